// auto-generated by cutlass_sweep.gemm — config: {"arch": "sm_100", "cluster_m": 4, "cluster_n": 2, "dtype": "int8", "dtype_b": "int8", "layout": "nt", "stages": 0, "tile_k": 32, "tile_m": 256, "tile_n": 256}
#include "cutlass/cutlass.h"
#include "cutlass/gemm/collective/collective_builder.hpp"
#include "cutlass/gemm/device/gemm_universal_adapter.h"
#include "cutlass/gemm/kernel/gemm_universal.hpp"
#include "cutlass/epilogue/collective/collective_builder.hpp"

using ElemA = int8_t;
using ElemB = int8_t;
using ElemCD = int8_t;
using Acc  = int32_t;
using TileShape    = cute::Shape<cute::_256, cute::_256, cute::_32>;
using ClusterShape = cute::Shape<cute::_4, cute::_2, cute::_1>;

using CollectiveEpilogue = typename cutlass::epilogue::collective::CollectiveBuilder<
    cutlass::arch::Sm100, cutlass::arch::OpClassTensorOp,
    TileShape, ClusterShape,
    cutlass::epilogue::collective::EpilogueTileAuto,
    Acc, Acc,
    ElemCD, cutlass::layout::RowMajor, 128 / cutlass::sizeof_bits<ElemCD>::value,
    ElemCD, cutlass::layout::RowMajor, 128 / cutlass::sizeof_bits<ElemCD>::value,
    cutlass::epilogue::collective::EpilogueScheduleAuto
  >::CollectiveOp;

using CollectiveMainloop = typename cutlass::gemm::collective::CollectiveBuilder<
    cutlass::arch::Sm100, cutlass::arch::OpClassTensorOp,
    ElemA, cutlass::layout::RowMajor, 128 / cutlass::sizeof_bits<ElemA>::value,
    ElemB, cutlass::layout::ColumnMajor, 128 / cutlass::sizeof_bits<ElemB>::value,
    Acc,
    TileShape, ClusterShape,
    cutlass::gemm::collective::StageCountAutoCarveout<static_cast<int>(sizeof(typename CollectiveEpilogue::SharedStorage))>,
    cutlass::gemm::collective::KernelScheduleAuto
  >::CollectiveOp;

using GemmKernel = cutlass::gemm::kernel::GemmUniversal<
    cute::Shape<int,int,int,int>,
    CollectiveMainloop,
    CollectiveEpilogue
>;
using Gemm = cutlass::gemm::device::GemmUniversalAdapter<GemmKernel>;

// Force the device kernel symbol into the cubin without needing a host main.
auto* _anchor = &cutlass::device_kernel<GemmKernel>;


// ===== COMPILED SASS (sm_100a) =====

	.target	sm_100a

	.elftype	@"ET_EXEC"


//--------------------- .note.nv.tkinfo           --------------------------
	.section	.note.nv.tkinfo,"",@"SHT_NOTE"
	.sectionflags	@"SHF_NOTE_NV_TKINFO"
	.tkinfo
        /*0018*/ 	.word	0x00000002
        /*0030*/ 	.string	""
        /*0030*/ 	.string	"ptxas"
        /*0030*/ 	.string	"Cuda compilation tools, release 13.0, V13.0.88"
        /*0030*/ 	.string	"Build cuda_13.0.r13.0/compiler.36424714_0"
        /*0030*/ 	.string	"-arch sm_100a -m 64 "



//--------------------- .note.nv.cuinfo           --------------------------
	.section	.note.nv.cuinfo,"",@"SHT_NOTE"
	.sectionflags	@"SHF_NOTE_NV_CUINFO"
        /*0018*/ 	.short	0x0002
        /*001a*/ 	.short	0x0064
        /*001c*/ 	.short	0x0082
	.zero		2


//--------------------- .nv.info                  --------------------------
	.section	.nv.info,"",@"SHT_CUDA_INFO"
	.align	4


	//----- nvinfo : EIATTR_REGCOUNT
	.align		4
        /*0000*/ 	.byte	0x04, 0x2f
        /*0002*/ 	.short	(.L_20 - .L_19)
	.align		4
.L_19:
        /*0004*/ 	.word	index@(_ZN7cutlass13device_kernelINS_4gemm6kernel13GemmUniversalIN4cute5tupleIJiiiiEEENS1_10collective13CollectiveMmaINS1_35MainloopSm100TmaUmmaWarpSpecializedILi22ELi2ELi2ENS5_IJNS4_1CILi4EEENSA_ILi2EEENSA_ILi1EEEEEEEENS5_IJNSA_ILi256EEESG_NSA_ILi32EEEEEEaNS5_IJlSD_lEEEaSJ_NS4_8TiledMMAINS4_8MMA_AtomIJNS4_21SM100_MMA_S8_2x1SM_SSIaaiLi256ELi256ELNS4_4UMMA5MajorE0ELSO_0ELNSN_8SaturateE0EEEEEENS4_6LayoutINS5_IJSD_SD_SD_EEENS5_IJNSA_ILi0EEESU_SU_EEEEENS5_IJNS4_10UnderscoreESX_SX_EEEEENS4_28SM100_TMA_2SM_LOAD_MULTICASTENS4_14ComposedLayoutINS4_7SwizzleILi1ELi4ELi3EEENS4_18smem_ptr_flag_bitsILi8EEENSS_INS5_IJNSA_ILi8EEESH_EEENS5_IJSH_SD_EEEEEEEvNS4_8identityES10_S1A_vS1B_EENS_8epilogue10collective18CollectiveEpilogueINS1D_23Sm100TmaWarpSpecializedILi4ELi2ELi64ELb0ELb0EEEJNS5_IJNSA_ILi128EEESG_SH_EEENS5_IJNSS_IS1I_SD_EENSS_INSA_ILi64EEESD_EEEEEaSJ_aSJ_NS1D_6fusion15FusionCallbacksIS1H_NS1O_17LinearCombinationIaiaiLNS_15FloatRoundStyleE2EEES1J_S1N_JEEENS4_5SM1004TMEM4LOAD26SM100_TMEM_LOAD_32dp32b64xENS4_13SM90_TMA_LOADENS11_INS12_ILi2ELi4ELi3EEES15_NSS_INS5_IJS16_S1L_EEENS5_IJS1L_SD_EEEEEEENS4_39AutoVectorizingCopyWithAssumedAlignmentILi128EEENS4_14SM90_TMA_STOREES23_S25_S25_EEEvvEEEEvNT_6ParamsE)
        /*0008*/ 	.word	0x000000a4


	//----- nvinfo : EIATTR_FRAME_SIZE
	.align		4
.L_20:
        /*000c*/ 	.byte	0x04, 0x11
        /*000e*/ 	.short	(.L_22 - .L_21)
	.align		4
.L_21:
        /*0010*/ 	.word	index@($__internal_2_$__cuda_sm10x_tcgen05_guardrail_trap_unallocated_columns_being_dealloced)
        /*0014*/ 	.word	0x00000000


	//----- nvinfo : EIATTR_FRAME_SIZE
	.align		4
.L_22:
        /*0018*/ 	.byte	0x04, 0x11
        /*001a*/ 	.short	(.L_24 - .L_23)
	.align		4
.L_23:
        /*001c*/ 	.word	index@($__internal_1_$__cuda_sm10x_tcgen05_guardrail_trap_phase_invalid_during_alloc)
        /*0020*/ 	.word	0x00000000


	//----- nvinfo : EIATTR_FRAME_SIZE
	.align		4
.L_24:
        /*0024*/ 	.byte	0x04, 0x11
        /*0026*/ 	.short	(.L_26 - .L_25)
	.align		4
.L_25:
        /*0028*/ 	.word	index@($__internal_0_$__cuda_sm10x_tcgen05_guardrail_trap_col_being_dealloced_not_returned_by_alloc)
        /*002c*/ 	.word	0x00000000


	//----- nvinfo : EIATTR_FRAME_SIZE
	.align		4
.L_26:
        /*0030*/ 	.byte	0x04, 0x11
        /*0032*/ 	.short	(.L_28 - .L_27)
	.align		4
.L_27:
        /*0034*/ 	.word	index@(_ZN7cutlass13device_kernelINS_4gemm6kernel13GemmUniversalIN4cute5tupleIJiiiiEEENS1_10collective13CollectiveMmaINS1_35MainloopSm100TmaUmmaWarpSpecializedILi22ELi2ELi2ENS5_IJNS4_1CILi4EEENSA_ILi2EEENSA_ILi1EEEEEEEENS5_IJNSA_ILi256EEESG_NSA_ILi32EEEEEEaNS5_IJlSD_lEEEaSJ_NS4_8TiledMMAINS4_8MMA_AtomIJNS4_21SM100_MMA_S8_2x1SM_SSIaaiLi256ELi256ELNS4_4UMMA5MajorE0ELSO_0ELNSN_8SaturateE0EEEEEENS4_6LayoutINS5_IJSD_SD_SD_EEENS5_IJNSA_ILi0EEESU_SU_EEEEENS5_IJNS4_10UnderscoreESX_SX_EEEEENS4_28SM100_TMA_2SM_LOAD_MULTICASTENS4_14ComposedLayoutINS4_7SwizzleILi1ELi4ELi3EEENS4_18smem_ptr_flag_bitsILi8EEENSS_INS5_IJNSA_ILi8EEESH_EEENS5_IJSH_SD_EEEEEEEvNS4_8identityES10_S1A_vS1B_EENS_8epilogue10collective18CollectiveEpilogueINS1D_23Sm100TmaWarpSpecializedILi4ELi2ELi64ELb0ELb0EEEJNS5_IJNSA_ILi128EEESG_SH_EEENS5_IJNSS_IS1I_SD_EENSS_INSA_ILi64EEESD_EEEEEaSJ_aSJ_NS1D_6fusion15FusionCallbacksIS1H_NS1O_17LinearCombinationIaiaiLNS_15FloatRoundStyleE2EEES1J_S1N_JEEENS4_5SM1004TMEM4LOAD26SM100_TMEM_LOAD_32dp32b64xENS4_13SM90_TMA_LOADENS11_INS12_ILi2ELi4ELi3EEES15_NSS_INS5_IJS16_S1L_EEENS5_IJS1L_SD_EEEEEEENS4_39AutoVectorizingCopyWithAssumedAlignmentILi128EEENS4_14SM90_TMA_STOREES23_S25_S25_EEEvvEEEEvNT_6ParamsE)
        /*0038*/ 	.word	0x00000000


	//----- nvinfo : EIATTR_MIN_STACK_SIZE
	.align		4
.L_28:
        /*003c*/ 	.byte	0x04, 0x12
        /*003e*/ 	.short	(.L_30 - .L_29)
	.align		4
.L_29:
        /*0040*/ 	.word	index@(_ZN7cutlass13device_kernelINS_4gemm6kernel13GemmUniversalIN4cute5tupleIJiiiiEEENS1_10collective13CollectiveMmaINS1_35MainloopSm100TmaUmmaWarpSpecializedILi22ELi2ELi2ENS5_IJNS4_1CILi4EEENSA_ILi2EEENSA_ILi1EEEEEEEENS5_IJNSA_ILi256EEESG_NSA_ILi32EEEEEEaNS5_IJlSD_lEEEaSJ_NS4_8TiledMMAINS4_8MMA_AtomIJNS4_21SM100_MMA_S8_2x1SM_SSIaaiLi256ELi256ELNS4_4UMMA5MajorE0ELSO_0ELNSN_8SaturateE0EEEEEENS4_6LayoutINS5_IJSD_SD_SD_EEENS5_IJNSA_ILi0EEESU_SU_EEEEENS5_IJNS4_10UnderscoreESX_SX_EEEEENS4_28SM100_TMA_2SM_LOAD_MULTICASTENS4_14ComposedLayoutINS4_7SwizzleILi1ELi4ELi3EEENS4_18smem_ptr_flag_bitsILi8EEENSS_INS5_IJNSA_ILi8EEESH_EEENS5_IJSH_SD_EEEEEEEvNS4_8identityES10_S1A_vS1B_EENS_8epilogue10collective18CollectiveEpilogueINS1D_23Sm100TmaWarpSpecializedILi4ELi2ELi64ELb0ELb0EEEJNS5_IJNSA_ILi128EEESG_SH_EEENS5_IJNSS_IS1I_SD_EENSS_INSA_ILi64EEESD_EEEEEaSJ_aSJ_NS1D_6fusion15FusionCallbacksIS1H_NS1O_17LinearCombinationIaiaiLNS_15FloatRoundStyleE2EEES1J_S1N_JEEENS4_5SM1004TMEM4LOAD26SM100_TMEM_LOAD_32dp32b64xENS4_13SM90_TMA_LOADENS11_INS12_ILi2ELi4ELi3EEES15_NSS_INS5_IJS16_S1L_EEENS5_IJS1L_SD_EEEEEEENS4_39AutoVectorizingCopyWithAssumedAlignmentILi128EEENS4_14SM90_TMA_STOREES23_S25_S25_EEEvvEEEEvNT_6ParamsE)
        /*0044*/ 	.word	0x00000000
.L_30:


//--------------------- .nv.compat                --------------------------
	.section	.nv.compat,"",@"SHT_CUDA_COMPAT_INFO"
	.align	4
        /*0000*/ 	.byte	0x02, 0x09, 0x01, 0x00, 0x02, 0x02, 0x03, 0x00, 0x02, 0x05, 0x06, 0x00, 0x03, 0x07, 0x01, 0x01
        /*0010*/ 	.byte	0x02, 0x03, 0x01, 0x00, 0x02, 0x06, 0x01, 0x00, 0x04, 0x0b, 0x08, 0x00, 0x01, 0x00, 0x00, 0x00
        /*0020*/ 	.byte	0x00, 0x00, 0x00, 0x00


//--------------------- .nv.info._ZN7cutlass13device_kernelINS_4gemm6kernel13GemmUniversalIN4cute5tupleIJiiiiEEENS1_10collective13CollectiveMmaINS1_35MainloopSm100TmaUmmaWarpSpecializedILi22ELi2ELi2ENS5_IJNS4_1CILi4EEENSA_ILi2EEENSA_ILi1EEEEEEEENS5_IJNSA_ILi256EEESG_NSA_ILi32EEEEEEaNS5_IJlSD_lEEEaSJ_NS4_8TiledMMAINS4_8MMA_AtomIJNS4_21SM100_MMA_S8_2x1SM_SSIaaiLi256ELi256ELNS4_4UMMA5MajorE0ELSO_0ELNSN_8SaturateE0EEEEEENS4_6LayoutINS5_IJSD_SD_SD_EEENS5_IJNSA_ILi0EEESU_SU_EEEEENS5_IJNS4_10UnderscoreESX_SX_EEEEENS4_28SM100_TMA_2SM_LOAD_MULTICASTENS4_14ComposedLayoutINS4_7SwizzleILi1ELi4ELi3EEENS4_18smem_ptr_flag_bitsILi8EEENSS_INS5_IJNSA_ILi8EEESH_EEENS5_IJSH_SD_EEEEEEEvNS4_8identityES10_S1A_vS1B_EENS_8epilogue10collective18CollectiveEpilogueINS1D_23Sm100TmaWarpSpecializedILi4ELi2ELi64ELb0ELb0EEEJNS5_IJNSA_ILi128EEESG_SH_EEENS5_IJNSS_IS1I_SD_EENSS_INSA_ILi64EEESD_EEEEEaSJ_aSJ_NS1D_6fusion15FusionCallbacksIS1H_NS1O_17LinearCombinationIaiaiLNS_15FloatRoundStyleE2EEES1J_S1N_JEEENS4_5SM1004TMEM4LOAD26SM100_TMEM_LOAD_32dp32b64xENS4_13SM90_TMA_LOADENS11_INS12_ILi2ELi4ELi3EEES15_NSS_INS5_IJS16_S1L_EEENS5_IJS1L_SD_EEEEEEENS4_39AutoVectorizingCopyWithAssumedAlignmentILi128EEENS4_14SM90_TMA_STOREES23_S25_S25_EEEvvEEEEvNT_6ParamsE --------------------------
	.section	.nv.info._ZN7cutlass13device_kernelINS_4gemm6kernel13GemmUniversalIN4cute5tupleIJiiiiEEENS1_10collective13CollectiveMmaINS1_35MainloopSm100TmaUmmaWarpSpecializedILi22ELi2ELi2ENS5_IJNS4_1CILi4EEENSA_ILi2EEENSA_ILi1EEEEEEEENS5_IJNSA_ILi256EEESG_NSA_ILi32EEEEEEaNS5_IJlSD_lEEEaSJ_NS4_8TiledMMAINS4_8MMA_AtomIJNS4_21SM100_MMA_S8_2x1SM_SSIaaiLi256ELi256ELNS4_4UMMA5MajorE0ELSO_0ELNSN_8SaturateE0EEEEEENS4_6LayoutINS5_IJSD_SD_SD_EEENS5_IJNSA_ILi0EEESU_SU_EEEEENS5_IJNS4_10UnderscoreESX_SX_EEEEENS4_28SM100_TMA_2SM_LOAD_MULTICASTENS4_14ComposedLayoutINS4_7SwizzleILi1ELi4ELi3EEENS4_18smem_ptr_flag_bitsILi8EEENSS_INS5_IJNSA_ILi8EEESH_EEENS5_IJSH_SD_EEEEEEEvNS4_8identityES10_S1A_vS1B_EENS_8epilogue10collective18CollectiveEpilogueINS1D_23Sm100TmaWarpSpecializedILi4ELi2ELi64ELb0ELb0EEEJNS5_IJNSA_ILi128EEESG_SH_EEENS5_IJNSS_IS1I_SD_EENSS_INSA_ILi64EEESD_EEEEEaSJ_aSJ_NS1D_6fusion15FusionCallbacksIS1H_NS1O_17LinearCombinationIaiaiLNS_15FloatRoundStyleE2EEES1J_S1N_JEEENS4_5SM1004TMEM4LOAD26SM100_TMEM_LOAD_32dp32b64xENS4_13SM90_TMA_LOADENS11_INS12_ILi2ELi4ELi3EEES15_NSS_INS5_IJS16_S1L_EEENS5_IJS1L_SD_EEEEEEENS4_39AutoVectorizingCopyWithAssumedAlignmentILi128EEENS4_14SM90_TMA_STOREES23_S25_S25_EEEvvEEEEvNT_6ParamsE,"",@"SHT_CUDA_INFO"
	.sectionflags	@""
	.align	4


	//----- nvinfo : EIATTR_CUDA_API_VERSION
	.align		4
        /*0000*/ 	.byte	0x04, 0x37
        /*0002*/ 	.short	(.L_32 - .L_31)
.L_31:
        /*0004*/ 	.word	0x00000082


	//----- nvinfo : EIATTR_KPARAM_INFO
	.align		4
.L_32:
        /*0008*/ 	.byte	0x04, 0x17
        /*000a*/ 	.short	(.L_34 - .L_33)
.L_33:
        /*000c*/ 	.word	0x00000000
        /*0010*/ 	.short	0x0000
        /*0012*/ 	.short	0x0000
        /*0014*/ 	.byte	0x00, 0xf0, 0x01, 0x20


	//----- nvinfo : EIATTR_AT_ENTRY_FRAGMENTS
	.align		4
.L_34:
        /*0018*/ 	.byte	0x04, 0x4f
        /*001a*/ 	.short	(.L_36 - .L_35)


	//   ....[0]....
.L_35:
        /*001c*/ 	.word	0x00000007


	//----- nvinfo : EIATTR_RESERVED_SMEM_USED
	.align		4
.L_36:
        /*0020*/ 	.byte	0x01, 0x41
	.zero		2


	//----- nvinfo : EIATTR_SPARSE_MMA_MASK
	.align		4
        /*0024*/ 	.byte	0x03, 0x50
        /*0026*/ 	.short	0x0000


	//----- nvinfo : EIATTR_TCGEN05_2CTA_USED
	.align		4
        /*0028*/ 	.byte	0x01, 0x52
	.zero		2


	//----- nvinfo : EIATTR_MAXREG_COUNT
	.align		4
        /*002c*/ 	.byte	0x03, 0x1b
        /*002e*/ 	.short	0x00ff


	//----- nvinfo : EIATTR_NUM_BARRIERS
	.align		4
        /*0030*/ 	.byte	0x02, 0x4c
        /*0032*/ 	.byte	0x07
	.zero		1


	//----- nvinfo : EIATTR_EXTERNS
	.align		4
        /*0034*/ 	.byte	0x04, 0x0f
        /*0036*/ 	.short	(.L_38 - .L_37)


	//   ....[0]....
	.align		4
.L_37:
        /*0038*/ 	.word	index@(__assertfail)


	//----- nvinfo : EIATTR_MERCURY_ISA_VERSION
	.align		4
.L_38:
        /*003c*/ 	.byte	0x03, 0x5f
        /*003e*/ 	.short	0x0101


	//----- nvinfo : EIATTR_INT_WARP_WIDE_INSTR_OFFSETS
	.align		4
        /*0040*/ 	.byte	0x04, 0x31
        /*0042*/ 	.short	(.L_40 - .L_39)


	//   ....[0]....
.L_39:
        /*0044*/ 	.word	0x00000f90


	//   ....[1]....
        /*0048*/ 	.word	0x00001030


	//   ....[2]....
        /*004c*/ 	.word	0x00004e50


	//   ....[3]....
        /*0050*/ 	.word	0x00004e70


	//   ....[4]....
        /*0054*/ 	.word	0x00004ea0


	//   ....[5]....
        /*0058*/ 	.word	0x000059e0


	//   ....[6]....
        /*005c*/ 	.word	0x00005a50


	//   ....[7]....
        /*0060*/ 	.word	0x00005b30


	//   ....[8]....
        /*0064*/ 	.word	0x00005bb0


	//   ....[9]....
        /*0068*/ 	.word	0x00005cb0


	//   ....[10]....
        /*006c*/ 	.word	0x00005d30


	//   ....[11]....
        /*0070*/ 	.word	0x00005e20


	//   ....[12]....
        /*0074*/ 	.word	0x00005ed0


	//----- nvinfo : EIATTR_COOP_GROUP_MASK_REGIDS
	.align		4
.L_40:
        /*0078*/ 	.byte	0x04, 0x29
        /*007a*/ 	.short	(.L_42 - .L_41)


	//   ....[0]....
.L_41:
        /*007c*/ 	.word	0xffffffff


	//   ....[1]....
        /*0080*/ 	.word	0xffffffff


	//   ....[2]....
        /*0084*/ 	.word	0xffffffff


	//   ....[3]....
        /*0088*/ 	.word	0xffffffff


	//   ....[4]....
        /*008c*/ 	.word	0xffffffff


	//   ....[5]....
        /*0090*/ 	.word	0xffffffff


	//   ....[6]....
        /*0094*/ 	.word	0xffffffff


	//   ....[7]....
        /*0098*/ 	.word	0xffffffff


	//   ....[8]....
        /*009c*/ 	.word	0xffffffff


	//   ....[9]....
        /*00a0*/ 	.word	0xffffffff


	//   ....[10]....
        /*00a4*/ 	.word	0xffffffff


	//   ....[11]....
        /*00a8*/ 	.word	0xffffffff


	//   ....[12]....
        /*00ac*/ 	.word	0xffffffff


	//   ....[13]....
        /*00b0*/ 	.word	0xffffffff


	//----- nvinfo : EIATTR_COOP_GROUP_INSTR_OFFSETS
	.align		4
.L_42:
        /*00b4*/ 	.byte	0x04, 0x28
        /*00b6*/ 	.short	(.L_44 - .L_43)


	//   ....[0]....
.L_43:
        /*00b8*/ 	.word	0x000000b0


	//   ....[1]....
        /*00bc*/ 	.word	0x00000510


	//   ....[2]....
        /*00c0*/ 	.word	0x00000940


	//   ....[3]....
        /*00c4*/ 	.word	0x00000ad0


	//   ....[4]....
        /*00c8*/ 	.word	0x00000bc0


	//   ....[5]....
        /*00cc*/ 	.word	0x00000d20


	//   ....[6]....
        /*00d0*/ 	.word	0x00000e70


	//   ....[7]....
        /*00d4*/ 	.word	0x000010b0


	//   ....[8]....
        /*00d8*/ 	.word	0x000025d0


	//   ....[9]....
        /*00dc*/ 	.word	0x00003ea0


	//   ....[10]....
        /*00e0*/ 	.word	0x00004370


	//   ....[11]....
        /*00e4*/ 	.word	0x000043a0


	//   ....[12]....
        /*00e8*/ 	.word	0x00004d50


	//   ....[13]....
        /*00ec*/ 	.word	0x00004f60


	//----- nvinfo : EIATTR_VRC_CTA_INIT_COUNT
	.align		4
.L_44:
        /*00f0*/ 	.byte	0x02, 0x4a
        /*00f2*/ 	.byte	0x80
	.zero		1


	//----- nvinfo : EIATTR_SYSCALL_OFFSETS
	.align		4
        /*00f4*/ 	.byte	0x04, 0x46
        /*00f6*/ 	.short	(.L_46 - .L_45)


	//   ....[0]....
.L_45:
        /*00f8*/ 	.word	0x00006b20


	//   ....[1]....
        /*00fc*/ 	.word	0x00006c60


	//   ....[2]....
        /*0100*/ 	.word	0x000074b0


	//   ....[3]....
        /*0104*/ 	.word	0x00008ab0


	//   ....[4]....
        /*0108*/ 	.word	0x0000a050


	//   ....[5]....
        /*010c*/ 	.word	0x0000b620


	//----- nvinfo : EIATTR_MBARRIER_INSTR_OFFSETS
	.align		4
.L_46:
        /*0110*/ 	.byte	0x04, 0x39
        /*0112*/ 	.short	(.L_48 - .L_47)


	//   ....[0]....
.L_47:
        /*0114*/ 	.word	0x00000660
        /*0118*/ 	.word	0x000000ff
        /*011c*/ 	.word	0x00000000
        /*0120*/ 	.short	0x0100
        /*0122*/ 	.byte	0x04
	.zero		1


	//   ....[1]....
        /*0124*/ 	.word	0x00000670
        /*0128*/ 	.word	0x000000ff
        /*012c*/ 	.word	0x000000b0
        /*0130*/ 	.short	0x0100
        /*0132*/ 	.byte	0x04
	.zero		1


	//   ....[2]....
        /*0134*/ 	.word	0x00000680
        /*0138*/ 	.word	0x000000ff
        /*013c*/ 	.word	0x00000008
        /*0140*/ 	.short	0x0100
        /*0142*/ 	.byte	0x04
	.zero		1


	//   ....[3]....
        /*0144*/ 	.word	0x00000690
        /*0148*/ 	.word	0x000000ff
        /*014c*/ 	.word	0x000000b8
        /*0150*/ 	.short	0x0100
        /*0152*/ 	.byte	0x04
	.zero		1


	//   ....[4]....
        /*0154*/ 	.word	0x000006a0
        /*0158*/ 	.word	0x000000ff
        /*015c*/ 	.word	0x00000010
        /*0160*/ 	.short	0x0100
        /*0162*/ 	.byte	0x04
	.zero		1


	//   ....[5]....
        /*0164*/ 	.word	0x000006b0
        /*0168*/ 	.word	0x000000ff
        /*016c*/ 	.word	0x000000c0
        /*0170*/ 	.short	0x0100
        /*0172*/ 	.byte	0x04
	.zero		1


	//   ....[6]....
        /*0174*/ 	.word	0x000006c0
        /*0178*/ 	.word	0x000000ff
        /*017c*/ 	.word	0x00000018
        /*0180*/ 	.short	0x0100
        /*0182*/ 	.byte	0x04
	.zero		1


	//   ....[7]....
        /*0184*/ 	.word	0x000006d0
        /*0188*/ 	.word	0x000000ff
        /*018c*/ 	.word	0x000000c8
        /*0190*/ 	.short	0x0100
        /*0192*/ 	.byte	0x04
	.zero		1


	//   ....[8]....
        /*0194*/ 	.word	0x000006e0
        /*0198*/ 	.word	0x000000ff
        /*019c*/ 	.word	0x00000020
        /*01a0*/ 	.short	0x0100
        /*01a2*/ 	.byte	0x04
	.zero		1


	//   ....[9]....
        /*01a4*/ 	.word	0x000006f0
        /*01a8*/ 	.word	0x000000ff
        /*01ac*/ 	.word	0x000000d0
        /*01b0*/ 	.short	0x0100
        /*01b2*/ 	.byte	0x04
	.zero		1


	//   ....[10]....
        /*01b4*/ 	.word	0x00000700
        /*01b8*/ 	.word	0x000000ff
        /*01bc*/ 	.word	0x00000028
        /*01c0*/ 	.short	0x0100
        /*01c2*/ 	.byte	0x04
	.zero		1


	//   ....[11]....
        /*01c4*/ 	.word	0x00000710
        /*01c8*/ 	.word	0x000000ff
        /*01cc*/ 	.word	0x000000d8
        /*01d0*/ 	.short	0x0100
        /*01d2*/ 	.byte	0x04
	.zero		1


	//   ....[12]....
        /*01d4*/ 	.word	0x00000720
        /*01d8*/ 	.word	0x000000ff
        /*01dc*/ 	.word	0x00000030
        /*01e0*/ 	.short	0x0100
        /*01e2*/ 	.byte	0x04
	.zero		1


	//   ....[13]....
        /*01e4*/ 	.word	0x00000730
        /*01e8*/ 	.word	0x000000ff
        /*01ec*/ 	.word	0x000000e0
        /*01f0*/ 	.short	0x0100
        /*01f2*/ 	.byte	0x04
	.zero		1


	//   ....[14]....
        /*01f4*/ 	.word	0x00000740
        /*01f8*/ 	.word	0x000000ff
        /*01fc*/ 	.word	0x00000038
        /*0200*/ 	.short	0x0100
        /*0202*/ 	.byte	0x04
	.zero		1


	//   ....[15]....
        /*0204*/ 	.word	0x00000750
        /*0208*/ 	.word	0x000000ff
        /*020c*/ 	.word	0x000000e8
        /*0210*/ 	.short	0x0100
        /*0212*/ 	.byte	0x04
	.zero		1


	//   ....[16]....
        /*0214*/ 	.word	0x00000760
        /*0218*/ 	.word	0x000000ff
        /*021c*/ 	.word	0x00000040
        /*0220*/ 	.short	0x0100
        /*0222*/ 	.byte	0x04
	.zero		1


	//   ....[17]....
        /*0224*/ 	.word	0x00000770
        /*0228*/ 	.word	0x000000ff
        /*022c*/ 	.word	0x000000f0
        /*0230*/ 	.short	0x0100
        /*0232*/ 	.byte	0x04
	.zero		1


	//   ....[18]....
        /*0234*/ 	.word	0x00000780
        /*0238*/ 	.word	0x000000ff
        /*023c*/ 	.word	0x00000048
        /*0240*/ 	.short	0x0100
        /*0242*/ 	.byte	0x04
	.zero		1


	//   ....[19]....
        /*0244*/ 	.word	0x00000790
        /*0248*/ 	.word	0x000000ff
        /*024c*/ 	.word	0x000000f8
        /*0250*/ 	.short	0x0100
        /*0252*/ 	.byte	0x04
	.zero		1


	//   ....[20]....
        /*0254*/ 	.word	0x000007a0
        /*0258*/ 	.word	0x000000ff
        /*025c*/ 	.word	0x00000050
        /*0260*/ 	.short	0x0100
        /*0262*/ 	.byte	0x04
	.zero		1


	//   ....[21]....
        /*0264*/ 	.word	0x000007b0
        /*0268*/ 	.word	0x000000ff
        /*026c*/ 	.word	0x00000100
        /*0270*/ 	.short	0x0100
        /*0272*/ 	.byte	0x04
	.zero		1


	//   ....[22]....
        /*0274*/ 	.word	0x000007c0
        /*0278*/ 	.word	0x000000ff
        /*027c*/ 	.word	0x00000058
        /*0280*/ 	.short	0x0100
        /*0282*/ 	.byte	0x04
	.zero		1


	//   ....[23]....
        /*0284*/ 	.word	0x000007d0
        /*0288*/ 	.word	0x000000ff
        /*028c*/ 	.word	0x00000108
        /*0290*/ 	.short	0x0100
        /*0292*/ 	.byte	0x04
	.zero		1


	//   ....[24]....
        /*0294*/ 	.word	0x000007e0
        /*0298*/ 	.word	0x000000ff
        /*029c*/ 	.word	0x00000060
        /*02a0*/ 	.short	0x0100
        /*02a2*/ 	.byte	0x04
	.zero		1


	//   ....[25]....
        /*02a4*/ 	.word	0x000007f0
        /*02a8*/ 	.word	0x000000ff
        /*02ac*/ 	.word	0x00000110
        /*02b0*/ 	.short	0x0100
        /*02b2*/ 	.byte	0x04
	.zero		1


	//   ....[26]....
        /*02b4*/ 	.word	0x00000800
        /*02b8*/ 	.word	0x000000ff
        /*02bc*/ 	.word	0x00000068
        /*02c0*/ 	.short	0x0100
        /*02c2*/ 	.byte	0x04
	.zero		1


	//   ....[27]....
        /*02c4*/ 	.word	0x00000810
        /*02c8*/ 	.word	0x000000ff
        /*02cc*/ 	.word	0x00000118
        /*02d0*/ 	.short	0x0100
        /*02d2*/ 	.byte	0x04
	.zero		1


	//   ....[28]....
        /*02d4*/ 	.word	0x00000820
        /*02d8*/ 	.word	0x000000ff
        /*02dc*/ 	.word	0x00000070
        /*02e0*/ 	.short	0x0100
        /*02e2*/ 	.byte	0x04
	.zero		1


	//   ....[29]....
        /*02e4*/ 	.word	0x00000830
        /*02e8*/ 	.word	0x000000ff
        /*02ec*/ 	.word	0x00000120
        /*02f0*/ 	.short	0x0100
        /*02f2*/ 	.byte	0x04
	.zero		1


	//   ....[30]....
        /*02f4*/ 	.word	0x00000840
        /*02f8*/ 	.word	0x000000ff
        /*02fc*/ 	.word	0x00000078
        /*0300*/ 	.short	0x0100
        /*0302*/ 	.byte	0x04
	.zero		1


	//   ....[31]....
        /*0304*/ 	.word	0x00000850
        /*0308*/ 	.word	0x000000ff
        /*030c*/ 	.word	0x00000128
        /*0310*/ 	.short	0x0100
        /*0312*/ 	.byte	0x04
	.zero		1


	//   ....[32]....
        /*0314*/ 	.word	0x00000860
        /*0318*/ 	.word	0x000000ff
        /*031c*/ 	.word	0x00000080
        /*0320*/ 	.short	0x0100
        /*0322*/ 	.byte	0x04
	.zero		1


	//   ....[33]....
        /*0324*/ 	.word	0x00000870
        /*0328*/ 	.word	0x000000ff
        /*032c*/ 	.word	0x00000130
        /*0330*/ 	.short	0x0100
        /*0332*/ 	.byte	0x04
	.zero		1


	//   ....[34]....
        /*0334*/ 	.word	0x00000880
        /*0338*/ 	.word	0x000000ff
        /*033c*/ 	.word	0x00000088
        /*0340*/ 	.short	0x0100
        /*0342*/ 	.byte	0x04
	.zero		1


	//   ....[35]....
        /*0344*/ 	.word	0x00000890
        /*0348*/ 	.word	0x000000ff
        /*034c*/ 	.word	0x00000138
        /*0350*/ 	.short	0x0100
        /*0352*/ 	.byte	0x04
	.zero		1


	//   ....[36]....
        /*0354*/ 	.word	0x000008a0
        /*0358*/ 	.word	0x000000ff
        /*035c*/ 	.word	0x00000090
        /*0360*/ 	.short	0x0100
        /*0362*/ 	.byte	0x04
	.zero		1


	//   ....[37]....
        /*0364*/ 	.word	0x000008b0
        /*0368*/ 	.word	0x000000ff
        /*036c*/ 	.word	0x00000140
        /*0370*/ 	.short	0x0100
        /*0372*/ 	.byte	0x04
	.zero		1


	//   ....[38]....
        /*0374*/ 	.word	0x000008c0
        /*0378*/ 	.word	0x000000ff
        /*037c*/ 	.word	0x00000098
        /*0380*/ 	.short	0x0100
        /*0382*/ 	.byte	0x04
	.zero		1


	//   ....[39]....
        /*0384*/ 	.word	0x000008d0
        /*0388*/ 	.word	0x000000ff
        /*038c*/ 	.word	0x00000148
        /*0390*/ 	.short	0x0100
        /*0392*/ 	.byte	0x04
	.zero		1


	//   ....[40]....
        /*0394*/ 	.word	0x000008e0
        /*0398*/ 	.word	0x000000ff
        /*039c*/ 	.word	0x000000a0
        /*03a0*/ 	.short	0x0100
        /*03a2*/ 	.byte	0x04
	.zero		1


	//   ....[41]....
        /*03a4*/ 	.word	0x000008f0
        /*03a8*/ 	.word	0x000000ff
        /*03ac*/ 	.word	0x00000150
        /*03b0*/ 	.short	0x0100
        /*03b2*/ 	.byte	0x04
	.zero		1


	//   ....[42]....
        /*03b4*/ 	.word	0x00000900
        /*03b8*/ 	.word	0x000000ff
        /*03bc*/ 	.word	0x000000a8
        /*03c0*/ 	.short	0x0100
        /*03c2*/ 	.byte	0x04
	.zero		1


	//   ....[43]....
        /*03c4*/ 	.word	0x00000910
        /*03c8*/ 	.word	0x000000ff
        /*03cc*/ 	.word	0x00000158
        /*03d0*/ 	.short	0x0100
        /*03d2*/ 	.byte	0x04
	.zero		1


	//   ....[44]....
        /*03d4*/ 	.word	0x00000a40
        /*03d8*/ 	.word	0x000000ff
        /*03dc*/ 	.word	0x00000160
        /*03e0*/ 	.short	0x0100
        /*03e2*/ 	.byte	0x04
	.zero		1


	//   ....[45]....
        /*03e4*/ 	.word	0x00000a50
        /*03e8*/ 	.word	0x000000ff
        /*03ec*/ 	.word	0x00000180
        /*03f0*/ 	.short	0x0100
        /*03f2*/ 	.byte	0x04
	.zero		1


	//   ....[46]....
        /*03f4*/ 	.word	0x00000a60
        /*03f8*/ 	.word	0x000000ff
        /*03fc*/ 	.word	0x00000168
        /*0400*/ 	.short	0x0100
        /*0402*/ 	.byte	0x04
	.zero		1


	//   ....[47]....
        /*0404*/ 	.word	0x00000a70
        /*0408*/ 	.word	0x000000ff
        /*040c*/ 	.word	0x00000188
        /*0410*/ 	.short	0x0100
        /*0412*/ 	.byte	0x04
	.zero		1


	//   ....[48]....
        /*0414*/ 	.word	0x00000a80
        /*0418*/ 	.word	0x000000ff
        /*041c*/ 	.word	0x00000170
        /*0420*/ 	.short	0x0100
        /*0422*/ 	.byte	0x04
	.zero		1


	//   ....[49]....
        /*0424*/ 	.word	0x00000a90
        /*0428*/ 	.word	0x000000ff
        /*042c*/ 	.word	0x00000190
        /*0430*/ 	.short	0x0100
        /*0432*/ 	.byte	0x04
	.zero		1


	//   ....[50]....
        /*0434*/ 	.word	0x00000aa0
        /*0438*/ 	.word	0x000000ff
        /*043c*/ 	.word	0x00000178
        /*0440*/ 	.short	0x0100
        /*0442*/ 	.byte	0x04
	.zero		1


	//   ....[51]....
        /*0444*/ 	.word	0x00000ab0
        /*0448*/ 	.word	0x000000ff
        /*044c*/ 	.word	0x00000198
        /*0450*/ 	.short	0x0100
        /*0452*/ 	.byte	0x04
	.zero		1


	//   ....[52]....
        /*0454*/ 	.word	0x00000b90
        /*0458*/ 	.word	0x000000ff
        /*045c*/ 	.word	0x000001a0
        /*0460*/ 	.short	0x0100
        /*0462*/ 	.byte	0x06
	.zero		1


	//   ....[53]....
        /*0464*/ 	.word	0x00000ba0
        /*0468*/ 	.word	0x000000ff
        /*046c*/ 	.word	0x000001a8
        /*0470*/ 	.short	0x0100
        /*0472*/ 	.byte	0x06
	.zero		1


	//   ....[54]....
        /*0474*/ 	.word	0x00000cd0
        /*0478*/ 	.word	0x000000ff
        /*047c*/ 	.word	0x000001b0
        /*0480*/ 	.short	0x0100
        /*0482*/ 	.byte	0x06
	.zero		1


	//   ....[55]....
        /*0484*/ 	.word	0x00000ce0
        /*0488*/ 	.word	0x000000ff
        /*048c*/ 	.word	0x000001c0
        /*0490*/ 	.short	0x0100
        /*0492*/ 	.byte	0x06
	.zero		1


	//   ....[56]....
        /*0494*/ 	.word	0x00000cf0
        /*0498*/ 	.word	0x000000ff
        /*049c*/ 	.word	0x000001b8
        /*04a0*/ 	.short	0x0100
        /*04a2*/ 	.byte	0x06
	.zero		1


	//   ....[57]....
        /*04a4*/ 	.word	0x00000d00
        /*04a8*/ 	.word	0x000000ff
        /*04ac*/ 	.word	0x000001c8
        /*04b0*/ 	.short	0x0100
        /*04b2*/ 	.byte	0x06
	.zero		1


	//   ....[58]....
        /*04b4*/ 	.word	0x00000e20
        /*04b8*/ 	.word	0x000000ff
        /*04bc*/ 	.word	0x000001d0
        /*04c0*/ 	.short	0x0100
        /*04c2*/ 	.byte	0x04
	.zero		1


	//   ....[59]....
        /*04c4*/ 	.word	0x00000e30
        /*04c8*/ 	.word	0x000000ff
        /*04cc*/ 	.word	0x000001e0
        /*04d0*/ 	.short	0x0100
        /*04d2*/ 	.byte	0x04
	.zero		1


	//   ....[60]....
        /*04d4*/ 	.word	0x00000e40
        /*04d8*/ 	.word	0x000000ff
        /*04dc*/ 	.word	0x000001d8
        /*04e0*/ 	.short	0x0100
        /*04e2*/ 	.byte	0x04
	.zero		1


	//   ....[61]....
        /*04e4*/ 	.word	0x00000e50
        /*04e8*/ 	.word	0x000000ff
        /*04ec*/ 	.word	0x000001e8
        /*04f0*/ 	.short	0x0100
        /*04f2*/ 	.byte	0x04
	.zero		1


	//   ....[62]....
        /*04f4*/ 	.word	0x00000f40
        /*04f8*/ 	.word	0x000000ff
        /*04fc*/ 	.word	0x000001f0
        /*0500*/ 	.short	0x0100
        /*0502*/ 	.byte	0x04
	.zero		1


	//   ....[63]....
        /*0504*/ 	.word	0x00000f50
        /*0508*/ 	.word	0x000000ff
        /*050c*/ 	.word	0x00000200
        /*0510*/ 	.short	0x0100
        /*0512*/ 	.byte	0x04
	.zero		1


	//   ....[64]....
        /*0514*/ 	.word	0x00000f60
        /*0518*/ 	.word	0x000000ff
        /*051c*/ 	.word	0x000001f8
        /*0520*/ 	.short	0x0100
        /*0522*/ 	.byte	0x04
	.zero		1


	//   ....[65]....
        /*0524*/ 	.word	0x00000f70
        /*0528*/ 	.word	0x000000ff
        /*052c*/ 	.word	0x00000208
        /*0530*/ 	.short	0x0100
        /*0532*/ 	.byte	0x04
	.zero		1


	//   ....[66]....
        /*0534*/ 	.word	0x00001070
        /*0538*/ 	.word	0x000000ff
        /*053c*/ 	.word	0x00000210
        /*0540*/ 	.short	0x0100
        /*0542*/ 	.byte	0x06
	.zero		1


	//   ....[67]....
        /*0544*/ 	.word	0x00001db0
        /*0548*/ 	.word	0x00000003
        /*054c*/ 	.word	0x00000200
        /*0550*/ 	.short	0x010a
        /*0552*/ 	.byte	0xff
	.zero		1


	//   ....[68]....
        /*0554*/ 	.word	0x00001de0
        /*0558*/ 	.word	0x00000003
        /*055c*/ 	.word	0x000001f0
        /*0560*/ 	.short	0x0101
        /*0562*/ 	.byte	0xff
	.zero		1


	//   ....[69]....
        /*0564*/ 	.word	0x00001ea0
        /*0568*/ 	.word	0x000000ff
        /*056c*/ 	.word	0x000000b0
        /*0570*/ 	.short	0x010a
        /*0572*/ 	.byte	0x04
	.zero		1


	//   ....[70]....
        /*0574*/ 	.word	0x00001f70
        /*0578*/ 	.word	0x000000ff
        /*057c*/ 	.word	0x000000b0
        /*0580*/ 	.short	0x010a
        /*0582*/ 	.byte	0x21
	.zero		1


	//   ....[71]....
        /*0584*/ 	.word	0x00002120
        /*0588*/ 	.word	0x000000ff
        /*058c*/ 	.word	0x000000b0
        /*0590*/ 	.short	0x010a
        /*0592*/ 	.byte	0x05
	.zero		1


	//   ....[72]....
        /*0594*/ 	.word	0x00002250
        /*0598*/ 	.word	0x000000ff
        /*059c*/ 	.word	0x000001a8
        /*05a0*/ 	.short	0x0101
        /*05a2*/ 	.byte	0x06
	.zero		1


	//   ....[73]....
        /*05a4*/ 	.word	0x00002270
        /*05a8*/ 	.word	0x000000ff
        /*05ac*/ 	.word	0x000000b0
        /*05b0*/ 	.short	0x010a
        /*05b2*/ 	.byte	0x04
	.zero		1


	//   ....[74]....
        /*05b4*/ 	.word	0x000022f0
        /*05b8*/ 	.word	0x000000ff
        /*05bc*/ 	.word	0x000000b0
        /*05c0*/ 	.short	0x010a
        /*05c2*/ 	.byte	0x11
	.zero		1


	//   ....[75]....
        /*05c4*/ 	.word	0x00002480
        /*05c8*/ 	.word	0x000000ff
        /*05cc*/ 	.word	0x000000b0
        /*05d0*/ 	.short	0x010a
        /*05d2*/ 	.byte	0x05
	.zero		1


	//   ....[76]....
        /*05d4*/ 	.word	0x00002600
        /*05d8*/ 	.word	0x00000003
        /*05dc*/ 	.word	0x000001b0
        /*05e0*/ 	.short	0x010a
        /*05e2*/ 	.byte	0xff
	.zero		1


	//   ....[77]....
        /*05e4*/ 	.word	0x00002750
        /*05e8*/ 	.word	0x00000000
        /*05ec*/ 	.word	0x00000000
        /*05f0*/ 	.short	0x0101
        /*05f2*/ 	.byte	0xff
	.zero		1


	//   ....[78]....
        /*05f4*/ 	.word	0x00002d00
        /*05f8*/ 	.word	0x000000ff
        /*05fc*/ 	.word	0x00000000
        /*0600*/ 	.short	0x010a
        /*0602*/ 	.byte	0x04
	.zero		1


	//   ....[79]....
        /*0604*/ 	.word	0x00002d90
        /*0608*/ 	.word	0x000000ff
        /*060c*/ 	.word	0x00000000
        /*0610*/ 	.short	0x010a
        /*0612*/ 	.byte	0x05
	.zero		1


	//   ....[80]....
        /*0614*/ 	.word	0x00002e20
        /*0618*/ 	.word	0x000000ff
        /*061c*/ 	.word	0x00000000
        /*0620*/ 	.short	0x010a
        /*0622*/ 	.byte	0x05
	.zero		1


	//   ....[81]....
        /*0624*/ 	.word	0x00002eb0
        /*0628*/ 	.word	0x000000ff
        /*062c*/ 	.word	0x00000000
        /*0630*/ 	.short	0x010a
        /*0632*/ 	.byte	0x05
	.zero		1


	//   ....[82]....
        /*0634*/ 	.word	0x00002f40
        /*0638*/ 	.word	0x000000ff
        /*063c*/ 	.word	0x00000000
        /*0640*/ 	.short	0x010a
        /*0642*/ 	.byte	0x05
	.zero		1


	//   ....[83]....
        /*0644*/ 	.word	0x00002fd0
        /*0648*/ 	.word	0x000000ff
        /*064c*/ 	.word	0x00000000
        /*0650*/ 	.short	0x010a
        /*0652*/ 	.byte	0x05
	.zero		1


	//   ....[84]....
        /*0654*/ 	.word	0x00003060
        /*0658*/ 	.word	0x000000ff
        /*065c*/ 	.word	0x00000000
        /*0660*/ 	.short	0x010a
        /*0662*/ 	.byte	0x05
	.zero		1


	//   ....[85]....
        /*0664*/ 	.word	0x000030f0
        /*0668*/ 	.word	0x000000ff
        /*066c*/ 	.word	0x00000000
        /*0670*/ 	.short	0x010a
        /*0672*/ 	.byte	0x05
	.zero		1


	//   ....[86]....
        /*0674*/ 	.word	0x00003180
        /*0678*/ 	.word	0x000000ff
        /*067c*/ 	.word	0x00000000
        /*0680*/ 	.short	0x010a
        /*0682*/ 	.byte	0x05
	.zero		1


	//   ....[87]....
        /*0684*/ 	.word	0x00003210
        /*0688*/ 	.word	0x000000ff
        /*068c*/ 	.word	0x00000000
        /*0690*/ 	.short	0x010a
        /*0692*/ 	.byte	0x05
	.zero		1


	//   ....[88]....
        /*0694*/ 	.word	0x000032a0
        /*0698*/ 	.word	0x000000ff
        /*069c*/ 	.word	0x00000000
        /*06a0*/ 	.short	0x010a
        /*06a2*/ 	.byte	0x05
	.zero		1


	//   ....[89]....
        /*06a4*/ 	.word	0x00003330
        /*06a8*/ 	.word	0x000000ff
        /*06ac*/ 	.word	0x00000000
        /*06b0*/ 	.short	0x010a
        /*06b2*/ 	.byte	0x05
	.zero		1


	//   ....[90]....
        /*06b4*/ 	.word	0x000033c0
        /*06b8*/ 	.word	0x000000ff
        /*06bc*/ 	.word	0x00000000
        /*06c0*/ 	.short	0x010a
        /*06c2*/ 	.byte	0x05
	.zero		1


	//   ....[91]....
        /*06c4*/ 	.word	0x00003450
        /*06c8*/ 	.word	0x000000ff
        /*06cc*/ 	.word	0x00000000
        /*06d0*/ 	.short	0x010a
        /*06d2*/ 	.byte	0x05
	.zero		1


	//   ....[92]....
        /*06d4*/ 	.word	0x000034e0
        /*06d8*/ 	.word	0x000000ff
        /*06dc*/ 	.word	0x00000000
        /*06e0*/ 	.short	0x010a
        /*06e2*/ 	.byte	0x05
	.zero		1


	//   ....[93]....
        /*06e4*/ 	.word	0x00003570
        /*06e8*/ 	.word	0x000000ff
        /*06ec*/ 	.word	0x00000000
        /*06f0*/ 	.short	0x010a
        /*06f2*/ 	.byte	0x05
	.zero		1


	//   ....[94]....
        /*06f4*/ 	.word	0x00003600
        /*06f8*/ 	.word	0x000000ff
        /*06fc*/ 	.word	0x00000000
        /*0700*/ 	.short	0x010a
        /*0702*/ 	.byte	0x05
	.zero		1


	//   ....[95]....
        /*0704*/ 	.word	0x00003690
        /*0708*/ 	.word	0x000000ff
        /*070c*/ 	.word	0x00000000
        /*0710*/ 	.short	0x010a
        /*0712*/ 	.byte	0x05
	.zero		1


	//   ....[96]....
        /*0714*/ 	.word	0x00003720
        /*0718*/ 	.word	0x000000ff
        /*071c*/ 	.word	0x00000000
        /*0720*/ 	.short	0x010a
        /*0722*/ 	.byte	0x05
	.zero		1


	//   ....[97]....
        /*0724*/ 	.word	0x000037b0
        /*0728*/ 	.word	0x000000ff
        /*072c*/ 	.word	0x00000000
        /*0730*/ 	.short	0x010a
        /*0732*/ 	.byte	0x05
	.zero		1


	//   ....[98]....
        /*0734*/ 	.word	0x00003840
        /*0738*/ 	.word	0x000000ff
        /*073c*/ 	.word	0x00000000
        /*0740*/ 	.short	0x010a
        /*0742*/ 	.byte	0x05
	.zero		1


	//   ....[99]....
        /*0744*/ 	.word	0x000038e0
        /*0748*/ 	.word	0x00000000
        /*074c*/ 	.word	0x00000000
        /*0750*/ 	.short	0x010a
        /*0752*/ 	.byte	0xff
	.zero		1


	//   ....[100]....
        /*0754*/ 	.word	0x00003a00
        /*0758*/ 	.word	0x00000002
        /*075c*/ 	.word	0x000001f0
        /*0760*/ 	.short	0x010a
        /*0762*/ 	.byte	0xff
	.zero		1


	//   ....[101]....
        /*0764*/ 	.word	0x00003a60
        /*0768*/ 	.word	0x00000004
        /*076c*/ 	.word	0x00000000
        /*0770*/ 	.short	0x0101
        /*0772*/ 	.byte	0xff
	.zero		1


	//   ....[102]....
        /*0774*/ 	.word	0x00003a80
        /*0778*/ 	.word	0x000000ff
        /*077c*/ 	.word	0x000001c0
        /*0780*/ 	.short	0x010a
        /*0782*/ 	.byte	0x04
	.zero		1


	//   ....[103]....
        /*0784*/ 	.word	0x00003ba0
        /*0788*/ 	.word	0x00000002
        /*078c*/ 	.word	0x000001b0
        /*0790*/ 	.short	0x010a
        /*0792*/ 	.byte	0xff
	.zero		1


	//   ....[104]....
        /*0794*/ 	.word	0x00003cb0
        /*0798*/ 	.word	0x00000002
        /*079c*/ 	.word	0x00000000
        /*07a0*/ 	.short	0x0101
        /*07a2*/ 	.byte	0xff
	.zero		1


	//   ....[105]....
        /*07a4*/ 	.word	0x00003d40
        /*07a8*/ 	.word	0x000000ff
        /*07ac*/ 	.word	0x000001c0
        /*07b0*/ 	.short	0x0106
        /*07b2*/ 	.byte	0x04
	.zero		1


	//   ....[106]....
        /*07b4*/ 	.word	0x00003d60
        /*07b8*/ 	.word	0x000000ff
        /*07bc*/ 	.word	0x000001c0
        /*07c0*/ 	.short	0x010a
        /*07c2*/ 	.byte	0x04
	.zero		1


	//   ....[107]....
        /*07c4*/ 	.word	0x00003df0
        /*07c8*/ 	.word	0x000000ff
        /*07cc*/ 	.word	0x000001c0
        /*07d0*/ 	.short	0x0106
        /*07d2*/ 	.byte	0x07
	.zero		1


	//   ....[108]....
        /*07d4*/ 	.word	0x00003e30
        /*07d8*/ 	.word	0x00000000
        /*07dc*/ 	.word	0x000001c0
        /*07e0*/ 	.short	0x010a
        /*07e2*/ 	.byte	0xff
	.zero		1


	//   ....[109]....
        /*07e4*/ 	.word	0x00004070
        /*07e8*/ 	.word	0x000000ff
        /*07ec*/ 	.word	0x00000008
        /*07f0*/ 	.short	0x010a
        /*07f2*/ 	.byte	0x05
	.zero		1


	//   ....[110]....
        /*07f4*/ 	.word	0x00004090
        /*07f8*/ 	.word	0x000000ff
        /*07fc*/ 	.word	0x00000008
        /*0800*/ 	.short	0x010a
        /*0802*/ 	.byte	0x05
	.zero		1


	//   ....[111]....
        /*0804*/ 	.word	0x00004220
        /*0808*/ 	.word	0x000000ff
        /*080c*/ 	.word	0x00000008
        /*0810*/ 	.short	0x010a
        /*0812*/ 	.byte	0x05
	.zero		1


	//   ....[112]....
        /*0814*/ 	.word	0x00004240
        /*0818*/ 	.word	0x000000ff
        /*081c*/ 	.word	0x00000008
        /*0820*/ 	.short	0x010a
        /*0822*/ 	.byte	0x05
	.zero		1


	//   ....[113]....
        /*0824*/ 	.word	0x00004300
        /*0828*/ 	.word	0x000000ff
        /*082c*/ 	.word	0x00000000
        /*0830*/ 	.short	0x0101
        /*0832*/ 	.byte	0x04
	.zero		1


	//   ....[114]....
        /*0834*/ 	.word	0x000045e0
        /*0838*/ 	.word	0x00000000
        /*083c*/ 	.word	0x000001b0
        /*0840*/ 	.short	0x010a
        /*0842*/ 	.byte	0xff
	.zero		1


	//   ....[115]....
        /*0844*/ 	.word	0x000046a0
        /*0848*/ 	.word	0x00000000
        /*084c*/ 	.word	0x00000000
        /*0850*/ 	.short	0x0101
        /*0852*/ 	.byte	0xff
	.zero		1


	//   ....[116]....
        /*0854*/ 	.word	0x00004750
        /*0858*/ 	.word	0x000000ff
        /*085c*/ 	.word	0x00000000
        /*0860*/ 	.short	0x010a
        /*0862*/ 	.byte	0x04
	.zero		1


	//   ....[117]....
        /*0864*/ 	.word	0x00004760
        /*0868*/ 	.word	0x000000ff
        /*086c*/ 	.word	0x000001e0
        /*0870*/ 	.short	0x010a
        /*0872*/ 	.byte	0x13
	.zero		1


	//   ....[118]....
        /*0874*/ 	.word	0x00004820
        /*0878*/ 	.word	0x000000ff
        /*087c*/ 	.word	0x00000000
        /*0880*/ 	.short	0x010a
        /*0882*/ 	.byte	0x06
	.zero		1


	//   ....[119]....
        /*0884*/ 	.word	0x00004940
        /*0888*/ 	.word	0x000000ff
        /*088c*/ 	.word	0x00000000
        /*0890*/ 	.short	0x010a
        /*0892*/ 	.byte	0x04
	.zero		1


	//   ....[120]....
        /*0894*/ 	.word	0x00004b60
        /*0898*/ 	.word	0x000000ff
        /*089c*/ 	.word	0x00000000
        /*08a0*/ 	.short	0x010a
        /*08a2*/ 	.byte	0x04
	.zero		1


	//   ....[121]....
        /*08a4*/ 	.word	0x00004c00
        /*08a8*/ 	.word	0x00000000
        /*08ac*/ 	.word	0x00000000
        /*08b0*/ 	.short	0x010a
        /*08b2*/ 	.byte	0xff
	.zero		1


	//   ....[122]....
        /*08b4*/ 	.word	0x00004c40
        /*08b8*/ 	.word	0x00000000
        /*08bc*/ 	.word	0x00000000
        /*08c0*/ 	.short	0x010a
        /*08c2*/ 	.byte	0xff
	.zero		1


	//   ....[123]....
        /*08c4*/ 	.word	0x00004cb0
        /*08c8*/ 	.word	0x000000ff
        /*08cc*/ 	.word	0x00000000
        /*08d0*/ 	.short	0x0101
        /*08d2*/ 	.byte	0x04
	.zero		1


	//   ....[124]....
        /*08d4*/ 	.word	0x00004cf0
        /*08d8*/ 	.word	0x000000ff
        /*08dc*/ 	.word	0x00000210
        /*08e0*/ 	.short	0x010a
        /*08e2*/ 	.byte	0x0d
	.zero		1


	//   ....[125]....
        /*08e4*/ 	.word	0x00004d40
        /*08e8*/ 	.word	0x000000ff
        /*08ec*/ 	.word	0x00000000
        /*08f0*/ 	.short	0x0101
        /*08f2*/ 	.byte	0x04
	.zero		1


	//   ....[126]....
        /*08f4*/ 	.word	0x000051e0
        /*08f8*/ 	.word	0x0000000c
        /*08fc*/ 	.word	0x000001b0
        /*0900*/ 	.short	0x010a
        /*0902*/ 	.byte	0xff
	.zero		1


	//   ....[127]....
        /*0904*/ 	.word	0x00005350
        /*0908*/ 	.word	0x00000000
        /*090c*/ 	.word	0x00000000
        /*0910*/ 	.short	0x0101
        /*0912*/ 	.byte	0xff
	.zero		1


	//   ....[128]....
        /*0914*/ 	.word	0x000057e0
        /*0918*/ 	.word	0x000000ff
        /*091c*/ 	.word	0x000001a8
        /*0920*/ 	.short	0x010a
        /*0922*/ 	.byte	0x15
	.zero		1


	//   ....[129]....
        /*0924*/ 	.word	0x00005960
        /*0928*/ 	.word	0x000000ff
        /*092c*/ 	.word	0x00000180
        /*0930*/ 	.short	0x010a
        /*0932*/ 	.byte	0x15
	.zero		1


	//   ....[130]....
        /*0934*/ 	.word	0x00005ae0
        /*0938*/ 	.word	0x000000ff
        /*093c*/ 	.word	0x00000160
        /*0940*/ 	.short	0x010b
        /*0942*/ 	.byte	0x15
	.zero		1


	//   ....[131]....
        /*0944*/ 	.word	0x00005af0
        /*0948*/ 	.word	0x000000ff
        /*094c*/ 	.word	0x00000000
        /*0950*/ 	.short	0x0101
        /*0952*/ 	.byte	0x06
	.zero		1


	//   ....[132]....
        /*0954*/ 	.word	0x00005b00
        /*0958*/ 	.word	0x000000ff
        /*095c*/ 	.word	0x00000188
        /*0960*/ 	.short	0x010a
        /*0962*/ 	.byte	0x15
	.zero		1


	//   ....[133]....
        /*0964*/ 	.word	0x00005c60
        /*0968*/ 	.word	0x000000ff
        /*096c*/ 	.word	0x00000168
        /*0970*/ 	.short	0x010b
        /*0972*/ 	.byte	0x15
	.zero		1


	//   ....[134]....
        /*0974*/ 	.word	0x00005c70
        /*0978*/ 	.word	0x000000ff
        /*097c*/ 	.word	0x00000000
        /*0980*/ 	.short	0x0101
        /*0982*/ 	.byte	0x06
	.zero		1


	//   ....[135]....
        /*0984*/ 	.word	0x00005c80
        /*0988*/ 	.word	0x000000ff
        /*098c*/ 	.word	0x00000190
        /*0990*/ 	.short	0x010a
        /*0992*/ 	.byte	0x15
	.zero		1


	//   ....[136]....
        /*0994*/ 	.word	0x00005dd0
        /*0998*/ 	.word	0x000000ff
        /*099c*/ 	.word	0x00000170
        /*09a0*/ 	.short	0x010b
        /*09a2*/ 	.byte	0x15
	.zero		1


	//   ....[137]....
        /*09a4*/ 	.word	0x00005de0
        /*09a8*/ 	.word	0x000000ff
        /*09ac*/ 	.word	0x00000000
        /*09b0*/ 	.short	0x0101
        /*09b2*/ 	.byte	0x06
	.zero		1


	//   ....[138]....
        /*09b4*/ 	.word	0x00005df0
        /*09b8*/ 	.word	0x000000ff
        /*09bc*/ 	.word	0x00000198
        /*09c0*/ 	.short	0x010a
        /*09c2*/ 	.byte	0x15
	.zero		1


	//   ....[139]....
        /*09c4*/ 	.word	0x00005fe0
        /*09c8*/ 	.word	0x000000ff
        /*09cc*/ 	.word	0x00000178
        /*09d0*/ 	.short	0x010b
        /*09d2*/ 	.byte	0x15
	.zero		1


	//   ....[140]....
        /*09d4*/ 	.word	0x00005ff0
        /*09d8*/ 	.word	0x000000ff
        /*09dc*/ 	.word	0x00000000
        /*09e0*/ 	.short	0x0101
        /*09e2*/ 	.byte	0x25
	.zero		1


	//   ....[141]....
        /*09e4*/ 	.word	0x00006020
        /*09e8*/ 	.word	0x000000ff
        /*09ec*/ 	.word	0x00000180
        /*09f0*/ 	.short	0x010a
        /*09f2*/ 	.byte	0x15
	.zero		1


	//   ....[142]....
        /*09f4*/ 	.word	0x00006040
        /*09f8*/ 	.word	0x000000ff
        /*09fc*/ 	.word	0x00000188
        /*0a00*/ 	.short	0x010a
        /*0a02*/ 	.byte	0x15
	.zero		1


	//   ....[143]....
        /*0a04*/ 	.word	0x00006060
        /*0a08*/ 	.word	0x000000ff
        /*0a0c*/ 	.word	0x00000190
        /*0a10*/ 	.short	0x010a
        /*0a12*/ 	.byte	0x15
	.zero		1


	//   ....[144]....
        /*0a14*/ 	.word	0x000060a0
        /*0a18*/ 	.word	0x00000000
        /*0a1c*/ 	.word	0x00000198
        /*0a20*/ 	.short	0x010a
        /*0a22*/ 	.byte	0xff
	.zero		1


	//   ....[145]....
        /*0a24*/ 	.word	0x000063c0
        /*0a28*/ 	.word	0x00000003
        /*0a2c*/ 	.word	0x000001b0
        /*0a30*/ 	.short	0x010a
        /*0a32*/ 	.byte	0xff
	.zero		1


	//   ....[146]....
        /*0a34*/ 	.word	0x00006540
        /*0a38*/ 	.word	0x00000000
        /*0a3c*/ 	.word	0x00000000
        /*0a40*/ 	.short	0x0101
        /*0a42*/ 	.byte	0xff
	.zero		1


	//   ....[147]....
        /*0a44*/ 	.word	0x00007070
        /*0a48*/ 	.word	0x00000003
        /*0a4c*/ 	.word	0x00000160
        /*0a50*/ 	.short	0x010a
        /*0a52*/ 	.byte	0xff
	.zero		1


	//   ....[148]....
        /*0a54*/ 	.word	0x00007090
        /*0a58*/ 	.word	0x00000093
        /*0a5c*/ 	.word	0x000001d0
        /*0a60*/ 	.short	0x010a
        /*0a62*/ 	.byte	0xff
	.zero		1


	//   ....[149]....
        /*0a64*/ 	.word	0x000071d0
        /*0a68*/ 	.word	0x00000003
        /*0a6c*/ 	.word	0x00000160
        /*0a70*/ 	.short	0x010a
        /*0a72*/ 	.byte	0xff
	.zero		1


	//   ....[150]....
        /*0a74*/ 	.word	0x00007310
        /*0a78*/ 	.word	0x00000000
        /*0a7c*/ 	.word	0x00000000
        /*0a80*/ 	.short	0x0101
        /*0a82*/ 	.byte	0xff
	.zero		1


	//   ....[151]....
        /*0a84*/ 	.word	0x00007390
        /*0a88*/ 	.word	0x00000093
        /*0a8c*/ 	.word	0x000001d0
        /*0a90*/ 	.short	0x010a
        /*0a92*/ 	.byte	0xff
	.zero		1


	//   ....[152]....
        /*0a94*/ 	.word	0x00008720
        /*0a98*/ 	.word	0x0000006b
        /*0a9c*/ 	.word	0x00000160
        /*0aa0*/ 	.short	0x010a
        /*0aa2*/ 	.byte	0xff
	.zero		1


	//   ....[153]....
        /*0aa4*/ 	.word	0x000087f0
        /*0aa8*/ 	.word	0x0000006b
        /*0aac*/ 	.word	0x00000160
        /*0ab0*/ 	.short	0x010a
        /*0ab2*/ 	.byte	0xff
	.zero		1


	//   ....[154]....
        /*0ab4*/ 	.word	0x00008930
        /*0ab8*/ 	.word	0x00000000
        /*0abc*/ 	.word	0x00000000
        /*0ac0*/ 	.short	0x0101
        /*0ac2*/ 	.byte	0xff
	.zero		1


	//   ....[155]....
        /*0ac4*/ 	.word	0x00009cc0
        /*0ac8*/ 	.word	0x00000000
        /*0acc*/ 	.word	0x00000160
        /*0ad0*/ 	.short	0x010a
        /*0ad2*/ 	.byte	0xff
	.zero		1


	//   ....[156]....
        /*0ad4*/ 	.word	0x00009d90
        /*0ad8*/ 	.word	0x00000000
        /*0adc*/ 	.word	0x00000160
        /*0ae0*/ 	.short	0x010a
        /*0ae2*/ 	.byte	0xff
	.zero		1


	//   ....[157]....
        /*0ae4*/ 	.word	0x00009ed0
        /*0ae8*/ 	.word	0x00000000
        /*0aec*/ 	.word	0x00000000
        /*0af0*/ 	.short	0x0101
        /*0af2*/ 	.byte	0xff
	.zero		1


	//   ....[158]....
        /*0af4*/ 	.word	0x0000b290
        /*0af8*/ 	.word	0x00000000
        /*0afc*/ 	.word	0x00000160
        /*0b00*/ 	.short	0x010a
        /*0b02*/ 	.byte	0xff
	.zero		1


	//   ....[159]....
        /*0b04*/ 	.word	0x0000b360
        /*0b08*/ 	.word	0x00000000
        /*0b0c*/ 	.word	0x00000160
        /*0b10*/ 	.short	0x010a
        /*0b12*/ 	.byte	0xff
	.zero		1


	//   ....[160]....
        /*0b14*/ 	.word	0x0000b4a0
        /*0b18*/ 	.word	0x00000000
        /*0b1c*/ 	.word	0x00000000
        /*0b20*/ 	.short	0x0101
        /*0b22*/ 	.byte	0xff
	.zero		1


	//   ....[161]....
        /*0b24*/ 	.word	0x0000b780
        /*0b28*/ 	.word	0x00000093
        /*0b2c*/ 	.word	0x00000000
        /*0b30*/ 	.short	0x0101
        /*0b32*/ 	.byte	0xff
	.zero		1


	//   ....[162]....
        /*0b34*/ 	.word	0x0000ca20
        /*0b38*/ 	.word	0x00000003
        /*0b3c*/ 	.word	0x00000200
        /*0b40*/ 	.short	0x010a
        /*0b42*/ 	.byte	0xff
	.zero		1


	//   ....[163]....
        /*0b44*/ 	.word	0x0000ca80
        /*0b48*/ 	.word	0x00000000
        /*0b4c*/ 	.word	0x000000b0
        /*0b50*/ 	.short	0x010a
        /*0b52*/ 	.byte	0xff
	.zero		1


	//   ....[164]....
        /*0b54*/ 	.word	0x0000cae0
        /*0b58*/ 	.word	0x00000000
        /*0b5c*/ 	.word	0x000000b0
        /*0b60*/ 	.short	0x010a
        /*0b62*/ 	.byte	0xff
	.zero		1


	//   ....[165]....
        /*0b64*/ 	.word	0x0000cb30
        /*0b68*/ 	.word	0x00000003
        /*0b6c*/ 	.word	0x000001b0
        /*0b70*/ 	.short	0x010a
        /*0b72*/ 	.byte	0xff
	.zero		1


	//   ....[166]....
        /*0b74*/ 	.word	0x0000cb90
        /*0b78*/ 	.word	0x00000000
        /*0b7c*/ 	.word	0x00000000
        /*0b80*/ 	.short	0x010a
        /*0b82*/ 	.byte	0xff
	.zero		1


	//   ....[167]....
        /*0b84*/ 	.word	0x0000cbf0
        /*0b88*/ 	.word	0x00000000
        /*0b8c*/ 	.word	0x00000000
        /*0b90*/ 	.short	0x010a
        /*0b92*/ 	.byte	0xff
	.zero		1


	//   ....[168]....
        /*0b94*/ 	.word	0x0000cc50
        /*0b98*/ 	.word	0x00000000
        /*0b9c*/ 	.word	0x00000000
        /*0ba0*/ 	.short	0x010a
        /*0ba2*/ 	.byte	0xff
	.zero		1


	//   ....[169]....
        /*0ba4*/ 	.word	0x0000ccb0
        /*0ba8*/ 	.word	0x00000000
        /*0bac*/ 	.word	0x00000000
        /*0bb0*/ 	.short	0x010a
        /*0bb2*/ 	.byte	0xff
	.zero		1


	//   ....[170]....
        /*0bb4*/ 	.word	0x0000cd10
        /*0bb8*/ 	.word	0x00000000
        /*0bbc*/ 	.word	0x00000000
        /*0bc0*/ 	.short	0x010a
        /*0bc2*/ 	.byte	0xff
	.zero		1


	//   ....[171]....
        /*0bc4*/ 	.word	0x0000cd70
        /*0bc8*/ 	.word	0x00000000
        /*0bcc*/ 	.word	0x00000000
        /*0bd0*/ 	.short	0x010a
        /*0bd2*/ 	.byte	0xff
	.zero		1


	//   ....[172]....
        /*0bd4*/ 	.word	0x0000cdd0
        /*0bd8*/ 	.word	0x00000000
        /*0bdc*/ 	.word	0x00000000
        /*0be0*/ 	.short	0x010a
        /*0be2*/ 	.byte	0xff
	.zero		1


	//   ....[173]....
        /*0be4*/ 	.word	0x0000ce30
        /*0be8*/ 	.word	0x00000000
        /*0bec*/ 	.word	0x00000000
        /*0bf0*/ 	.short	0x010a
        /*0bf2*/ 	.byte	0xff
	.zero		1


	//   ....[174]....
        /*0bf4*/ 	.word	0x0000ce90
        /*0bf8*/ 	.word	0x00000000
        /*0bfc*/ 	.word	0x00000000
        /*0c00*/ 	.short	0x010a
        /*0c02*/ 	.byte	0xff
	.zero		1


	//   ....[175]....
        /*0c04*/ 	.word	0x0000cef0
        /*0c08*/ 	.word	0x00000000
        /*0c0c*/ 	.word	0x00000000
        /*0c10*/ 	.short	0x010a
        /*0c12*/ 	.byte	0xff
	.zero		1


	//   ....[176]....
        /*0c14*/ 	.word	0x0000cf50
        /*0c18*/ 	.word	0x00000000
        /*0c1c*/ 	.word	0x00000000
        /*0c20*/ 	.short	0x010a
        /*0c22*/ 	.byte	0xff
	.zero		1


	//   ....[177]....
        /*0c24*/ 	.word	0x0000cfb0
        /*0c28*/ 	.word	0x00000000
        /*0c2c*/ 	.word	0x00000000
        /*0c30*/ 	.short	0x010a
        /*0c32*/ 	.byte	0xff
	.zero		1


	//   ....[178]....
        /*0c34*/ 	.word	0x0000d010
        /*0c38*/ 	.word	0x00000000
        /*0c3c*/ 	.word	0x00000000
        /*0c40*/ 	.short	0x010a
        /*0c42*/ 	.byte	0xff
	.zero		1


	//   ....[179]....
        /*0c44*/ 	.word	0x0000d070
        /*0c48*/ 	.word	0x00000000
        /*0c4c*/ 	.word	0x00000000
        /*0c50*/ 	.short	0x010a
        /*0c52*/ 	.byte	0xff
	.zero		1


	//   ....[180]....
        /*0c54*/ 	.word	0x0000d0d0
        /*0c58*/ 	.word	0x00000000
        /*0c5c*/ 	.word	0x00000000
        /*0c60*/ 	.short	0x010a
        /*0c62*/ 	.byte	0xff
	.zero		1


	//   ....[181]....
        /*0c64*/ 	.word	0x0000d130
        /*0c68*/ 	.word	0x00000000
        /*0c6c*/ 	.word	0x00000000
        /*0c70*/ 	.short	0x010a
        /*0c72*/ 	.byte	0xff
	.zero		1


	//   ....[182]....
        /*0c74*/ 	.word	0x0000d190
        /*0c78*/ 	.word	0x00000000
        /*0c7c*/ 	.word	0x00000000
        /*0c80*/ 	.short	0x010a
        /*0c82*/ 	.byte	0xff
	.zero		1


	//   ....[183]....
        /*0c84*/ 	.word	0x0000d1f0
        /*0c88*/ 	.word	0x00000000
        /*0c8c*/ 	.word	0x00000000
        /*0c90*/ 	.short	0x010a
        /*0c92*/ 	.byte	0xff
	.zero		1


	//   ....[184]....
        /*0c94*/ 	.word	0x0000d250
        /*0c98*/ 	.word	0x00000000
        /*0c9c*/ 	.word	0x00000000
        /*0ca0*/ 	.short	0x010a
        /*0ca2*/ 	.byte	0xff
	.zero		1


	//   ....[185]....
        /*0ca4*/ 	.word	0x0000d2b0
        /*0ca8*/ 	.word	0x00000000
        /*0cac*/ 	.word	0x00000000
        /*0cb0*/ 	.short	0x010a
        /*0cb2*/ 	.byte	0xff
	.zero		1


	//   ....[186]....
        /*0cb4*/ 	.word	0x0000d310
        /*0cb8*/ 	.word	0x00000000
        /*0cbc*/ 	.word	0x00000000
        /*0cc0*/ 	.short	0x010a
        /*0cc2*/ 	.byte	0xff
	.zero		1


	//   ....[187]....
        /*0cc4*/ 	.word	0x0000d360
        /*0cc8*/ 	.word	0x00000002
        /*0ccc*/ 	.word	0x000001f0
        /*0cd0*/ 	.short	0x010a
        /*0cd2*/ 	.byte	0xff
	.zero		1


	//   ....[188]....
        /*0cd4*/ 	.word	0x0000d3c0
        /*0cd8*/ 	.word	0x00000002
        /*0cdc*/ 	.word	0x000001c0
        /*0ce0*/ 	.short	0x010a
        /*0ce2*/ 	.byte	0xff
	.zero		1


	//   ....[189]....
        /*0ce4*/ 	.word	0x0000d410
        /*0ce8*/ 	.word	0x00000002
        /*0cec*/ 	.word	0x000001b0
        /*0cf0*/ 	.short	0x010a
        /*0cf2*/ 	.byte	0xff
	.zero		1


	//   ....[190]....
        /*0cf4*/ 	.word	0x0000d470
        /*0cf8*/ 	.word	0x00000000
        /*0cfc*/ 	.word	0x000001c0
        /*0d00*/ 	.short	0x010a
        /*0d02*/ 	.byte	0xff
	.zero		1


	//   ....[191]....
        /*0d04*/ 	.word	0x0000d4d0
        /*0d08*/ 	.word	0x00000000
        /*0d0c*/ 	.word	0x00000008
        /*0d10*/ 	.short	0x010a
        /*0d12*/ 	.byte	0xff
	.zero		1


	//   ....[192]....
        /*0d14*/ 	.word	0x0000d5c0
        /*0d18*/ 	.word	0x00000000
        /*0d1c*/ 	.word	0x00000008
        /*0d20*/ 	.short	0x010a
        /*0d22*/ 	.byte	0xff
	.zero		1


	//   ....[193]....
        /*0d24*/ 	.word	0x0000d610
        /*0d28*/ 	.word	0x00000000
        /*0d2c*/ 	.word	0x000001b0
        /*0d30*/ 	.short	0x010a
        /*0d32*/ 	.byte	0xff
	.zero		1


	//   ....[194]....
        /*0d34*/ 	.word	0x0000d670
        /*0d38*/ 	.word	0x00000000
        /*0d3c*/ 	.word	0x000001e0
        /*0d40*/ 	.short	0x010a
        /*0d42*/ 	.byte	0xff
	.zero		1


	//   ....[195]....
        /*0d44*/ 	.word	0x0000d6d0
        /*0d48*/ 	.word	0x00000000
        /*0d4c*/ 	.word	0x00000000
        /*0d50*/ 	.short	0x010a
        /*0d52*/ 	.byte	0xff
	.zero		1


	//   ....[196]....
        /*0d54*/ 	.word	0x0000d730
        /*0d58*/ 	.word	0x00000000
        /*0d5c*/ 	.word	0x00000000
        /*0d60*/ 	.short	0x010a
        /*0d62*/ 	.byte	0xff
	.zero		1


	//   ....[197]....
        /*0d64*/ 	.word	0x0000d790
        /*0d68*/ 	.word	0x00000000
        /*0d6c*/ 	.word	0x00000210
        /*0d70*/ 	.short	0x010a
        /*0d72*/ 	.byte	0xff
	.zero		1


	//   ....[198]....
        /*0d74*/ 	.word	0x0000d7e0
        /*0d78*/ 	.word	0x0000000c
        /*0d7c*/ 	.word	0x000001b0
        /*0d80*/ 	.short	0x010a
        /*0d82*/ 	.byte	0xff
	.zero		1


	//   ....[199]....
        /*0d84*/ 	.word	0x0000d840
        /*0d88*/ 	.word	0x00000000
        /*0d8c*/ 	.word	0x000001a8
        /*0d90*/ 	.short	0x010a
        /*0d92*/ 	.byte	0xff
	.zero		1


	//   ....[200]....
        /*0d94*/ 	.word	0x0000d8a0
        /*0d98*/ 	.word	0x00000000
        /*0d9c*/ 	.word	0x00000180
        /*0da0*/ 	.short	0x010a
        /*0da2*/ 	.byte	0xff
	.zero		1


	//   ....[201]....
        /*0da4*/ 	.word	0x0000d900
        /*0da8*/ 	.word	0x00000000
        /*0dac*/ 	.word	0x00000188
        /*0db0*/ 	.short	0x010a
        /*0db2*/ 	.byte	0xff
	.zero		1


	//   ....[202]....
        /*0db4*/ 	.word	0x0000d960
        /*0db8*/ 	.word	0x00000000
        /*0dbc*/ 	.word	0x00000190
        /*0dc0*/ 	.short	0x010a
        /*0dc2*/ 	.byte	0xff
	.zero		1


	//   ....[203]....
        /*0dc4*/ 	.word	0x0000d9c0
        /*0dc8*/ 	.word	0x00000000
        /*0dcc*/ 	.word	0x00000198
        /*0dd0*/ 	.short	0x010a
        /*0dd2*/ 	.byte	0xff
	.zero		1


	//   ....[204]....
        /*0dd4*/ 	.word	0x0000da20
        /*0dd8*/ 	.word	0x00000000
        /*0ddc*/ 	.word	0x00000180
        /*0de0*/ 	.short	0x010a
        /*0de2*/ 	.byte	0xff
	.zero		1


	//   ....[205]....
        /*0de4*/ 	.word	0x0000da80
        /*0de8*/ 	.word	0x00000000
        /*0dec*/ 	.word	0x00000188
        /*0df0*/ 	.short	0x010a
        /*0df2*/ 	.byte	0xff
	.zero		1


	//   ....[206]....
        /*0df4*/ 	.word	0x0000dae0
        /*0df8*/ 	.word	0x00000000
        /*0dfc*/ 	.word	0x00000190
        /*0e00*/ 	.short	0x010a
        /*0e02*/ 	.byte	0xff
	.zero		1


	//   ....[207]....
        /*0e04*/ 	.word	0x0000db30
        /*0e08*/ 	.word	0x00000003
        /*0e0c*/ 	.word	0x000001b0
        /*0e10*/ 	.short	0x010a
        /*0e12*/ 	.byte	0xff
	.zero		1


	//   ....[208]....
        /*0e14*/ 	.word	0x0000db80
        /*0e18*/ 	.word	0x00000003
        /*0e1c*/ 	.word	0x00000160
        /*0e20*/ 	.short	0x010a
        /*0e22*/ 	.byte	0xff
	.zero		1


	//   ....[209]....
        /*0e24*/ 	.word	0x0000dbd0
        /*0e28*/ 	.word	0x00000093
        /*0e2c*/ 	.word	0x000001d0
        /*0e30*/ 	.short	0x010a
        /*0e32*/ 	.byte	0xff
	.zero		1


	//   ....[210]....
        /*0e34*/ 	.word	0x0000dc20
        /*0e38*/ 	.word	0x0000006b
        /*0e3c*/ 	.word	0x00000160
        /*0e40*/ 	.short	0x010a
        /*0e42*/ 	.byte	0xff
	.zero		1


	//   ....[211]....
        /*0e44*/ 	.word	0x0000dc70
        /*0e48*/ 	.word	0x00000000
        /*0e4c*/ 	.word	0x00000160
        /*0e50*/ 	.short	0x010a
        /*0e52*/ 	.byte	0xff
	.zero		1


	//   ....[212]....
        /*0e54*/ 	.word	0x0000dcc0
        /*0e58*/ 	.word	0x00000000
        /*0e5c*/ 	.word	0x00000160
        /*0e60*/ 	.short	0x010a
        /*0e62*/ 	.byte	0xff
	.zero		1


	//----- nvinfo : EIATTR_NUM_MBARRIERS
	.align		4
.L_48:
        /*0e64*/ 	.byte	0x03, 0x38
        /*0e66*/ 	.short	0x0043


	//----- nvinfo : EIATTR_EXIT_INSTR_OFFSETS
	.align		4
        /*0e68*/ 	.byte	0x04, 0x1c
        /*0e6a*/ 	.short	(.L_50 - .L_49)


	//   ....[0]....
.L_49:
        /*0e6c*/ 	.word	0x00003910


	//   ....[1]....
        /*0e70*/ 	.word	0x00003e00


	//   ....[2]....
        /*0e74*/ 	.word	0x00003e60


	//   ....[3]....
        /*0e78*/ 	.word	0x00004f70


	//   ....[4]....
        /*0e7c*/ 	.word	0x000060d0


	//   ....[5]....
        /*0e80*/ 	.word	0x00006110


	//   ....[6]....
        /*0e84*/ 	.word	0x0000ca10


	//----- nvinfo : EIATTR_MAX_THREADS
	.align		4
.L_50:
        /*0e88*/ 	.byte	0x04, 0x05
        /*0e8a*/ 	.short	(.L_52 - .L_51)
.L_51:
        /*0e8c*/ 	.word	0x00000100
        /*0e90*/ 	.word	0x00000001
        /*0e94*/ 	.word	0x00000001


	//----- nvinfo : EIATTR_CRS_STACK_SIZE
	.align		4
.L_52:
        /*0e98*/ 	.byte	0x04, 0x1e
        /*0e9a*/ 	.short	(.L_54 - .L_53)
.L_53:
        /*0e9c*/ 	.word	0x00000000


	//----- nvinfo : EIATTR_CBANK_PARAM_SIZE
	.align		4
.L_54:
        /*0ea0*/ 	.byte	0x03, 0x19
        /*0ea2*/ 	.short	0x0800


	//----- nvinfo : EIATTR_PARAM_CBANK
	.align		4
        /*0ea4*/ 	.byte	0x04, 0x0a
        /*0ea6*/ 	.short	(.L_56 - .L_55)
	.align		4
.L_55:
        /*0ea8*/ 	.word	index@(.nv.constant0._ZN7cutlass13device_kernelINS_4gemm6kernel13GemmUniversalIN4cute5tupleIJiiiiEEENS1_10collective13CollectiveMmaINS1_35MainloopSm100TmaUmmaWarpSpecializedILi22ELi2ELi2ENS5_IJNS4_1CILi4EEENSA_ILi2EEENSA_ILi1EEEEEEEENS5_IJNSA_ILi256EEESG_NSA_ILi32EEEEEEaNS5_IJlSD_lEEEaSJ_NS4_8TiledMMAINS4_8MMA_AtomIJNS4_21SM100_MMA_S8_2x1SM_SSIaaiLi256ELi256ELNS4_4UMMA5MajorE0ELSO_0ELNSN_8SaturateE0EEEEEENS4_6LayoutINS5_IJSD_SD_SD_EEENS5_IJNSA_ILi0EEESU_SU_EEEEENS5_IJNS4_10UnderscoreESX_SX_EEEEENS4_28SM100_TMA_2SM_LOAD_MULTICASTENS4_14ComposedLayoutINS4_7SwizzleILi1ELi4ELi3EEENS4_18smem_ptr_flag_bitsILi8EEENSS_INS5_IJNSA_ILi8EEESH_EEENS5_IJSH_SD_EEEEEEEvNS4_8identityES10_S1A_vS1B_EENS_8epilogue10collective18CollectiveEpilogueINS1D_23Sm100TmaWarpSpecializedILi4ELi2ELi64ELb0ELb0EEEJNS5_IJNSA_ILi128EEESG_SH_EEENS5_IJNSS_IS1I_SD_EENSS_INSA_ILi64EEESD_EEEEEaSJ_aSJ_NS1D_6fusion15FusionCallbacksIS1H_NS1O_17LinearCombinationIaiaiLNS_15FloatRoundStyleE2EEES1J_S1N_JEEENS4_5SM1004TMEM4LOAD26SM100_TMEM_LOAD_32dp32b64xENS4_13SM90_TMA_LOADENS11_INS12_ILi2ELi4ELi3EEES15_NSS_INS5_IJS16_S1L_EEENS5_IJS1L_SD_EEEEEEENS4_39AutoVectorizingCopyWithAssumedAlignmentILi128EEENS4_14SM90_TMA_STOREES23_S25_S25_EEEvvEEEEvNT_6ParamsE)
        /*0eac*/ 	.short	0x0380
        /*0eae*/ 	.short	0x0800


	//----- nvinfo : EIATTR_SW_WAR
	.align		4
.L_56:
        /*0eb0*/ 	.byte	0x04, 0x36
        /*0eb2*/ 	.short	(.L_58 - .L_57)
.L_57:
        /*0eb4*/ 	.word	0x00000008
.L_58:


//--------------------- .nv.callgraph             --------------------------
	.section	.nv.callgraph,"",@"SHT_CUDA_CALLGRAPH"
	.align	4
	.sectionentsize	8
	.align		4
        /*0000*/ 	.word	0x00000000
	.align		4
        /*0004*/ 	.word	0xffffffff
	.align		4
        /*0008*/ 	.word	index@(_ZN7cutlass13device_kernelINS_4gemm6kernel13GemmUniversalIN4cute5tupleIJiiiiEEENS1_10collective13CollectiveMmaINS1_35MainloopSm100TmaUmmaWarpSpecializedILi22ELi2ELi2ENS5_IJNS4_1CILi4EEENSA_ILi2EEENSA_ILi1EEEEEEEENS5_IJNSA_ILi256EEESG_NSA_ILi32EEEEEEaNS5_IJlSD_lEEEaSJ_NS4_8TiledMMAINS4_8MMA_AtomIJNS4_21SM100_MMA_S8_2x1SM_SSIaaiLi256ELi256ELNS4_4UMMA5MajorE0ELSO_0ELNSN_8SaturateE0EEEEEENS4_6LayoutINS5_IJSD_SD_SD_EEENS5_IJNSA_ILi0EEESU_SU_EEEEENS5_IJNS4_10UnderscoreESX_SX_EEEEENS4_28SM100_TMA_2SM_LOAD_MULTICASTENS4_14ComposedLayoutINS4_7SwizzleILi1ELi4ELi3EEENS4_18smem_ptr_flag_bitsILi8EEENSS_INS5_IJNSA_ILi8EEESH_EEENS5_IJSH_SD_EEEEEEEvNS4_8identityES10_S1A_vS1B_EENS_8epilogue10collective18CollectiveEpilogueINS1D_23Sm100TmaWarpSpecializedILi4ELi2ELi64ELb0ELb0EEEJNS5_IJNSA_ILi128EEESG_SH_EEENS5_IJNSS_IS1I_SD_EENSS_INSA_ILi64EEESD_EEEEEaSJ_aSJ_NS1D_6fusion15FusionCallbacksIS1H_NS1O_17LinearCombinationIaiaiLNS_15FloatRoundStyleE2EEES1J_S1N_JEEENS4_5SM1004TMEM4LOAD26SM100_TMEM_LOAD_32dp32b64xENS4_13SM90_TMA_LOADENS11_INS12_ILi2ELi4ELi3EEES15_NSS_INS5_IJS16_S1L_EEENS5_IJS1L_SD_EEEEEEENS4_39AutoVectorizingCopyWithAssumedAlignmentILi128EEENS4_14SM90_TMA_STOREES23_S25_S25_EEEvvEEEEvNT_6ParamsE)
	.align		4
        /*000c*/ 	.word	index@(__assertfail)
	.align		4
        /*0010*/ 	.word	0x00000000
	.align		4
        /*0014*/ 	.word	0xfffffffe
	.align		4
        /*0018*/ 	.word	0x00000000
	.align		4
        /*001c*/ 	.word	0xfffffffd
	.align		4
        /*0020*/ 	.word	0x00000000
	.align		4
        /*0024*/ 	.word	0xfffffffc


//--------------------- .nv.constant4             --------------------------
	.section	.nv.constant4,"a",@progbits
	.align	8
	.align		8
.nv.constant4:
        /*0000*/ 	.dword	__assertfail
	.align		8
        /*0008*/ 	.dword	__unnamed_1
	.align		8
        /*0010*/ 	.dword	__unnamed_2
	.align		8
        /*0018*/ 	.dword	__unnamed_3
	.align		8
        /*0020*/ 	.dword	_ZN40_INTERNAL_51e70010_4_k_cu_3f9145dd_274454cuda3std3__45__cpo5beginE
	.align		8
        /*0028*/ 	.dword	_ZN40_INTERNAL_51e70010_4_k_cu_3f9145dd_274454cuda3std3__45__cpo3endE
	.align		8
        /*0030*/ 	.dword	_ZN40_INTERNAL_51e70010_4_k_cu_3f9145dd_274454cuda3std3__45__cpo6cbeginE
	.align		8
        /*0038*/ 	.dword	_ZN40_INTERNAL_51e70010_4_k_cu_3f9145dd_274454cuda3std3__45__cpo4cendE
	.align		8
        /*0040*/ 	.dword	_ZN40_INTERNAL_51e70010_4_k_cu_3f9145dd_274454cuda3std3__442_GLOBAL__N__51e70010_4_k_cu_3f9145dd_274456ignoreE
	.align		8
        /*0048*/ 	.dword	_ZN40_INTERNAL_51e70010_4_k_cu_3f9145dd_274454cuda3std3__419piecewise_constructE
	.align		8
        /*0050*/ 	.dword	_ZN40_INTERNAL_51e70010_4_k_cu_3f9145dd_274454cuda3std3__48in_placeE
	.align		8
        /*0058*/ 	.dword	_ZN40_INTERNAL_51e70010_4_k_cu_3f9145dd_274454cuda3std6ranges3__45__cpo4swapE
	.align		8
        /*0060*/ 	.dword	_ZN40_INTERNAL_51e70010_4_k_cu_3f9145dd_274454cuda3std6ranges3__45__cpo9iter_moveE
	.align		8
        /*0068*/ 	.dword	_ZN40_INTERNAL_51e70010_4_k_cu_3f9145dd_274454cute7productE
	.align		8
        /*0070*/ 	.dword	_ZN40_INTERNAL_51e70010_4_k_cu_3f9145dd_274454cute1_E
	.align		8
        /*0078*/ 	.dword	$str$25
	.align		8
        /*0080*/ 	.dword	$str$26
	.align		8
        /*0088*/ 	.dword	$str$27
	.align		8
        /*0090*/ 	.dword	$str$28


//--------------------- .text._ZN7cutlass13device_kernelINS_4gemm6kernel13GemmUniversalIN4cute5tupleIJiiiiEEENS1_10collective13CollectiveMmaINS1_35MainloopSm100TmaUmmaWarpSpecializedILi22ELi2ELi2ENS5_IJNS4_1CILi4EEENSA_ILi2EEENSA_ILi1EEEEEEEENS5_IJNSA_ILi256EEESG_NSA_ILi32EEEEEEaNS5_IJlSD_lEEEaSJ_NS4_8TiledMMAINS4_8MMA_AtomIJNS4_21SM100_MMA_S8_2x1SM_SSIaaiLi256ELi256ELNS4_4UMMA5MajorE0ELSO_0ELNSN_8SaturateE0EEEEEENS4_6LayoutINS5_IJSD_SD_SD_EEENS5_IJNSA_ILi0EEESU_SU_EEEEENS5_IJNS4_10UnderscoreESX_SX_EEEEENS4_28SM100_TMA_2SM_LOAD_MULTICASTENS4_14ComposedLayoutINS4_7SwizzleILi1ELi4ELi3EEENS4_18smem_ptr_flag_bitsILi8EEENSS_INS5_IJNSA_ILi8EEESH_EEENS5_IJSH_SD_EEEEEEEvNS4_8identityES10_S1A_vS1B_EENS_8epilogue10collective18CollectiveEpilogueINS1D_23Sm100TmaWarpSpecializedILi4ELi2ELi64ELb0ELb0EEEJNS5_IJNSA_ILi128EEESG_SH_EEENS5_IJNSS_IS1I_SD_EENSS_INSA_ILi64EEESD_EEEEEaSJ_aSJ_NS1D_6fusion15FusionCallbacksIS1H_NS1O_17LinearCombinationIaiaiLNS_15FloatRoundStyleE2EEES1J_S1N_JEEENS4_5SM1004TMEM4LOAD26SM100_TMEM_LOAD_32dp32b64xENS4_13SM90_TMA_LOADENS11_INS12_ILi2ELi4ELi3EEES15_NSS_INS5_IJS16_S1L_EEENS5_IJS1L_SD_EEEEEEENS4_39AutoVectorizingCopyWithAssumedAlignmentILi128EEENS4_14SM90_TMA_STOREES23_S25_S25_EEEvvEEEEvNT_6ParamsE --------------------------
	.section	.text._ZN7cutlass13device_kernelINS_4gemm6kernel13GemmUniversalIN4cute5tupleIJiiiiEEENS1_10collective13CollectiveMmaINS1_35MainloopSm100TmaUmmaWarpSpecializedILi22ELi2ELi2ENS5_IJNS4_1CILi4EEENSA_ILi2EEENSA_ILi1EEEEEEEENS5_IJNSA_ILi256EEESG_NSA_ILi32EEEEEEaNS5_IJlSD_lEEEaSJ_NS4_8TiledMMAINS4_8MMA_AtomIJNS4_21SM100_MMA_S8_2x1SM_SSIaaiLi256ELi256ELNS4_4UMMA5MajorE0ELSO_0ELNSN_8SaturateE0EEEEEENS4_6LayoutINS5_IJSD_SD_SD_EEENS5_IJNSA_ILi0EEESU_SU_EEEEENS5_IJNS4_10UnderscoreESX_SX_EEEEENS4_28SM100_TMA_2SM_LOAD_MULTICASTENS4_14ComposedLayoutINS4_7SwizzleILi1ELi4ELi3EEENS4_18smem_ptr_flag_bitsILi8EEENSS_INS5_IJNSA_ILi8EEESH_EEENS5_IJSH_SD_EEEEEEEvNS4_8identityES10_S1A_vS1B_EENS_8epilogue10collective18CollectiveEpilogueINS1D_23Sm100TmaWarpSpecializedILi4ELi2ELi64ELb0ELb0EEEJNS5_IJNSA_ILi128EEESG_SH_EEENS5_IJNSS_IS1I_SD_EENSS_INSA_ILi64EEESD_EEEEEaSJ_aSJ_NS1D_6fusion15FusionCallbacksIS1H_NS1O_17LinearCombinationIaiaiLNS_15FloatRoundStyleE2EEES1J_S1N_JEEENS4_5SM1004TMEM4LOAD26SM100_TMEM_LOAD_32dp32b64xENS4_13SM90_TMA_LOADENS11_INS12_ILi2ELi4ELi3EEES15_NSS_INS5_IJS16_S1L_EEENS5_IJS1L_SD_EEEEEEENS4_39AutoVectorizingCopyWithAssumedAlignmentILi128EEENS4_14SM90_TMA_STOREES23_S25_S25_EEEvvEEEEvNT_6ParamsE,"ax",@progbits
	.align	128
.text._ZN7cutlass13device_kernelINS_4gemm6kernel13GemmUniversalIN4cute5tupleIJiiiiEEENS1_10collective13CollectiveMmaINS1_35MainloopSm100TmaUmmaWarpSpecializedILi22ELi2ELi2ENS5_IJNS4_1CILi4EEENSA_ILi2EEENSA_ILi1EEEEEEEENS5_IJNSA_ILi256EEESG_NSA_ILi32EEEEEEaNS5_IJlSD_lEEEaSJ_NS4_8TiledMMAINS4_8MMA_AtomIJNS4_21SM100_MMA_S8_2x1SM_SSIaaiLi256ELi256ELNS4_4UMMA5MajorE0ELSO_0ELNSN_8SaturateE0EEEEEENS4_6LayoutINS5_IJSD_SD_SD_EEENS5_IJNSA_ILi0EEESU_SU_EEEEENS5_IJNS4_10UnderscoreESX_SX_EEEEENS4_28SM100_TMA_2SM_LOAD_MULTICASTENS4_14ComposedLayoutINS4_7SwizzleILi1ELi4ELi3EEENS4_18smem_ptr_flag_bitsILi8EEENSS_INS5_IJNSA_ILi8EEESH_EEENS5_IJSH_SD_EEEEEEEvNS4_8identityES10_S1A_vS1B_EENS_8epilogue10collective18CollectiveEpilogueINS1D_23Sm100TmaWarpSpecializedILi4ELi2ELi64ELb0ELb0EEEJNS5_IJNSA_ILi128EEESG_SH_EEENS5_IJNSS_IS1I_SD_EENSS_INSA_ILi64EEESD_EEEEEaSJ_aSJ_NS1D_6fusion15FusionCallbacksIS1H_NS1O_17LinearCombinationIaiaiLNS_15FloatRoundStyleE2EEES1J_S1N_JEEENS4_5SM1004TMEM4LOAD26SM100_TMEM_LOAD_32dp32b64xENS4_13SM90_TMA_LOADENS11_INS12_ILi2ELi4ELi3EEES15_NSS_INS5_IJS16_S1L_EEENS5_IJS1L_SD_EEEEEEENS4_39AutoVectorizingCopyWithAssumedAlignmentILi128EEENS4_14SM90_TMA_STOREES23_S25_S25_EEEvvEEEEvNT_6ParamsE:
        .type           _ZN7cutlass13device_kernelINS_4gemm6kernel13GemmUniversalIN4cute5tupleIJiiiiEEENS1_10collective13CollectiveMmaINS1_35MainloopSm100TmaUmmaWarpSpecializedILi22ELi2ELi2ENS5_IJNS4_1CILi4EEENSA_ILi2EEENSA_ILi1EEEEEEEENS5_IJNSA_ILi256EEESG_NSA_ILi32EEEEEEaNS5_IJlSD_lEEEaSJ_NS4_8TiledMMAINS4_8MMA_AtomIJNS4_21SM100_MMA_S8_2x1SM_SSIaaiLi256ELi256ELNS4_4UMMA5MajorE0ELSO_0ELNSN_8SaturateE0EEEEEENS4_6LayoutINS5_IJSD_SD_SD_EEENS5_IJNSA_ILi0EEESU_SU_EEEEENS5_IJNS4_10UnderscoreESX_SX_EEEEENS4_28SM100_TMA_2SM_LOAD_MULTICASTENS4_14ComposedLayoutINS4_7SwizzleILi1ELi4ELi3EEENS4_18smem_ptr_flag_bitsILi8EEENSS_INS5_IJNSA_ILi8EEESH_EEENS5_IJSH_SD_EEEEEEEvNS4_8identityES10_S1A_vS1B_EENS_8epilogue10collective18CollectiveEpilogueINS1D_23Sm100TmaWarpSpecializedILi4ELi2ELi64ELb0ELb0EEEJNS5_IJNSA_ILi128EEESG_SH_EEENS5_IJNSS_IS1I_SD_EENSS_INSA_ILi64EEESD_EEEEEaSJ_aSJ_NS1D_6fusion15FusionCallbacksIS1H_NS1O_17LinearCombinationIaiaiLNS_15FloatRoundStyleE2EEES1J_S1N_JEEENS4_5SM1004TMEM4LOAD26SM100_TMEM_LOAD_32dp32b64xENS4_13SM90_TMA_LOADENS11_INS12_ILi2ELi4ELi3EEES15_NSS_INS5_IJS16_S1L_EEENS5_IJS1L_SD_EEEEEEENS4_39AutoVectorizingCopyWithAssumedAlignmentILi128EEENS4_14SM90_TMA_STOREES23_S25_S25_EEEvvEEEEvNT_6ParamsE,@function
        .size           _ZN7cutlass13device_kernelINS_4gemm6kernel13GemmUniversalIN4cute5tupleIJiiiiEEENS1_10collective13CollectiveMmaINS1_35MainloopSm100TmaUmmaWarpSpecializedILi22ELi2ELi2ENS5_IJNS4_1CILi4EEENSA_ILi2EEENSA_ILi1EEEEEEEENS5_IJNSA_ILi256EEESG_NSA_ILi32EEEEEEaNS5_IJlSD_lEEEaSJ_NS4_8TiledMMAINS4_8MMA_AtomIJNS4_21SM100_MMA_S8_2x1SM_SSIaaiLi256ELi256ELNS4_4UMMA5MajorE0ELSO_0ELNSN_8SaturateE0EEEEEENS4_6LayoutINS5_IJSD_SD_SD_EEENS5_IJNSA_ILi0EEESU_SU_EEEEENS5_IJNS4_10UnderscoreESX_SX_EEEEENS4_28SM100_TMA_2SM_LOAD_MULTICASTENS4_14ComposedLayoutINS4_7SwizzleILi1ELi4ELi3EEENS4_18smem_ptr_flag_bitsILi8EEENSS_INS5_IJNSA_ILi8EEESH_EEENS5_IJSH_SD_EEEEEEEvNS4_8identityES10_S1A_vS1B_EENS_8epilogue10collective18CollectiveEpilogueINS1D_23Sm100TmaWarpSpecializedILi4ELi2ELi64ELb0ELb0EEEJNS5_IJNSA_ILi128EEESG_SH_EEENS5_IJNSS_IS1I_SD_EENSS_INSA_ILi64EEESD_EEEEEaSJ_aSJ_NS1D_6fusion15FusionCallbacksIS1H_NS1O_17LinearCombinationIaiaiLNS_15FloatRoundStyleE2EEES1J_S1N_JEEENS4_5SM1004TMEM4LOAD26SM100_TMEM_LOAD_32dp32b64xENS4_13SM90_TMA_LOADENS11_INS12_ILi2ELi4ELi3EEES15_NSS_INS5_IJS16_S1L_EEENS5_IJS1L_SD_EEEEEEENS4_39AutoVectorizingCopyWithAssumedAlignmentILi128EEENS4_14SM90_TMA_STOREES23_S25_S25_EEEvvEEEEvNT_6ParamsE,(.L_x_240 - _ZN7cutlass13device_kernelINS_4gemm6kernel13GemmUniversalIN4cute5tupleIJiiiiEEENS1_10collective13CollectiveMmaINS1_35MainloopSm100TmaUmmaWarpSpecializedILi22ELi2ELi2ENS5_IJNS4_1CILi4EEENSA_ILi2EEENSA_ILi1EEEEEEEENS5_IJNSA_ILi256EEESG_NSA_ILi32EEEEEEaNS5_IJlSD_lEEEaSJ_NS4_8TiledMMAINS4_8MMA_AtomIJNS4_21SM100_MMA_S8_2x1SM_SSIaaiLi256ELi256ELNS4_4UMMA5MajorE0ELSO_0ELNSN_8SaturateE0EEEEEENS4_6LayoutINS5_IJSD_SD_SD_EEENS5_IJNSA_ILi0EEESU_SU_EEEEENS5_IJNS4_10UnderscoreESX_SX_EEEEENS4_28SM100_TMA_2SM_LOAD_MULTICASTENS4_14ComposedLayoutINS4_7SwizzleILi1ELi4ELi3EEENS4_18smem_ptr_flag_bitsILi8EEENSS_INS5_IJNSA_ILi8EEESH_EEENS5_IJSH_SD_EEEEEEEvNS4_8identityES10_S1A_vS1B_EENS_8epilogue10collective18CollectiveEpilogueINS1D_23Sm100TmaWarpSpecializedILi4ELi2ELi64ELb0ELb0EEEJNS5_IJNSA_ILi128EEESG_SH_EEENS5_IJNSS_IS1I_SD_EENSS_INSA_ILi64EEESD_EEEEEaSJ_aSJ_NS1D_6fusion15FusionCallbacksIS1H_NS1O_17LinearCombinationIaiaiLNS_15FloatRoundStyleE2EEES1J_S1N_JEEENS4_5SM1004TMEM4LOAD26SM100_TMEM_LOAD_32dp32b64xENS4_13SM90_TMA_LOADENS11_INS12_ILi2ELi4ELi3EEES15_NSS_INS5_IJS16_S1L_EEENS5_IJS1L_SD_EEEEEEENS4_39AutoVectorizingCopyWithAssumedAlignmentILi128EEENS4_14SM90_TMA_STOREES23_S25_S25_EEEvvEEEEvNT_6ParamsE)
        .other          _ZN7cutlass13device_kernelINS_4gemm6kernel13GemmUniversalIN4cute5tupleIJiiiiEEENS1_10collective13CollectiveMmaINS1_35MainloopSm100TmaUmmaWarpSpecializedILi22ELi2ELi2ENS5_IJNS4_1CILi4EEENSA_ILi2EEENSA_ILi1EEEEEEEENS5_IJNSA_ILi256EEESG_NSA_ILi32EEEEEEaNS5_IJlSD_lEEEaSJ_NS4_8TiledMMAINS4_8MMA_AtomIJNS4_21SM100_MMA_S8_2x1SM_SSIaaiLi256ELi256ELNS4_4UMMA5MajorE0ELSO_0ELNSN_8SaturateE0EEEEEENS4_6LayoutINS5_IJSD_SD_SD_EEENS5_IJNSA_ILi0EEESU_SU_EEEEENS5_IJNS4_10UnderscoreESX_SX_EEEEENS4_28SM100_TMA_2SM_LOAD_MULTICASTENS4_14ComposedLayoutINS4_7SwizzleILi1ELi4ELi3EEENS4_18smem_ptr_flag_bitsILi8EEENSS_INS5_IJNSA_ILi8EEESH_EEENS5_IJSH_SD_EEEEEEEvNS4_8identityES10_S1A_vS1B_EENS_8epilogue10collective18CollectiveEpilogueINS1D_23Sm100TmaWarpSpecializedILi4ELi2ELi64ELb0ELb0EEEJNS5_IJNSA_ILi128EEESG_SH_EEENS5_IJNSS_IS1I_SD_EENSS_INSA_ILi64EEESD_EEEEEaSJ_aSJ_NS1D_6fusion15FusionCallbacksIS1H_NS1O_17LinearCombinationIaiaiLNS_15FloatRoundStyleE2EEES1J_S1N_JEEENS4_5SM1004TMEM4LOAD26SM100_TMEM_LOAD_32dp32b64xENS4_13SM90_TMA_LOADENS11_INS12_ILi2ELi4ELi3EEES15_NSS_INS5_IJS16_S1L_EEENS5_IJS1L_SD_EEEEEEENS4_39AutoVectorizingCopyWithAssumedAlignmentILi128EEENS4_14SM90_TMA_STOREES23_S25_S25_EEEvvEEEEvNT_6ParamsE,@"STO_CUDA_ENTRY STV_DEFAULT"
_ZN7cutlass13device_kernelINS_4gemm6kernel13GemmUniversalIN4cute5tupleIJiiiiEEENS1_10collective13CollectiveMmaINS1_35MainloopSm100TmaUmmaWarpSpecializedILi22ELi2ELi2ENS5_IJNS4_1CILi4EEENSA_ILi2EEENSA_ILi1EEEEEEEENS5_IJNSA_ILi256EEESG_NSA_ILi32EEEEEEaNS5_IJlSD_lEEEaSJ_NS4_8TiledMMAINS4_8MMA_AtomIJNS4_21SM100_MMA_S8_2x1SM_SSIaaiLi256ELi256ELNS4_4UMMA5MajorE0ELSO_0ELNSN_8SaturateE0EEEEEENS4_6LayoutINS5_IJSD_SD_SD_EEENS5_IJNSA_ILi0EEESU_SU_EEEEENS5_IJNS4_10UnderscoreESX_SX_EEEEENS4_28SM100_TMA_2SM_LOAD_MULTICASTENS4_14ComposedLayoutINS4_7SwizzleILi1ELi4ELi3EEENS4_18smem_ptr_flag_bitsILi8EEENSS_INS5_IJNSA_ILi8EEESH_EEENS5_IJSH_SD_EEEEEEEvNS4_8identityES10_S1A_vS1B_EENS_8epilogue10collective18CollectiveEpilogueINS1D_23Sm100TmaWarpSpecializedILi4ELi2ELi64ELb0ELb0EEEJNS5_IJNSA_ILi128EEESG_SH_EEENS5_IJNSS_IS1I_SD_EENSS_INSA_ILi64EEESD_EEEEEaSJ_aSJ_NS1D_6fusion15FusionCallbacksIS1H_NS1O_17LinearCombinationIaiaiLNS_15FloatRoundStyleE2EEES1J_S1N_JEEENS4_5SM1004TMEM4LOAD26SM100_TMEM_LOAD_32dp32b64xENS4_13SM90_TMA_LOADENS11_INS12_ILi2ELi4ELi3EEES15_NSS_INS5_IJS16_S1L_EEENS5_IJS1L_SD_EEEEEEENS4_39AutoVectorizingCopyWithAssumedAlignmentILi128EEENS4_14SM90_TMA_STOREES23_S25_S25_EEEvvEEEEvNT_6ParamsE:
[----:B------:R-:W1:Y:S01]  /*0000*/  LDC R1, c[0x0][0x37c] ;  /* 0x0000df00ff017b82 */ /* 0x000e620000000800 */
[----:B------:R-:W2:Y:S01]  /*0010*/  S2R R157, SR_TID.X ;  /* 0x00000000009d7919 */ /* 0x000ea20000002100 */
[----:B------:R-:W3:Y:S06]  /*0020*/  LDCU.64 UR8, c[0x0][0x890] ;  /* 0x00011200ff0877ac */ /* 0x000eec0008000a00 */
[----:B------:R-:W4:Y:S01]  /*0030*/  S2UR UR45, SR_CgaCtaId ;  /* 0x00000000002d79c3 */ /* 0x000f220000008800 */
[----:B------:R-:W-:Y:S02]  /*0040*/  PRMT R144, RZ, 0x7610, R144 ;  /* 0x00007610ff907816 */ /* 0x000fe40000000090 */
[----:B------:R-:W-:-:S02]  /*0050*/  ELECT P0, URZ, PT ;  /* 0x0000000000ff782f */ /* 0x000fc40003800000 */
[----:B---3--:R-:W-:-:S04]  /*0060*/  ISETP.NE.U32.AND P1, PT, RZ, UR8, PT ;  /* 0x00000008ff007c0c */ /* 0x008fc8000bf25070 */
[----:B------:R-:W-:Y:S01]  /*0070*/  ISETP.NE.AND.EX P2, PT, RZ, UR9, PT, P1 ;  /* 0x00000009ff007c0c */ /* 0x000fe2000bf45310 */
[----:B----4-:R-:W-:Y:S02]  /*0080*/  ULOP3.LUT UR30, UR45, 0x1, URZ, 0xc0, !UPT ;  /* 0x000000012d1e7892 */ /* 0x010fe4000f8ec0ff */
[----:B------:R-:W-:Y:S01]  /*0090*/  ULOP3.LUT UR29, UR45, 0x1, URZ, 0x3c, !UPT ;  /* 0x000000012d1d7892 */ /* 0x000fe2000f8e3cff */
[----:B--2---:R-:W-:-:S05]  /*00a0*/  SHF.R.U32.HI R145, RZ, 0x5, R157 ;  /* 0x00000005ff917819 */ /* 0x004fca000001169d */
[----:B------:R-:W2:Y:S02]  /*00b0*/  SHFL.IDX PT, R0, R145, RZ, 0x1f ;  /* 0x00001fff91007589 */ /* 0x000ea400000e0000 */
[----:B--2---:R-:W-:Y:S02]  /*00c0*/  R2UR UR25, R0 ;  /* 0x00000000001972ca */ /* 0x004fe400000e0000 */
[----:B-1----:R-:W-:Y:S05]  /*00d0*/  @P2 BRA `(.L_x_0) ;  /* 0x0000000000302947 */ /* 0x002fea0003800000 */
[----:B------:R-:W1:Y:S02]  /*00e0*/  LDCU.64 UR4, c[0x0][0x888] ;  /* 0x00011100ff0477ac */ /* 0x000e640008000a00 */
[----:B-1----:R-:W-:-:S04]  /*00f0*/  UISETP.NE.U32.AND UP0, UPT, UR4, URZ, UPT ;  /* 0x000000ff0400728c */ /* 0x002fc8000bf05070 */
[----:B------:R-:W-:-:S09]  /*0100*/  UISETP.NE.AND.EX UP0, UPT, UR5, URZ, UPT, UP0 ;  /* 0x000000ff0500728c */ /* 0x000fd2000bf05300 */
[----:B------:R-:W-:Y:S05]  /*0110*/  BRA.U !UP0, `(.L_x_1) ;  /* 0x0000000108147547 */ /* 0x000fea000b800000 */
[----:B------:R-:W1:Y:S01]  /*0120*/  LDC.64 R72, c[0x0][0x888] ;  /* 0x00022200ff487b82 */ /* 0x000e620000000a00 */
[----:B------:R-:W1:Y:S02]  /*0130*/  LDCU.64 UR4, c[0x0][0x358] ;  /* 0x00006b00ff0477ac */ /* 0x000e640008000a00 */
[----:B-1----:R1:W5:Y:S01]  /*0140*/  LDG.E R72, desc[UR4][R72.64] ;  /* 0x0000000448487981 */ /* 0x002362000c1e1900 */
[----:B------:R-:W-:Y:S01]  /*0150*/  HFMA2 R144, -RZ, RZ, 0, 5.9604644775390625e-08 ;  /* 0x00000001ff907431 */ /* 0x000fe200000001ff */
[----:B------:R-:W-:Y:S05]  /*0160*/  BRA `(.L_x_0) ;  /* 0x00000000000c7947 */ /* 0x000fea0003800000 */
.L_x_1:
[----:B------:R-:W1:Y:S01]  /*0170*/  LDCU UR4, c[0x0][0x880] ;  /* 0x00011000ff0477ac */ /* 0x000e620008000800 */
[----:B------:R-:W-:Y:S01]  /*0180*/  HFMA2 R144, -RZ, RZ, 0, 5.9604644775390625e-08 ;  /* 0x00000001ff907431 */ /* 0x000fe200000001ff */
[----:B-1----:R-:W-:-:S07]  /*0190*/  MOV R72, UR4 ;  /* 0x0000000400487c02 */ /* 0x002fce0008000f00 */
.L_x_0:
[----:B------:R-:W2:Y:S02]  /*01a0*/  LDCU.64 UR4, c[0x0][0x8b0] ;  /* 0x00011600ff0477ac */ /* 0x000ea40008000a00 */
[----:B--2---:R-:W-:-:S04]  /*01b0*/  UISETP.NE.U32.AND UP0, UPT, UR4, URZ, UPT ;  /* 0x000000ff0400728c */ /* 0x004fc8000bf05070 */
[----:B------:R-:W-:-:S09]  /*01c0*/  UISETP.NE.AND.EX UP0, UPT, UR5, URZ, UPT, UP0 ;  /* 0x000000ff0500728c */ /* 0x000fd2000bf05300 */
[----:B------:R-:W-:Y:S05]  /*01d0*/  BRA.U UP0, `(.L_x_2) ;  /* 0x0000000100287547 */ /* 0x000fea000b800000 */
[----:B------:R-:W2:Y:S02]  /*01e0*/  LDCU.64 UR4, c[0x0][0x8a8] ;  /* 0x00011500ff0477ac */ /* 0x000ea40008000a00 */
[----:B--2---:R-:W-:-:S04]  /*01f0*/  UISETP.NE.U32.AND UP0, UPT, UR4, URZ, UPT ;  /* 0x000000ff0400728c */ /* 0x004fc8000bf05070 */
[----:B------:R-:W-:-:S09]  /*0200*/  UISETP.NE.AND.EX UP0, UPT, UR5, URZ, UPT, UP0 ;  /* 0x000000ff0500728c */ /* 0x000fd2000bf05300 */
[----:B------:R-:W-:Y:S05]  /*0210*/  BRA.U !UP0, `(.L_x_3) ;  /* 0x0000000108107547 */ /* 0x000fea000b800000 */
[----:B------:R-:W2:Y:S01]  /*0220*/  LDC.64 R70, c[0x0][0x8a8] ;  /* 0x00022a00ff467b82 */ /* 0x000ea20000000a00 */
[----:B------:R-:W2:Y:S02]  /*0230*/  LDCU.64 UR4, c[0x0][0x358] ;  /* 0x00006b00ff0477ac */ /* 0x000ea40008000a00 */
[----:B--2---:R2:W5:Y:S01]  /*0240*/  LDG.E R70, desc[UR4][R70.64] ;  /* 0x0000000446467981 */ /* 0x004562000c1e1900 */
[----:B------:R-:W-:Y:S05]  /*0250*/  BRA `(.L_x_2) ;  /* 0x0000000000087947 */ /* 0x000fea0003800000 */
.L_x_3:
[----:B------:R-:W2:Y:S02]  /*0260*/  LDCU UR4, c[0x0][0x8a0] ;  /* 0x00011400ff0477ac */ /* 0x000ea40008000800 */
[----:B--2---:R-:W-:Y:S02]  /*0270*/  MOV R70, UR4 ;  /* 0x0000000400467c02 */ /* 0x004fe40008000f00 */
.L_x_2:
[----:B------:R-:W-:Y:S01]  /*0280*/  IMAD.U32 R0, RZ, RZ, UR25 ;  /* 0x00000019ff007e24 */ /* 0x000fe2000f8e00ff */
[----:B------:R-:W-:Y:S04]  /*0290*/  BSSY.RECONVERGENT B0, `(.L_x_4) ;  /* 0x000000c000007945 */ /* 0x000fe80003800200 */
[C---:B------:R-:W-:Y:S02]  /*02a0*/  ISETP.NE.OR P3, PT, R0.reuse, 0x1, !P0 ;  /* 0x000000010000780c */ /* 0x040fe40004765670 */
[----:B------:R-:W-:-:S11]  /*02b0*/  ISETP.NE.OR P2, PT, R0, 0x3, !P0 ;  /* 0x000000030000780c */ /* 0x000fd60004745670 */
[----:B------:R-:W-:Y:S05]  /*02c0*/  @P3 BRA `(.L_x_5) ;  /* 0x0000000000203947 */ /* 0x000fea0003800000 */
[----:B------:R-:W3:Y:S02]  /*02d0*/  LDCU.64 UR4, c[0x0][0x348] ;  /* 0x00006900ff0477ac */ /* 0x000ee40008000a00 */
[----:B---3--:R-:W-:Y:S02]  /*02e0*/  UIADD3 UR6, UP1, UPT, UR4, 0x80, URZ ;  /* 0x0000008004067890 */ /* 0x008fe4000ff3e0ff */
[----:B------:R-:W-:Y:S02]  /*02f0*/  UIADD3 UR4, UP0, UPT, UR4, 0x180, URZ ;  /* 0x0000018004047890 */ /* 0x000fe4000ff1e0ff */
[----:B------:R-:W-:Y:S02]  /*0300*/  UIADD3.X UR7, UPT, UPT, URZ, UR5, URZ, UP1, !UPT ;  /* 0x00000005ff077290 */ /* 0x000fe40008ffe4ff */
[----:B------:R-:W-:-:S07]  /*0310*/  UIADD3.X UR5, UPT, UPT, URZ, UR5, URZ, UP0, !UPT ;  /* 0x00000005ff057290 */ /* 0x000fce00087fe4ff */
[----:B------:R3:W-:Y:S02]  /*0320*/  UTMACCTL.PF [UR6] ;  /* 0x00000000060079b9 */ /* 0x0007e40008040000 */
[----:B------:R3:W-:Y:S02]  /*0330*/  UTMACCTL.PF [UR4] ;  /* 0x00000000040079b9 */ /* 0x0007e40008040000 */
[----:B---3--:R-:W-:Y:S01]  /*0340*/  NOP ;  /* 0x0000000000007918 */ /* 0x008fe20000000000 */
.L_x_5:
[----:B------:R-:W-:Y:S05]  /*0350*/  BSYNC.RECONVERGENT B0 ;  /* 0x0000000000007941 */ /* 0x000fea0003800200 */
.L_x_4:
[----:B------:R-:W-:Y:S04]  /*0360*/  BSSY.RECONVERGENT B0, `(.L_x_6) ;  /* 0x000000a000007945 */ /* 0x000fe80003800200 */
        /* <DEDUP_REMOVED lines=9> */
.L_x_7:
[----:B------:R-:W-:Y:S05]  /*0400*/  BSYNC.RECONVERGENT B0 ;  /* 0x0000000000007941 */ /* 0x000fea0003800200 */
.L_x_6:
[----:B------:R-:W3:Y:S01]  /*0410*/  LDCU.64 UR4, c[0x0][0x888] ;  /* 0x00011100ff0477ac */ /* 0x000ee20008000a00 */
[----:B------:R-:W-:Y:S01]  /*0420*/  ISETP.NE.AND.EX P1, PT, RZ, UR9, PT, P1 ;  /* 0x00000009ff007c0c */ /* 0x000fe2000bf25310 */
[----:B------:R-:W-:Y:S01]  /*0430*/  UPLOP3.LUT UP5, UPT, UPT, UPT, UPT, 0x80, 0x8 ;  /* 0x000000000008789c */ /* 0x000fe20003faf070 */
[----:B---3--:R-:W-:-:S04]  /*0440*/  ISETP.NE.U32.AND P2, PT, RZ, UR4, PT ;  /* 0x00000004ff007c0c */ /* 0x008fc8000bf45070 */
[----:B------:R-:W-:-:S13]  /*0450*/  ISETP.NE.AND.EX P2, PT, RZ, UR5, PT, P2 ;  /* 0x00000005ff007c0c */ /* 0x000fda000bf45320 */
[----:B------:R-:W-:Y:S05]  /*0460*/  @P2 BRA P1, `(.L_x_8) ;  /* 0x0000000000282947 */ /* 0x000fea0000800000 */
[----:B-----5:R-:W-:Y:S01]  /*0470*/  R2UR UR6, R72 ;  /* 0x00000000480672ca */ /* 0x020fe200000e0000 */
[----:B------:R-:W-:Y:S02]  /*0480*/  UISETP.NE.U32.AND UP0, UPT, UR8, URZ, UPT ;  /* 0x000000ff0800728c */ /* 0x000fe4000bf05070 */
[----:B------:R-:W-:Y:S02]  /*0490*/  UISETP.NE.U32.AND UP1, UPT, UR4, URZ, UPT ;  /* 0x000000ff0400728c */ /* 0x000fe4000bf25070 */
[----:B------:R-:W-:Y:S02]  /*04a0*/  UISETP.NE.AND.EX UP2, UPT, UR9, URZ, UPT, UP0 ;  /* 0x000000ff0900728c */ /* 0x000fe4000bf45300 */
[----:B------:R-:W-:-:S04]  /*04b0*/  UISETP.NE.AND.EX UP0, UPT, UR5, URZ, UPT, UP1 ;  /* 0x000000ff0500728c */ /* 0x000fc8000bf05310 */
[----:B------:R-:W-:Y:S02]  /*04c0*/  USEL UR4, URZ, 0xffffffff, UP0 ;  /* 0xffffffffff047887 */ /* 0x000fe40008000000 */
[----:B------:R-:W-:-:S04]  /*04d0*/  UISETP.NE.AND UP1, UPT, UR6, URZ, UPT ;  /* 0x000000ff0600728c */ /* 0x000fc8000bf25270 */
[----:B------:R-:W-:-:S04]  /*04e0*/  @!UP2 USEL UR4, URZ, 0xffffffff, UP1 ;  /* 0xffffffffff04a887 */ /* 0x000fc80008800000 */
[----:B------:R-:W-:-:S04]  /*04f0*/  ULOP3.LUT UR4, UR4, 0x1, URZ, 0xc0, !UPT ;  /* 0x0000000104047892 */ /* 0x000fc8000f8ec0ff */
[----:B------:R-:W-:-:S11]  /*0500*/  UISETP.NE.U32.AND UP5, UPT, UR4, 0x1, UPT ;  /* 0x000000010400788c */ /* 0x000fd6000bfa5070 */
.L_x_8:
[----:B------:R-:W3:Y:S01]  /*0510*/  SHFL.IDX PT, R0, R145, RZ, 0x1f ;  /* 0x00001fff91007589 */ /* 0x000ee200000e0000 */
[----:B------:R-:W-:-:S04]  /*0520*/  UISETP.NE.AND UP0, UPT, UR25, 0x2, UPT ;  /* 0x000000021900788c */ /* 0x000fc8000bf05270 */
[----:B------:R-:W-:Y:S02]  /*0530*/  UISETP.EQ.AND UP1, UPT, UR30, URZ, !UP0 ;  /* 0x000000ff1e00728c */ /* 0x000fe4000c722270 */
[----:B------:R-:W-:-:S04]  /*0540*/  USEL UR44, URZ, 0x1, UP0 ;  /* 0x00000001ff2c7887 */ /* 0x000fc80008000000 */
[----:B------:R-:W-:Y:S02]  /*0550*/  PLOP3.LUT P3, PT, P0, PT, UP1, 0x80, 0x8 ;  /* 0x000000000008781c */ /* 0x000fe4000076f018 */
[----:B---3--:R-:W-:-:S13]  /*0560*/  ISETP.NE.AND P1, PT, R0, RZ, PT ;  /* 0x000000ff0000720c */ /* 0x008fda0003f25270 */
[----:B------:R-:W-:Y:S05]  /*0570*/  @P1 BRA `(.L_x_9) ;  /* 0x0000000000f01947 */ /* 0x000fea0003800000 */
[----:B------:R-:W-:Y:S01]  /*0580*/  ELECT P1, URZ, PT ;  /* 0x0000000000ff782f */ /* 0x000fe20003820000 */
[----:B------:R-:W-:-:S12]  /*0590*/  BSSY.RECONVERGENT B0, `(.L_x_9) ;  /* 0x000003a000007945 */ /* 0x000fd80003800200 */
[----:B------:R-:W-:Y:S05]  /*05a0*/  @!P1 BRA `(.L_x_10) ;  /* 0x0000000000e09947 */ /* 0x000fea0003800000 */
[----:B------:R-:W-:Y:S01]  /*05b0*/  UMOV UR4, 0x400 ;  /* 0x0000040000047882 */ /* 0x000fe20000000000 */
[----:B------:R-:W-:Y:S01]  /*05c0*/  UMOV UR8, 0x1 ;  /* 0x0000000100087882 */ /* 0x000fe20000000000 */
[----:B------:R-:W-:Y:S01]  /*05d0*/  UMOV UR6, 0x3 ;  /* 0x0000000300067882 */ /* 0x000fe20000000000 */
[----:B------:R-:W-:Y:S02]  /*05e0*/  ULEA UR4, UR45, UR4, 0x18 ;  /* 0x000000042d047291 */ /* 0x000fe4000f8ec0ff */
[----:B------:R-:W-:-:S04]  /*05f0*/  UIADD3 UR8, UPT, UPT, -UR8, 0x100000, URZ ;  /* 0x0010000008087890 */ /* 0x000fc8000fffe1ff */
[----:B------:R-:W-:Y:S02]  /*0600*/  USHF.L.U32 UR9, UR8, 0xb, URZ ;  /* 0x0000000b08097899 */ /* 0x000fe400080006ff */
[----:B------:R-:W-:Y:S02]  /*0610*/  USHF.L.U32 UR8, UR8, 0x1, URZ ;  /* 0x0000000108087899 */ /* 0x000fe400080006ff */
[----:B------:R-:W-:-:S04]  /*0620*/  UIADD3 UR6, UPT, UPT, -UR6, 0x100000, URZ ;  /* 0x0010000006067890 */ /* 0x000fc8000fffe1ff */
[----:B------:R-:W-:Y:S02]  /*0630*/  USHF.L.U32 UR7, UR6, 0xb, URZ ;  /* 0x0000000b06077899 */ /* 0x000fe400080006ff */
[----:B------:R-:W-:Y:S01]  /*0640*/  USHF.L.U32 UR6, UR6, 0x1, URZ ;  /* 0x0000000106067899 */ /* 0x000fe200080006ff */
[----:B------:R-:W3:Y:S03]  /*0650*/  FENCE.VIEW.ASYNC.S ;  /* 0x00000000000073c6 */ /* 0x000ee60000000000 */
[----:B---3--:R3:W4:Y:S08]  /*0660*/  SYNCS.EXCH.64 URZ, [UR4], UR8 ;  /* 0x0000000804ff75b2 */ /* 0x0087300008000100 */
[----:B------:R3:W1:Y:S01]  /*0670*/  SYNCS.EXCH.64 URZ, [UR4+0xb0], UR6 ;  /* 0x0000b00604ff75b2 */ /* 0x0006620008000100 */
        /* <DEDUP_REMOVED lines=41> */
[----:B------:R3:W1:Y:S02]  /*0910*/  SYNCS.EXCH.64 URZ, [UR4+0x158], UR6 ;  /* 0x0001580604ff75b2 */ /* 0x0006640008000100 */
[----:B---34-:R-:W-:Y:S01]  /*0920*/  NOP ;  /* 0x0000000000007918 */ /* 0x018fe20000000000 */
.L_x_10:
[----:B------:R-:W-:Y:S05]  /*0930*/  BSYNC.RECONVERGENT B0 ;  /* 0x0000000000007941 */ /* 0x000fea0003800200 */
.L_x_9:
[----:B------:R-:W3:Y:S01]  /*0940*/  SHFL.IDX PT, R0, R145, RZ, 0x1f ;  /* 0x00001fff91007589 */ /* 0x000ee200000e0000 */
[----:B------:R-:W-:Y:S01]  /*0950*/  NOP ;  /* 0x0000000000007918 */ /* 0x000fe20000000000 */
[----:B---3--:R-:W-:-:S13]  /*0960*/  ISETP.NE.AND P1, PT, R0, 0x1, PT ;  /* 0x000000010000780c */ /* 0x008fda0003f25270 */
[----:B------:R-:W-:Y:S05]  /*0970*/  @P1 BRA `(.L_x_11) ;  /* 0x0000000000541947 */ /* 0x000fea0003800000 */
        /* <DEDUP_REMOVED lines=10> */
[----:B------:R-:W-:Y:S01]  /*0a20*/  ELECT P1, URZ, PT ;  /* 0x0000000000ff782f */ /* 0x000fe20003820000 */
[----:B------:R-:W3:Y:S02]  /*0a30*/  FENCE.VIEW.ASYNC.S ;  /* 0x00000000000073c6 */ /* 0x000ee40000000000 */
[----:B---3--:R3:W4:Y:S08]  /*0a40*/  SYNCS.EXCH.64 URZ, [UR4+0x160], UR8 ;  /* 0x0001600804ff75b2 */ /* 0x0087300008000100 */
[----:B------:R3:W1:Y:S01]  /*0a50*/  SYNCS.EXCH.64 URZ, [UR4+0x180], UR6 ;  /* 0x0001800604ff75b2 */ /* 0x0006620008000100 */
[----:B------:R3:W1:Y:S01]  /*0a60*/  SYNCS.EXCH.64 URZ, [UR4+0x168], UR8 ;  /* 0x0001680804ff75b2 */ /* 0x0006620008000100 */
[----:B------:R3:W1:Y:S01]  /*0a70*/  SYNCS.EXCH.64 URZ, [UR4+0x188], UR6 ;  /* 0x0001880604ff75b2 */ /* 0x0006620008000100 */
[----:B------:R3:W1:Y:S01]  /*0a80*/  SYNCS.EXCH.64 URZ, [UR4+0x170], UR8 ;  /* 0x0001700804ff75b2 */ /* 0x0006620008000100 */
[----:B------:R3:W1:Y:S01]  /*0a90*/  SYNCS.EXCH.64 URZ, [UR4+0x190], UR6 ;  /* 0x0001900604ff75b2 */ /* 0x0006620008000100 */
[----:B------:R3:W1:Y:S01]  /*0aa0*/  SYNCS.EXCH.64 URZ, [UR4+0x178], UR8 ;  /* 0x0001780804ff75b2 */ /* 0x0006620008000100 */
[----:B------:R3:W1:Y:S01]  /*0ab0*/  SYNCS.EXCH.64 URZ, [UR4+0x198], UR6 ;  /* 0x0001980604ff75b2 */ /* 0x0006620008000100 */
[----:B------:R-:W-:Y:S01]  /*0ac0*/  NOP ;  /* 0x0000000000007918 */ /* 0x000fe20000000000 */
.L_x_11:
[----:B------:R-:W2:Y:S01]  /*0ad0*/  SHFL.IDX PT, R0, R145, RZ, 0x1f ;  /* 0x00001fff91007589 */ /* 0x000ea200000e0000 */
[----:B------:R-:W-:Y:S01]  /*0ae0*/  NOP ;  /* 0x0000000000007918 */ /* 0x000fe20000000000 */
[----:B--2---:R-:W-:-:S13]  /*0af0*/  ISETP.NE.AND P1, PT, R0, 0x3, PT ;  /* 0x000000030000780c */ /* 0x004fda0003f25270 */
[----:B------:R-:W-:Y:S05]  /*0b00*/  @P1 BRA `(.L_x_12) ;  /* 0x00000000002c1947 */ /* 0x000fea0003800000 */
[----:B---3--:R-:W-:Y:S01]  /*0b10*/  UMOV UR6, 0x400 ;  /* 0x0000040000067882 */ /* 0x008fe20000000000 */
[----:B------:R-:W-:Y:S01]  /*0b20*/  UMOV UR4, 0x20 ;  /* 0x0000002000047882 */ /* 0x000fe20000000000 */
[----:B------:R-:W-:Y:S02]  /*0b30*/  ULEA UR6, UR45, UR6, 0x18 ;  /* 0x000000062d067291 */ /* 0x000fe4000f8ec0ff */
[----:B------:R-:W-:-:S04]  /*0b40*/  UIADD3 UR4, UPT, UPT, -UR4, 0x100000, URZ ;  /* 0x0010000004047890 */ /* 0x000fc8000fffe1ff */
[----:B------:R-:W-:Y:S02]  /*0b50*/  USHF.L.U32 UR5, UR4, 0xb, URZ ;  /* 0x0000000b04057899 */ /* 0x000fe400080006ff */
[----:B------:R-:W-:Y:S01]  /*0b60*/  USHF.L.U32 UR4, UR4, 0x1, URZ ;  /* 0x0000000104047899 */ /* 0x000fe200080006ff */
[----:B------:R-:W-:Y:S01]  /*0b70*/  ELECT P1, URZ, PT ;  /* 0x0000000000ff782f */ /* 0x000fe20003820000 */
[----:B------:R-:W2:Y:S10]  /*0b80*/  FENCE.VIEW.ASYNC.S ;  /* 0x00000000000073c6 */ /* 0x000eb40000000000 */
[----:B--2---:R2:W3:Y:S01]  /*0b90*/  SYNCS.EXCH.64 URZ, [UR6+0x1a0], UR4 ;  /* 0x0001a00406ff75b2 */ /* 0x0044e20008000100 */
[----:B------:R2:W1:Y:S01]  /*0ba0*/  SYNCS.EXCH.64 URZ, [UR6+0x1a8], UR4 ;  /* 0x0001a80406ff75b2 */ /* 0x0004620008000100 */
[----:B------:R-:W-:Y:S01]  /*0bb0*/  NOP ;  /* 0x0000000000007918 */ /* 0x000fe20000000000 */
.L_x_12:
[----:B------:R-:W4:Y:S01]  /*0bc0*/  SHFL.IDX PT, R0, R145, RZ, 0x1f ;  /* 0x00001fff91007589 */ /* 0x000f2200000e0000 */
[----:B------:R-:W-:Y:S01]  /*0bd0*/  NOP ;  /* 0x0000000000007918 */ /* 0x000fe20000000000 */
[----:B----4-:R-:W-:-:S13]  /*0be0*/  ISETP.NE.AND P1, PT, R0, 0x4, PT ;  /* 0x000000040000780c */ /* 0x010fda0003f25270 */
[----:B------:R-:W-:Y:S05]  /*0bf0*/  @P1 BRA `(.L_x_13) ;  /* 0x0000000000481947 */ /* 0x000fea0003800000 */
[----:B--23--:R-:W-:Y:S01]  /*0c00*/  UMOV UR4, 0x720 ;  /* 0x0000072000047882 */ /* 0x00cfe20000000000 */
[----:B------:R-:W-:Y:S01]  /*0c10*/  UMOV UR6, 0x400 ;  /* 0x0000040000067882 */ /* 0x000fe20000000000 */
[----:B------:R-:W-:Y:S01]  /*0c20*/  USEL UR4, UR4, 0x620, UP5 ;  /* 0x0000062004047887 */ /* 0x000fe2000a800000 */
        /* <DEDUP_REMOVED lines=9> */
[----:B------:R-:W2:Y:S02]  /*0cc0*/  FENCE.VIEW.ASYNC.S ;  /* 0x00000000000073c6 */ /* 0x000ea40000000000 */
[----:B--2---:R4:W2:Y:S08]  /*0cd0*/  SYNCS.EXCH.64 URZ, [UR6+0x1b0], UR8 ;  /* 0x0001b00806ff75b2 */ /* 0x0048b00008000100 */
[----:B------:R4:W3:Y:S01]  /*0ce0*/  SYNCS.EXCH.64 URZ, [UR6+0x1c0], UR4 ;  /* 0x0001c00406ff75b2 */ /* 0x0008e20008000100 */
[----:B------:R4:W1:Y:S01]  /*0cf0*/  SYNCS.EXCH.64 URZ, [UR6+0x1b8], UR8 ;  /* 0x0001b80806ff75b2 */ /* 0x0008620008000100 */
[----:B------:R4:W1:Y:S02]  /*0d00*/  SYNCS.EXCH.64 URZ, [UR6+0x1c8], UR4 ;  /* 0x0001c80406ff75b2 */ /* 0x0008640008000100 */
[----:B----4-:R-:W-:Y:S01]  /*0d10*/  NOP ;  /* 0x0000000000007918 */ /* 0x010fe20000000000 */
.L_x_13:
[----:B------:R-:W4:Y:S01]  /*0d20*/  SHFL.IDX PT, R0, R145, RZ, 0x1f ;  /* 0x00001fff91007589 */ /* 0x000f2200000e0000 */
[----:B------:R-:W-:Y:S01]  /*0d30*/  NOP ;  /* 0x0000000000007918 */ /* 0x000fe20000000000 */
[----:B----4-:R-:W-:-:S13]  /*0d40*/  ISETP.NE.AND P1, PT, R0, 0x5, PT ;  /* 0x000000050000780c */ /* 0x010fda0003f25270 */
[----:B------:R-:W-:Y:S05]  /*0d50*/  @P1 BRA `(.L_x_14) ;  /* 0x0000000000441947 */ /* 0x000fea0003800000 */
[----:B--23--:R-:W-:Y:S01]  /*0d60*/  UMOV UR4, 0x400 ;  /* 0x0000040000047882 */ /* 0x00cfe20000000000 */
        /* <DEDUP_REMOVED lines=16> */
.L_x_14:
[----:B------:R-:W4:Y:S01]  /*0e70*/  SHFL.IDX PT, R0, R145, RZ, 0x1f ;  /* 0x00001fff91007589 */ /* 0x000f2200000e0000 */
[----:B------:R-:W-:Y:S01]  /*0e80*/  ISETP.NE.OR P0, PT, RZ, UR25, !P0 ;  /* 0x00000019ff007c0c */ /* 0x000fe2000c705670 */
[----:B------:R-:W-:Y:S01]  /*0e90*/  NOP ;  /* 0x0000000000007918 */ /* 0x000fe20000000000 */
[----:B----4-:R-:W-:-:S13]  /*0ea0*/  ISETP.NE.AND P1, PT, R0, 0x3, PT ;  /* 0x000000030000780c */ /* 0x010fda0003f25270 */
[----:B------:R-:W-:Y:S05]  /*0eb0*/  @P1 BRA `(.L_x_15) ;  /* 0x0000000000341947 */ /* 0x000fea0003800000 */
[----:B--23--:R-:W-:Y:S01]  /*0ec0*/  UMOV UR4, 0x400 ;  /* 0x0000040000047882 */ /* 0x00cfe20000000000 */
[----:B------:R-:W-:Y:S01]  /*0ed0*/  UMOV UR6, 0x20 ;  /* 0x0000002000067882 */ /* 0x000fe20000000000 */
[----:B------:R-:W-:Y:S02]  /*0ee0*/  ULEA UR4, UR45, UR4, 0x18 ;  /* 0x000000042d047291 */ /* 0x000fe4000f8ec0ff */
[----:B------:R-:W-:-:S04]  /*0ef0*/  UIADD3 UR6, UPT, UPT, -UR6, 0x100000, URZ ;  /* 0x0010000006067890 */ /* 0x000fc8000fffe1ff */
[----:B------:R-:W-:Y:S02]  /*0f00*/  USHF.L.U32 UR7, UR6, 0xb, URZ ;  /* 0x0000000b06077899 */ /* 0x000fe400080006ff */
[----:B------:R-:W-:Y:S01]  /*0f10*/  USHF.L.U32 UR6, UR6, 0x1, URZ ;  /* 0x0000000106067899 */ /* 0x000fe200080006ff */
[----:B------:R-:W-:Y:S01]  /*0f20*/  ELECT P1, URZ, PT ;  /* 0x0000000000ff782f */ /* 0x000fe20003820000 */
[----:B------:R-:W2:Y:S10]  /*0f30*/  FENCE.VIEW.ASYNC.S ;  /* 0x00000000000073c6 */ /* 0x000eb40000000000 */
[----:B--2---:R4:W2:Y:S01]  /*0f40*/  SYNCS.EXCH.64 URZ, [UR4+0x1f0], UR6 ;  /* 0x0001f00604ff75b2 */ /* 0x0048a20008000100 */
[----:B------:R4:W3:Y:S01]  /*0f50*/  SYNCS.EXCH.64 URZ, [UR4+0x200], UR6 ;  /* 0x0002000604ff75b2 */ /* 0x0008e20008000100 */
[----:B------:R4:W1:Y:S01]  /*0f60*/  SYNCS.EXCH.64 URZ, [UR4+0x1f8], UR6 ;  /* 0x0001f80604ff75b2 */ /* 0x0008620008000100 */
[----:B------:R4:W1:Y:S02]  /*0f70*/  SYNCS.EXCH.64 URZ, [UR4+0x208], UR6 ;  /* 0x0002080604ff75b2 */ /* 0x0008640008000100 */
[----:B----4-:R-:W-:Y:S01]  /*0f80*/  NOP ;  /* 0x0000000000007918 */ /* 0x010fe20000000000 */
.L_x_15:
[----:B------:R-:W-:Y:S01]  /*0f90*/  VOTEU.ALL UP0, P0 ;  /* 0x0000000000ff7886 */ /* 0x000fe20000000000 */
[----:B--23--:R-:W-:Y:S01]  /*0fa0*/  UMOV UR4, 0x20 ;  /* 0x0000002000047882 */ /* 0x00cfe20000000000 */
[----:B------:R-:W2:Y:S01]  /*0fb0*/  LDCU UR34, c[0x0][0x36c] ;  /* 0x00006d80ff2277ac */ /* 0x000ea20008000800 */
[----:B------:R-:W-:Y:S01]  /*0fc0*/  NOP ;  /* 0x0000000000007918 */ /* 0x000fe20000000000 */
[----:B------:R-:W-:Y:S01]  /*0fd0*/  LOP3.LUT R0, R157, 0x1f, RZ, 0xc0, !PT ;  /* 0x0000001f9d007812 */ /* 0x000fe200078ec0ff */
[----:B------:R-:W-:Y:S01]  /*0fe0*/  @!UP0 UMOV UR6, 0x400 ;  /* 0x0000040000068882 */ /* 0x000fe20000000000 */
[----:B------:R-:W-:-:S04]  /*0ff0*/  @!UP0 UIADD3 UR4, UPT, UPT, -UR4, 0x100000, URZ ;  /* 0x0010000004048890 */ /* 0x000fc8000fffe1ff */
[----:B------:R-:W-:Y:S02]  /*1000*/  @!UP0 USHF.L.U32 UR5, UR4, 0xb, URZ ;  /* 0x0000000b04058899 */ /* 0x000fe400080006ff */
[----:B------:R-:W-:Y:S02]  /*1010*/  @!UP0 USHF.L.U32 UR4, UR4, 0x1, URZ ;  /* 0x0000000104048899 */ /* 0x000fe400080006ff */
[----:B------:R-:W-:Y:S01]  /*1020*/  @!UP0 ULEA UR6, UR45, UR6, 0x18 ;  /* 0x000000062d068291 */ /* 0x000fe2000f8ec0ff */
[----:B------:R-:W-:Y:S01]  /*1030*/  VOTEU.ALL UP0, P0 ;  /* 0x0000000000ff7886 */ /* 0x000fe20000000000 */
[----:B------:R-:W-:Y:S02]  /*1040*/  UISETP.NE.AND UP6, UPT, UR25, URZ, UPT ;  /* 0x000000ff1900728c */ /* 0x000fe4000bfc5270 */
[----:B--2---:R-:W-:Y:S01]  /*1050*/  UISETP.EQ.U32.AND UP1, UPT, UR34, 0x1, UPT ;  /* 0x000000012200788c */ /* 0x004fe2000bf22070 */
[----:B------:R-:W2:Y:S07]  /*1060*/  FENCE.VIEW.ASYNC.S ;  /* 0x00000000000073c6 */ /* 0x000eae0000000000 */
[----:B--2---:R2:W3:Y:S01]  /*1070*/  @!UP0 SYNCS.EXCH.64 URZ, [UR6+0x210], UR4 ;  /* 0x0002100406ff85b2 */ /* 0x0044e20008000100 */
[----:B------:R-:W-:Y:S05]  /*1080*/  BRA.U !UP1, `(.L_x_16) ;  /* 0x0000000109087547 */ /* 0x000fea000b800000 */
[----:B-1-3--:R-:W-:Y:S01]  /*1090*/  UCGABAR_ARV ;  /* 0x00000000000079c7 */ /* 0x00afe20008000000 */
[----:B------:R-:W-:Y:S05]  /*10a0*/  BRA `(.L_x_17) ;  /* 0x0000000000047947 */ /* 0x000fea0003800000 */
.L_x_16:
[----:B-1-3--:R-:W-:Y:S01]  /*10b0*/  NOP ;  /* 0x0000000000007918 */ /* 0x00afe20000000000 */
.L_x_17:
[----:B------:R-:W1:Y:S01]  /*10c0*/  S2UR UR20, SR_CTAID.Y ;  /* 0x00000000001479c3 */ /* 0x000e620000002600 */
[----:B------:R-:W-:-:S05]  /*10d0*/  CS2R.32 R146, SR_CgaSize ;  /* 0x0000000000927805 */ /* 0x000fca0000008a00 */
[----:B------:R-:W-:-:S05]  /*10e0*/  IMAD R146, R146, -0xa0, RZ ;  /* 0xffffff6092927824 */ /* 0x000fca00078e02ff */
[----:B--2---:R-:W-:-:S14]  /*10f0*/  R2UR UR4, R146 ;  /* 0x00000000920472ca */ /* 0x004fdc00000e0000 */
[----:B------:R-:W2:Y:S01]  /*1100*/  LDCU UR4, c[0x0][UR4+0x2b4] ;  /* 0x00005680040477ac */ /* 0x000ea20008000800 */
[----:B------:R-:W-:-:S05]  /*1110*/  CS2R.32 R146, SR_CgaSize ;  /* 0x0000000000927805 */ /* 0x000fca0000008a00 */
[----:B------:R-:W-:-:S05]  /*1120*/  IMAD R146, R146, -0xa0, RZ ;  /* 0xffffff6092927824 */ /* 0x000fca00078e02ff */
[----:B------:R-:W-:-:S14]  /*1130*/  R2UR UR5, R146 ;  /* 0x00000000920572ca */ /* 0x000fdc00000e0000 */
[----:B------:R-:W3:Y:S01]  /*1140*/  LDCU UR5, c[0x0][UR5+0x2b0] ;  /* 0x00005600050577ac */ /* 0x000ee20008000800 */
[----:B------:R-:W4:Y:S01]  /*1150*/  S2UR UR32, SR_CTAID.X ;  /* 0x00000000002079c3 */ /* 0x000f220000002500 */
[----:B------:R-:W-:-:S05]  /*1160*/  CS2R.32 R146, SR_CgaSize ;  /* 0x0000000000927805 */ /* 0x000fca0000008a00 */
[----:B------:R-:W-:-:S05]  /*1170*/  IMAD R146, R146, -0xa0, RZ ;  /* 0xffffff6092927824 */ /* 0x000fca00078e02ff */
[----:B------:R-:W-:-:S14]  /*1180*/  R2UR UR8, R146 ;  /* 0x00000000920872ca */ /* 0x000fdc00000e0000 */
[----:B------:R-:W3:Y:S01]  /*1190*/  LDCU UR8, c[0x0][UR8+0x2a4] ;  /* 0x00005480080877ac */ /* 0x000ee20008000800 */
[----:B------:R-:W-:-:S05]  /*11a0*/  CS2R.32 R146, SR_CgaSize ;  /* 0x0000000000927805 */ /* 0x000fca0000008a00 */
[----:B------:R-:W-:-:S05]  /*11b0*/  IMAD R146, R146, -0xa0, RZ ;  /* 0xffffff6092927824 */ /* 0x000fca00078e02ff */
[----:B------:R-:W-:-:S14]  /*11c0*/  R2UR UR61, R146 ;  /* 0x00000000923d72ca */ /* 0x000fdc00000e0000 */
[----:B------:R-:W3:Y:S01]  /*11d0*/  LDCU UR61, c[0x0][UR61+0x2a0] ;  /* 0x000054003d3d77ac */ /* 0x000ee20008000800 */
[----:B------:R-:W-:Y:S02]  /*11e0*/  USHF.R.U32.HI UR12, URZ, 0x1, UR45 ;  /* 0x00000001ff0c7899 */ /* 0x000fe4000801162d */
[----:B------:R-:W-:Y:S02]  /*11f0*/  USHF.R.U32.HI UR11, URZ, 0x2, UR45 ;  /* 0x00000002ff0b7899 */ /* 0x000fe4000801162d */
[----:B------:R-:W-:Y:S02]  /*1200*/  USHF.L.U32 UR27, UR45, 0x9, URZ ;  /* 0x000000092d1b7899 */ /* 0x000fe400080006ff */
[----:B------:R-:W-:Y:S01]  /*1210*/  USHF.L.U32 UR26, UR45, 0xa, URZ ;  /* 0x0000000a2d1a7899 */ /* 0x000fe200080006ff */
[----:B-1----:R-:W-:Y:S01]  /*1220*/  I2FP.F32.U32 R2, UR20 ;  /* 0x0000001400027c45 */ /* 0x002fe20008201000 */
[----:B------:R-:W1:Y:S04]  /*1230*/  LDCU UR28, c[0x0][0xb24] ;  /* 0x00016480ff1c77ac */ /* 0x000e680008000800 */
[----:B--2---:R-:W-:Y:S01]  /*1240*/  FMUL R2, R2, UR4 ;  /* 0x0000000402027c20 */ /* 0x004fe20008400000 */
[----:B------:R-:W-:Y:S01]  /*1250*/  ULOP3.LUT UR4, UR30, 0x4, UR45, 0xf8, !UPT ;  /* 0x000000041e047892 */ /* 0x000fe2000f8ef82d */
[----:B----4-:R-:W-:Y:S01]  /*1260*/  I2FP.F32.U32 R3, UR32 ;  /* 0x0000002000037c45 */ /* 0x010fe20008201000 */
[----:B------:R-:W2:Y:S03]  /*1270*/  LDCU UR42, c[0x0][0xb24] ;  /* 0x00016480ff2a77ac */ /* 0x000ea60008000800 */
[----:B------:R-:W4:Y:S01]  /*1280*/  F2I.U32.TRUNC.NTZ R2, R2 ;  /* 0x0000000200027305 */ /* 0x000f22000020f000 */
[----:B---3--:R-:W-:Y:S01]  /*1290*/  FMUL R3, R3, UR5 ;  /* 0x0000000503037c20 */ /* 0x008fe20008400000 */
[----:B------:R-:W-:-:S02]  /*12a0*/  UISETP.GT.U32.AND UP0, UPT, UR4, 0xffff, UPT ;  /* 0x0000ffff0400788c */ /* 0x000fc4000bf04070 */
[----:B------:R-:W-:Y:S02]  /*12b0*/  ULOP3.LUT UR5, UR45, 0x3, URZ, 0xc0, !UPT ;  /* 0x000000032d057892 */ /* 0x000fe4000f8ec0ff */
[----:B------:R-:W-:Y:S02]  /*12c0*/  USEL UR21, UR4, 0xffff, !UP0 ;  /* 0x0000ffff04157887 */ /* 0x000fe4000c000000 */
[----:B------:R-:W3:Y:S01]  /*12d0*/  F2I.U32.TRUNC.NTZ R3, R3 ;  /* 0x0000000300037305 */ /* 0x000ee2000020f000 */
[----:B------:R-:W-:Y:S01]  /*12e0*/  UISETP.GT.U32.AND UP1, UPT, UR5, 0xffff, UPT ;  /* 0x0000ffff0500788c */ /* 0x000fe2000bf24070 */
[----:B------:R-:W1:Y:S01]  /*12f0*/  LDCU UR33, c[0x0][0xb30] ;  /* 0x00016600ff2177ac */ /* 0x000e620008000800 */
[----:B----4-:R-:W-:Y:S02]  /*1300*/  R2UR UR7, R2 ;  /* 0x00000000020772ca */ /* 0x010fe400000e0000 */
[----:B------:R-:W-:Y:S01]  /*1310*/  USEL UR24, UR5, 0xffff, !UP1 ;  /* 0x0000ffff05187887 */ /* 0x000fe2000c800000 */
[----:B------:R-:W-:Y:S01]  /*1320*/  PRMT R2, RZ, 0x7610, R2 ;  /* 0x00007610ff027816 */ /* 0x000fe20000000002 */
[----:B------:R-:W-:Y:S01]  /*1330*/  UMOV UR13, 0x11 ;  /* 0x00000011000d7882 */ /* 0x000fe20000000000 */
[----:B------:R-:W-:Y:S01]  /*1340*/  UMOV UR14, 0x5 ;  /* 0x00000005000e7882 */ /* 0x000fe20000000000 */
[----:B---3--:R-:W-:-:S02]  /*1350*/  R2UR UR6, R3 ;  /* 0x00000000030672ca */ /* 0x008fc400000e0000 */
[----:B------:R-:W-:-:S05]  /*1360*/  PRMT R3, RZ, 0x7610, R3 ;  /* 0x00007610ff037816 */ /* 0x000fca0000000003 */
[----:B------:R-:W-:-:S04]  /*1370*/  UIADD3 UR4, UPT, UPT, -UR7, URZ, URZ ;  /* 0x000000ff07047290 */ /* 0x000fc8000fffe1ff */
[----:B------:R-:W-:Y:S02]  /*1380*/  UIMAD UR4, UR8, UR4, UR20 ;  /* 0x00000004080472a4 */ /* 0x000fe4000f8e0214 */
[----:B------:R-:W-:-:S04]  /*1390*/  UIADD3 UR5, UPT, UPT, -UR6, URZ, URZ ;  /* 0x000000ff06057290 */ /* 0x000fc8000fffe1ff */
[----:B------:R-:W-:Y:S01]  /*13a0*/  IMAD.U32 R146, RZ, RZ, UR4 ;  /* 0x00000004ff927e24 */ /* 0x000fe2000f8e00ff */
[----:B------:R-:W-:Y:S01]  /*13b0*/  UIMAD UR61, UR61, UR5, UR32 ;  /* 0x000000053d3d72a4 */ /* 0x000fe2000f8e0220 */
[----:B-12---:R-:W-:Y:S11]  /*13c0*/  BRA.U UP6, `(.L_x_18) ;  /* 0x0000000106687547 */ /* 0x006ff6000b800000 */
[----:B------:R-:W-:Y:S01]  /*13d0*/  R2UR UR15, R146 ;  /* 0x00000000920f72ca */ /* 0x000fe200000e0000 */
[----:B------:R-:W-:Y:S02]  /*13e0*/  ULOP3.LUT UR4, UR61, 0x2, URZ, 0x3c, !UPT ;  /* 0x000000023d047892 */ /* 0x000fe4000f8e3cff */
[----:B------:R-:W-:-:S10]  /*13f0*/  ULOP3.LUT UR10, UR61, 0xfffffffe, URZ, 0xc0, !UPT ;  /* 0xfffffffe3d0a7892 */ /* 0x000fd4000f8ec0ff */
[----:B------:R-:W-:Y:S02]  /*1400*/  UISETP.NE.AND UP0, UPT, UR15, URZ, UPT ;  /* 0x000000ff0f00728c */ /* 0x000fe4000bf05270 */
[----:B------:R-:W-:Y:S02]  /*1410*/  UISETP.NE.AND UP2, UPT, UR15, 0x1, UPT ;  /* 0x000000010f00788c */ /* 0x000fe4000bf45270 */
[----:B------:R-:W-:Y:S02]  /*1420*/  UISETP.GT.U32.AND UP4, UPT, UR61, 0x1, UP0 ;  /* 0x000000013d00788c */ /* 0x000fe40008784070 */
[----:B------:R-:W-:Y:S02]  /*1430*/  UISETP.GT.U32.AND UP3, UPT, UR61, 0x1, UP2 ;  /* 0x000000013d00788c */ /* 0x000fe40009764070 */
[----:B------:R-:W-:Y:S02]  /*1440*/  UISETP.GT.U32.AND UP1, UPT, UR4, 0x1, UP0 ;  /* 0x000000010400788c */ /* 0x000fe40008724070 */
[----:B------:R-:W-:-:S02]  /*1450*/  UISETP.GT.U32.AND UP0, UPT, UR4, 0x1, UP2 ;  /* 0x000000010400788c */ /* 0x000fc40009704070 */
[----:B------:R-:W-:Y:S02]  /*1460*/  USEL UR6, URZ, 0x1, UP4 ;  /* 0x00000001ff067887 */ /* 0x000fe4000a000000 */
[----:B------:R-:W-:Y:S02]  /*1470*/  USEL UR5, URZ, 0x10, UP3 ;  /* 0x00000010ff057887 */ /* 0x000fe40009800000 */
[----:B------:R-:W-:Y:S02]  /*1480*/  USEL UR4, URZ, 0x2, UP4 ;  /* 0x00000002ff047887 */ /* 0x000fe4000a000000 */
[----:B------:R-:W-:Y:S02]  /*1490*/  USEL UR9, URZ, 0x20, UP3 ;  /* 0x00000020ff097887 */ /* 0x000fe40009800000 */
[----:B------:R-:W-:Y:S02]  /*14a0*/  USEL UR8, URZ, 0x4, UP1 ;  /* 0x00000004ff087887 */ /* 0x000fe40008800000 */
[----:B------:R-:W-:-:S02]  /*14b0*/  UIADD3 UR4, UPT, UPT, UR4, UR5, UR6 ;  /* 0x0000000504047290 */ /* 0x000fc4000fffe006 */
[----:B------:R-:W-:Y:S02]  /*14c0*/  USEL UR6, URZ, 0x8, UP1 ;  /* 0x00000008ff067887 */ /* 0x000fe40008800000 */
[----:B------:R-:W-:Y:S02]  /*14d0*/  USEL UR7, URZ, 0x40, UP0 ;  /* 0x00000040ff077887 */ /* 0x000fe40008000000 */
[----:B------:R-:W-:Y:S02]  /*14e0*/  UIADD3 UR5, UPT, UPT, UR8, UR9, UR4 ;  /* 0x0000000908057290 */ /* 0x000fe4000fffe004 */
[----:B------:R-:W-:Y:S02]  /*14f0*/  ULEA UR4, UR15, UR10, 0x2 ;  /* 0x0000000a0f047291 */ /* 0x000fe4000f8e10ff */
[----:B------:R-:W-:Y:S02]  /*1500*/  USEL UR8, URZ, 0x80, UP0 ;  /* 0x00000080ff087887 */ /* 0x000fe40008000000 */
[----:B------:R-:W-:-:S03]  /*1510*/  UIADD3 UR5, UPT, UPT, UR6, UR7, UR5 ;  /* 0x0000000706057290 */ /* 0x000fc6000fffe005 */
[----:B------:R-:W-:Y:S01]  /*1520*/  UMOV UR6, 0x3 ;  /* 0x0000000300067882 */ /* 0x000fe20000000000 */
[----:B------:R-:W-:Y:S02]  /*1530*/  UIADD3 UR5, UPT, UPT, UR5, UR8, URZ ;  /* 0x0000000805057290 */ /* 0x000fe4000fffe0ff */
[----:B------:R-:W-:-:S04]  /*1540*/  USHF.L.U32 UR4, UR6, UR4, URZ ;  /* 0x0000000406047299 */ /* 0x000fc800080006ff */
[----:B------:R-:W-:Y:S02]  /*1550*/  MOV R3, UR5 ;  /* 0x0000000500037c02 */ /* 0x000fe40008000f00 */
[----:B------:R-:W-:-:S07]  /*1560*/  IMAD.U32 R2, RZ, RZ, UR4 ;  /* 0x00000004ff027e24 */ /* 0x000fce000f8e00ff */
.L_x_18:
[----:B------:R-:W1:Y:S01]  /*1570*/  S2UR UR36, SR_CTAID.Z ;  /* 0x00000000002479c3 */ /* 0x000e620000002700 */
[----:B------:R-:W-:Y:S02]  /*1580*/  UISETP.GE.AND UP0, UPT, UR28, 0x1, UPT ;  /* 0x000000011c00788c */ /* 0x000fe4000bf06270 */
[----:B------:R-:W-:Y:S02]  /*1590*/  ULOP3.LUT UR24, UR24, 0xffff, URZ, 0xc0, !UPT ;  /* 0x0000ffff18187892 */ /* 0x000fe4000f8ec0ff */
[----:B------:R-:W-:Y:S02]  /*15a0*/  ULOP3.LUT UR21, UR21, 0xffff, URZ, 0xc0, !UPT ;  /* 0x0000ffff15157892 */ /* 0x000fe4000f8ec0ff */
[----:B------:R-:W-:Y:S02]  /*15b0*/  UISETP.NE.AND UP3, UPT, UR25, 0x2, UPT ;  /* 0x000000021900788c */ /* 0x000fe4000bf65270 */
[----:B------:R-:W-:Y:S02]  /*15c0*/  ULOP3.LUT UR48, UR12, 0x1, URZ, 0xc0, !UPT ;  /* 0x000000010c307892 */ /* 0x000fe4000f8ec0ff */
[----:B------:R-:W-:-:S02]  /*15d0*/  ULOP3.LUT UR46, UR11, 0x1, URZ, 0xc0, !UPT ;  /* 0x000000010b2e7892 */ /* 0x000fc4000f8ec0ff */
[----:B------:R-:W-:Y:S02]  /*15e0*/  ULOP3.LUT UR27, UR27, 0x800, URZ, 0xc0, !UPT ;  /* 0x000008001b1b7892 */ /* 0x000fe4000f8ec0ff */
[----:B------:R-:W-:Y:S02]  /*15f0*/  ULOP3.LUT UR26, UR26, 0x800, URZ, 0xc0, !UPT ;  /* 0x000008001a1a7892 */ /* 0x000fe4000f8ec0ff */
[----:B------:R-:W-:Y:S02]  /*1600*/  USHF.L.U32 UR24, UR13, UR24, URZ ;  /* 0x000000180d187299 */ /* 0x000fe400080006ff */
[----:B------:R-:W-:Y:S01]  /*1610*/  USHF.L.U32 UR21, UR14, UR21, URZ ;  /* 0x000000150e157299 */ /* 0x000fe200080006ff */
[----:B------:R-:W-:Y:S01]  /*1620*/  UMOV UR16, UR32 ;  /* 0x0000002000107c82 */ /* 0x000fe20008000000 */
[----:B------:R-:W-:Y:S10]  /*1630*/  BRA.U !UP0, `(.L_x_19) ;  /* 0x0000000108d47547 */ /* 0x000ff4000b800000 */
[----:B------:R-:W2:Y:S01]  /*1640*/  LDCU.128 UR12, c[0x0][0xb10] ;  /* 0x00016200ff0c77ac */ /* 0x000ea20008000c00 */
[----:B------:R-:W3:Y:S01]  /*1650*/  LDCU UR6, c[0x0][0x370] ;  /* 0x00006e00ff0677ac */ /* 0x000ee20008000800 */
[----:B------:R-:W4:Y:S01]  /*1660*/  LDCU UR5, c[0x0][0x374] ;  /* 0x00006e80ff0577ac */ /* 0x000f220008000800 */
[----:B------:R-:W1:Y:S01]  /*1670*/  LDCU UR31, c[0x0][0xb0c] ;  /* 0x00016180ff1f77ac */ /* 0x000e620008000800 */
[----:B------:R-:W1:Y:S01]  /*1680*/  LDCU UR4, c[0x0][0xb20] ;  /* 0x00016400ff0477ac */ /* 0x000e620008000800 */
[----:B------:R-:W1:Y:S01]  /*1690*/  LDCU.64 UR8, c[0x0][0xb28] ;  /* 0x00016500ff0877ac */ /* 0x000e620008000a00 */
[----:B--2---:R-:W-:Y:S02]  /*16a0*/  UISETP.NE.AND UP0, UPT, UR14, 0x1, UPT ;  /* 0x000000010e00788c */ /* 0x004fe4000bf05270 */
[----:B----4-:R-:W-:Y:S02]  /*16b0*/  UIMAD.WIDE.U32 UR10, UR5, UR15, URZ ;  /* 0x0000000f050a72a5 */ /* 0x010fe4000f8e00ff */
[----:B---3--:R-:W-:-:S02]  /*16c0*/  UIMAD.WIDE.U32 UR18, UR6, UR12, URZ ;  /* 0x0000000c061272a5 */ /* 0x008fc4000f8e00ff */
[----:B-1----:R-:W-:Y:S02]  /*16d0*/  UISETP.NE.AND UP1, UPT, UR31, 0x1, UPT ;  /* 0x000000011f00788c */ /* 0x002fe4000bf25270 */
[----:B------:R-:W-:Y:S01]  /*16e0*/  UISETP.NE.AND UP2, UPT, UR28, 0x1, UPT ;  /* 0x000000011c00788c */ /* 0x000fe2000bf45270 */
[----:B------:R-:W-:Y:S02]  /*16f0*/  UMOV UR10, UR11 ;  /* 0x0000000b000a7c82 */ /* 0x000fe40008000000 */
[----:B------:R-:W-:Y:S01]  /*1700*/  UMOV UR18, UR19 ;  /* 0x0000001300127c82 */ /* 0x000fe20008000000 */
[----:B------:R-:W-:Y:S02]  /*1710*/  @UP0 USHF.R.U32.HI UR5, URZ, UR4, UR10 ;  /* 0x00000004ff050299 */ /* 0x000fe4000801160a */
[----:B------:R-:W-:Y:S02]  /*1720*/  UIMAD.WIDE.U32 UR22, UR20, UR15, URZ ;  /* 0x0000000f141672a5 */ /* 0x000fe4000f8e00ff */
[----:B------:R-:W-:-:S02]  /*1730*/  UIMAD.WIDE.U32 UR10, UR5, UR8, URZ ;  /* 0x00000008050a72a5 */ /* 0x000fc4000f8e00ff */
[----:B------:R-:W-:Y:S02]  /*1740*/  @UP1 USHF.R.U32.HI UR6, URZ, UR13, UR18 ;  /* 0x0000000dff061299 */ /* 0x000fe40008011612 */
[----:B------:R-:W-:Y:S02]  /*1750*/  UIMAD.WIDE.U32 UR16, UR32, UR12, URZ ;  /* 0x0000000c201072a5 */ /* 0x000fe4000f8e00ff */
[----:B------:R-:W-:Y:S01]  /*1760*/  UIMAD.WIDE.U32 UR18, UR6, UR8, URZ ;  /* 0x00000008061272a5 */ /* 0x000fe2000f8e00ff */
[----:B------:R-:W-:Y:S01]  /*1770*/  UMOV UR22, UR23 ;  /* 0x0000001700167c82 */ /* 0x000fe20008000000 */
[----:B------:R-:W-:Y:S01]  /*1780*/  UMOV UR10, UR11 ;  /* 0x0000000b000a7c82 */ /* 0x000fe20008000000 */
[----:B------:R-:W-:Y:S02]  /*1790*/  USHF.R.U32.HI UR22, URZ, UR4, UR22 ;  /* 0x00000004ff167299 */ /* 0x000fe40008011616 */
[----:B------:R-:W-:Y:S02]  /*17a0*/  @UP2 USHF.R.U32.HI UR5, URZ, UR9, UR10 ;  /* 0x00000009ff052299 */ /* 0x000fe4000801160a */
[----:B------:R-:W-:Y:S01]  /*17b0*/  UMOV UR7, UR19 ;  /* 0x0000001300077c82 */ /* 0x000fe20008000000 */
[----:B------:R-:W-:Y:S01]  /*17c0*/  UMOV UR16, UR17 ;  /* 0x0000001100107c82 */ /* 0x000fe20008000000 */
[----:B------:R-:W-:-:S02]  /*17d0*/  @UP2 USHF.R.U32.HI UR6, URZ, UR9, UR7 ;  /* 0x00000009ff062299 */ /* 0x000fc40008011607 */
[----:B------:R-:W-:Y:S02]  /*17e0*/  USHF.R.U32.HI UR16, URZ, UR13, UR16 ;  /* 0x0000000dff107299 */ /* 0x000fe40008011610 */
[----:B------:R-:W-:Y:S02]  /*17f0*/  USEL UR4, UR20, UR22, !UP0 ;  /* 0x0000001614047287 */ /* 0x000fe4000c000000 */
[----:B------:R-:W-:Y:S02]  /*1800*/  UIMAD UR7, UR5, UR28, URZ ;  /* 0x0000001c050772a4 */ /* 0x000fe4000f8e02ff */
[----:B------:R-:W-:Y:S02]  /*1810*/  USEL UR5, UR32, UR16, !UP1 ;  /* 0x0000001020057287 */ /* 0x000fe4000c800000 */
[----:B------:R-:W-:Y:S02]  /*1820*/  UIMAD UR12, UR6, UR28, URZ ;  /* 0x0000001c060c72a4 */ /* 0x000fe4000f8e02ff */
[----:B------:R-:W-:-:S02]  /*1830*/  UISETP.GE.AND UP0, UPT, UR4, UR7, UPT ;  /* 0x000000070400728c */ /* 0x000fc4000bf06270 */
[----:B------:R-:W-:Y:S02]  /*1840*/  UIMAD.WIDE.U32 UR10, UR4, UR8, URZ ;  /* 0x00000008040a72a5 */ /* 0x000fe4000f8e00ff */
[----:B------:R-:W-:Y:S02]  /*1850*/  UISETP.GE.OR UP0, UPT, UR5, UR12, UP0 ;  /* 0x0000000c0500728c */ /* 0x000fe40008706670 */
[----:B------:R-:W-:Y:S02]  /*1860*/  UIMAD.WIDE.U32 UR12, UR5, UR8, URZ ;  /* 0x00000008050c72a5 */ /* 0x000fe4000f8e00ff */
[----:B------:R-:W-:Y:S01]  /*1870*/  UIADD3 UR10, UPT, UPT, -UR4, URZ, URZ ;  /* 0x000000ff040a7290 */ /* 0x000fe2000fffe1ff */
[----:B------:R-:W-:Y:S01]  /*1880*/  UMOV UR8, UR11 ;  /* 0x0000000b00087c82 */ /* 0x000fe20008000000 */
[----:B------:R-:W-:Y:S02]  /*1890*/  UIADD3 UR16, UPT, UPT, -UR5, URZ, URZ ;  /* 0x000000ff05107290 */ /* 0x000fe4000fffe1ff */
[----:B------:R-:W-:-:S03]  /*18a0*/  USHF.R.U32.HI UR8, URZ, UR9, UR8 ;  /* 0x00000009ff087299 */ /* 0x000fc60008011608 */
[----:B------:R-:W-:Y:S01]  /*18b0*/  @!UP0 UMOV UR7, UR13 ;  /* 0x0000000d00078c82 */ /* 0x000fe20008000000 */
[----:B------:R-:W-:Y:S02]  /*18c0*/  UIMAD UR20, UR14, UR10, UR20 ;  /* 0x0000000a0e1472a4 */ /* 0x000fe4000f8e0214 */
[----:B------:R-:W-:Y:S02]  /*18d0*/  USEL UR8, UR4, UR8, !UP2 ;  /* 0x0000000804087287 */ /* 0x000fe4000d000000 */
[----:B------:R-:W-:Y:S02]  /*18e0*/  @!UP0 USHF.R.U32.HI UR7, URZ, UR9, UR7 ;  /* 0x00000009ff078299 */ /* 0x000fe40008011607 */
[----:B------:R-:W-:Y:S02]  /*18f0*/  UIADD3 UR9, UPT, UPT, -UR8, URZ, URZ ;  /* 0x000000ff08097290 */ /* 0x000fe4000fffe1ff */
[----:B------:R-:W-:Y:S02]  /*1900*/  @!UP0 USEL UR7, UR5, UR7, !UP2 ;  /* 0x0000000705078287 */ /* 0x000fe4000d000000 */
[----:B------:R-:W-:-:S02]  /*1910*/  UIMAD UR9, UR28, UR9, UR4 ;  /* 0x000000091c0972a4 */ /* 0x000fc4000f8e0204 */
[----:B------:R-:W-:Y:S02]  /*1920*/  @!UP0 UIADD3 UR8, UPT, UPT, UR8, -UR7, URZ ;  /* 0x8000000708088290 */ /* 0x000fe4000fffe0ff */
[----:B------:R-:W-:Y:S02]  /*1930*/  @!UP0 UIMAD UR6, UR9, UR6, UR7 ;  /* 0x00000006090682a4 */ /* 0x000fe4000f8e0207 */
[----:B------:R-:W-:Y:S02]  /*1940*/  @!UP0 UIMAD UR4, UR8, UR28, UR5 ;  /* 0x0000001c080482a4 */ /* 0x000fe4000f8e0205 */
[----:B------:R-:W-:Y:S02]  /*1950*/  UIMAD UR16, UR31, UR16, UR32 ;  /* 0x000000101f1072a4 */ /* 0x000fe4000f8e0220 */
[----:B------:R-:W-:Y:S01]  /*1960*/  UIMAD UR20, UR4, UR14, UR20 ;  /* 0x0000000e041472a4 */ /* 0x000fe2000f8e0214 */
[----:B------:R-:W-:Y:S02]  /*1970*/  @!UP0 UMOV UR5, UR6 ;  /* 0x0000000600058c82 */ /* 0x000fe40008000000 */
[----:B------:R-:W-:-:S12]  /*1980*/  UIMAD UR16, UR5, UR31, UR16 ;  /* 0x0000001f051072a4 */ /* 0x000fd8000f8e0210 */
.L_x_19:
[----:B------:R-:W-:-:S09]  /*1990*/  UISETP.NE.AND UP0, UPT, UR33, 0x1, UPT ;  /* 0x000000012100788c */ /* 0x000fd2000bf05270 */
[----:B------:R-:W-:Y:S05]  /*19a0*/  BRA.U UP0, `(.L_x_20) ;  /* 0x0000000100447547 */ /* 0x000fea000b800000 */
[----:B------:R-:W2:Y:S01]  /*19b0*/  LDCU.128 UR8, c[0x0][0xb10] ;  /* 0x00016200ff0877ac */ /* 0x000ea20008000c00 */
[----:B------:R-:W3:Y:S01]  /*19c0*/  LDCU UR12, c[0x0][0xb0c] ;  /* 0x00016180ff0c77ac */ /* 0x000ee20008000800 */
[----:B------:R-:W4:Y:S01]  /*19d0*/  LDCU UR13, c[0x0][0xb20] ;  /* 0x00016400ff0d77ac */ /* 0x000f220008000800 */
[----:B--2---:R-:W-:Y:S02]  /*19e0*/  UIMAD.WIDE.U32 UR6, UR16, UR8, URZ ;  /* 0x00000008100672a5 */ /* 0x004fe4000f8e00ff */
[----:B------:R-:W-:Y:S02]  /*19f0*/  UIMAD.WIDE.U32 UR4, UR20, UR11, URZ ;  /* 0x0000000b140472a5 */ /* 0x000fe4000f8e00ff */
[----:B---3--:R-:W-:Y:S02]  /*1a00*/  UISETP.NE.AND UP1, UPT, UR12, 0x1, UPT ;  /* 0x000000010c00788c */ /* 0x008fe4000bf25270 */
[----:B------:R-:W-:Y:S01]  /*1a10*/  UISETP.NE.AND UP0, UPT, UR10, 0x1, UPT ;  /* 0x000000010a00788c */ /* 0x000fe2000bf05270 */
[----:B------:R-:W-:-:S02]  /*1a20*/  UMOV UR6, UR7 ;  /* 0x0000000700067c82 */ /* 0x000fc40008000000 */
[----:B------:R-:W-:Y:S01]  /*1a30*/  UMOV UR4, UR5 ;  /* 0x0000000500047c82 */ /* 0x000fe20008000000 */
[----:B------:R-:W-:Y:S02]  /*1a40*/  USHF.R.U32.HI UR9, URZ, UR9, UR6 ;  /* 0x00000009ff097299 */ /* 0x000fe40008011606 */
[----:B----4-:R-:W-:Y:S02]  /*1a50*/  USHF.R.U32.HI UR4, URZ, UR13, UR4 ;  /* 0x0000000dff047299 */ /* 0x010fe40008011604 */
[----:B------:R-:W-:Y:S02]  /*1a60*/  USEL UR5, UR16, UR9, !UP1 ;  /* 0x0000000910057287 */ /* 0x000fe4000c800000 */
[----:B------:R-:W-:-:S04]  /*1a70*/  USEL UR4, UR20, UR4, !UP0 ;  /* 0x0000000414047287 */ /* 0x000fc8000c000000 */
[----:B------:R-:W-:Y:S02]  /*1a80*/  UIADD3 UR6, UPT, UPT, -UR4, UR5, URZ ;  /* 0x0000000504067290 */ /* 0x000fe4000fffe1ff */
[----:B------:R-:W-:Y:S02]  /*1a90*/  UIADD3 UR4, UPT, UPT, UR4, -UR5, URZ ;  /* 0x8000000504047290 */ /* 0x000fe4000fffe0ff */
[----:B------:R-:W-:Y:S02]  /*1aa0*/  UIMAD UR20, UR6, UR10, UR20 ;  /* 0x0000000a061472a4 */ /* 0x000fe4000f8e0214 */
[----:B------:R-:W-:-:S12]  /*1ab0*/  UIMAD UR16, UR4, UR12, UR16 ;  /* 0x0000000c041072a4 */ /* 0x000fd8000f8e0210 */
.L_x_20:
[----:B------:R-:W-:-:S09]  /*1ac0*/  UISETP.EQ.U32.AND UP0, UPT, UR34, 0x1, UPT ;  /* 0x000000012200788c */ /* 0x000fd2000bf02070 */
[----:B------:R-:W-:Y:S05]  /*1ad0*/  BRA.U !UP0, `(.L_x_21) ;  /* 0x00000001080c7547 */ /* 0x000fea000b800000 */
[----:B------:R-:W-:Y:S01]  /*1ae0*/  UCGABAR_WAIT ;  /* 0x0000000000007dc7 */ /* 0x000fe20008000000 */
[----:B------:R-:W-:Y:S01]  /*1af0*/  CCTL.IVALL ;  /* 0x00000000ff00798f */ /* 0x000fe20002000000 */
[----:B------:R-:W-:Y:S05]  /*1b00*/  BRA `(.L_x_22) ;  /* 0x0000000000047947 */ /* 0x000fea0003800000 */
.L_x_21:
[----:B------:R-:W-:Y:S06]  /*1b10*/  BAR.SYNC.DEFER_BLOCKING 0x0 ;  /* 0x0000000000007b1d */ /* 0x000fec0000010000 */
.L_x_22:
[----:B------:R-:W-:Y:S05]  /*1b20*/  BRA.U UP3, `(.L_x_23) ;  /* 0x0000001d03807547 */ /* 0x000fea000b800000 */
[----:B------:R-:W2:Y:S01]  /*1b30*/  LDCU UR6, c[0x0][0x38c] ;  /* 0x00007180ff0677ac */ /* 0x000ea20008000800 */
[----:B------:R-:W-:Y:S01]  /*1b40*/  PLOP3.LUT P1, PT, PT, PT, UP5, 0x80, 0x8 ;  /* 0x000000000008781c */ /* 0x000fe20003f2f058 */
[----:B------:R-:W-:Y:S01]  /*1b50*/  IMAD.MOV.U32 R12, RZ, RZ, 0x1 ;  /* 0x00000001ff0c7424 */ /* 0x000fe200078e00ff */
[----:B------:R-:W-:Y:S01]  /*1b60*/  ISETP.NE.AND P2, PT, R0, RZ, P3 ;  /* 0x000000ff0000720c */ /* 0x000fe20001f45270 */
[----:B------:R-:W-:Y:S01]  /*1b70*/  USHF.L.U32 UR7, UR32, 0x7, URZ ;  /* 0x0000000720077899 */ /* 0x000fe200080006ff */
[----:B------:R-:W-:Y:S01]  /*1b80*/  PLOP3.LUT P1, PT, P1, PT, PT, 0x8, 0x80 ;  /* 0x000000000080781c */ /* 0x000fe20000f2e170 */
[----:B------:R-:W-:Y:S01]  /*1b90*/  UISETP.NE.AND UP1, UPT, UR25, URZ, UPT ;  /* 0x000000ff1900728c */ /* 0x000fe2000bf25270 */
[----:B------:R-:W-:Y:S01]  /*1ba0*/  CS2R R10, SRZ ;  /* 0x00000000000a7805 */ /* 0x000fe2000001ff00 */
[----:B------:R-:W-:Y:S01]  /*1bb0*/  IMAD.MOV.U32 R9, RZ, RZ, RZ ;  /* 0x000000ffff097224 */ /* 0x000fe200078e00ff */
[----:B------:R-:W3:Y:S01]  /*1bc0*/  LDCU UR40, c[0x0][0x370] ;  /* 0x00006e00ff2877ac */ /* 0x000ee20008000800 */
[----:B------:R-:W-:Y:S01]  /*1bd0*/  IMAD.MOV.U32 R8, RZ, RZ, 0x1 ;  /* 0x00000001ff087424 */ /* 0x000fe200078e00ff */
[----:B------:R-:W-:Y:S01]  /*1be0*/  USEL UR25, UR44, 0x2, UP1 ;  /* 0x000000022c197887 */ /* 0x000fe20008800000 */
[----:B------:R-:W4:Y:S01]  /*1bf0*/  LDCU.64 UR30, c[0x0][0x348] ;  /* 0x00006900ff1e77ac */ /* 0x000f220008000a00 */
[----:B--2---:R-:W-:-:S02]  /*1c00*/  UIADD3 UR5, UPT, UPT, UR6, 0x1f, URZ ;  /* 0x0000001f06057890 */ /* 0x004fc4000fffe0ff */
[----:B------:R-:W-:Y:S02]  /*1c10*/  UIADD3 UR49, UPT, UPT, UR6, 0x3e, URZ ;  /* 0x0000003e06317890 */ /* 0x000fe4000fffe0ff */
[----:B------:R-:W-:Y:S01]  /*1c20*/  USHF.R.S32.HI UR4, URZ, 0x1f, UR5 ;  /* 0x0000001fff047899 */ /* 0x000fe20008011405 */
[----:B------:R-:W2:Y:S03]  /*1c30*/  LDCU UR39, c[0x0][0x374] ;  /* 0x00006e80ff2777ac */ /* 0x000ea60008000800 */
[----:B------:R-:W-:Y:S02]  /*1c40*/  ULEA.HI UR4, UR4, UR5, URZ, 0x5 ;  /* 0x0000000504047291 */ /* 0x000fe4000f8f28ff */
[----:B------:R-:W-:Y:S02]  /*1c50*/  ULOP3.LUT UR5, UR7, 0x80, URZ, 0xc0, !UPT ;  /* 0x0000008007057892 */ /* 0x000fe4000f8ec0ff */
[----:B------:R-:W-:-:S02]  /*1c60*/  USHF.R.S32.HI UR43, URZ, 0x5, UR4 ;  /* 0x00000005ff2b7899 */ /* 0x000fc40008011404 */
[----:B------:R-:W-:Y:S02]  /*1c70*/  UIADD3 UR4, UPT, UPT, UR6, -0x1, URZ ;  /* 0xffffffff06047890 */ /* 0x000fe4000fffe0ff */
[----:B------:R-:W-:Y:S02]  /*1c80*/  UISETP.LT.U32.AND UP0, UPT, UR43, 0x16, UPT ;  /* 0x000000162b00788c */ /* 0x000fe4000bf01070 */
[----:B------:R-:W-:Y:S02]  /*1c90*/  UISETP.GE.U32.AND UP2, UPT, UR4, -0x3f, UPT ;  /* 0xffffffc10400788c */ /* 0x000fe4000bf46070 */
[----:B------:R-:W-:Y:S02]  /*1ca0*/  USEL UR41, UR43, 0x16, UP0 ;  /* 0x000000162b297887 */ /* 0x000fe40008000000 */
[----:B------:R-:W-:Y:S02]  /*1cb0*/  ULEA UR48, UR48, UR5, 0x6 ;  /* 0x0000000530307291 */ /* 0x000fe4000f8e30ff */
[----:B------:R-:W-:-:S02]  /*1cc0*/  UIADD3 UR4, UPT, UPT, UR41, -0x1, URZ ;  /* 0xffffffff29047890 */ /* 0x000fc4000fffe0ff */
[----:B------:R-:W-:Y:S02]  /*1cd0*/  ULEA UR46, UR46, UR5, 0x6 ;  /* 0x000000052e2e7291 */ /* 0x000fe4000f8e30ff */
[----:B------:R-:W-:Y:S02]  /*1ce0*/  UIADD3 UR47, UPT, UPT, UR43, -UR41, URZ ;  /* 0x800000292b2f7290 */ /* 0x000fe4000fffe0ff */
[----:B------:R-:W-:Y:S01]  /*1cf0*/  @UP2 UIADD3 UR4, UPT, UPT, UR41, URZ, URZ ;  /* 0x000000ff29042290 */ /* 0x000fe2000fffe0ff */
[----:B------:R-:W-:-:S03]  /*1d00*/  UMOV UR7, URZ ;  /* 0x000000ff00077c82 */ /* 0x000fc60008000000 */
[----:B------:R-:W-:Y:S02]  /*1d10*/  UIADD3 UR29, UPT, UPT, UR4, 0x1, URZ ;  /* 0x00000001041d7890 */ /* 0x000fe4000fffe0ff */
[----:B--234-:R-:W-:-:S12]  /*1d20*/  UIADD3 UR44, UPT, UPT, -UR4, URZ, URZ ;  /* 0x000000ff042c7290 */ /* 0x01cfd8000fffe1ff */
.L_x_43:
[----:B------:R-:W-:Y:S01]  /*1d30*/  UISETP.NE.AND UP0, UPT, UR45, URZ, UPT ;  /* 0x000000ff2d00728c */ /* 0x000fe2000bf05270 */
[----:B------:R-:W2:Y:S08]  /*1d40*/  S2UR UR45, SR_CgaCtaId ;  /* 0x00000000002d79c3 */ /* 0x000eb00000008800 */
[----:B-1----:R-:W-:Y:S05]  /*1d50*/  BRA.U UP0, `(.L_x_24) ;  /* 0x0000000100347547 */ /* 0x002fea000b800000 */
[----:B------:R-:W3:Y:S01]  /*1d60*/  S2R R0, SR_CgaCtaId ;  /* 0x0000000000007919 */ /* 0x000ee20000008800 */
[----:B------:R-:W-:Y:S02]  /*1d70*/  MOV R3, 0x400 ;  /* 0x0000040000037802 */ /* 0x000fe40000000f00 */
[----:B------:R-:W-:Y:S02]  /*1d80*/  SHF.L.U32 R2, R8, 0x1f, RZ ;  /* 0x0000001f08027819 */ /* 0x000fe400000006ff */
[----:B---3--:R-:W-:-:S05]  /*1d90*/  LEA R0, R0, R3, 0x18 ;  /* 0x0000000300007211 */ /* 0x008fca00078ec0ff */
[----:B------:R-:W-:-:S04]  /*1da0*/  IMAD R3, R9, 0x8, R0 ;  /* 0x0000000809037824 */ /* 0x000fc800078e0200 */
[----:B------:R-:W3:Y:S02]  /*1db0*/  SYNCS.PHASECHK.TRANS64.TRYWAIT P0, [R3+URZ+0x200], R2 ;  /* 0x00020002030075a7 */ /* 0x000ee400080011ff */
[----:B---3--:R-:W-:Y:S05]  /*1dc0*/  @!P0 BRA `(.L_x_25) ;  /* 0x000000ac00148947 */ /* 0x008fea0003800000 */
.L_x_160:
[----:B------:R-:W-:Y:S01]  /*1dd0*/  VIADD R9, R9, 0x1 ;  /* 0x0000000109097836 */ /* 0x000fe20000000000 */
[----:B------:R3:W-:Y:S04]  /*1de0*/  SYNCS.ARRIVE.TRANS64.A1T0 RZ, [R3+URZ+0x1f0], RZ ;  /* 0x0001f0ff03ff79a7 */ /* 0x0007e800081000ff */
[----:B------:R-:W-:-:S04]  /*1df0*/  ISETP.NE.AND P0, PT, R9, 0x2, PT ;  /* 0x000000020900780c */ /* 0x000fc80003f05270 */
[----:B------:R-:W-:Y:S02]  /*1e00*/  SEL R9, R9, RZ, P0 ;  /* 0x000000ff09097207 */ /* 0x000fe40000000000 */
[----:B---3--:R-:W-:-:S04]  /*1e10*/  SEL R3, RZ, 0x1, P0 ;  /* 0x00000001ff037807 */ /* 0x008fc80000000000 */
[----:B------:R-:W-:-:S07]  /*1e20*/  LOP3.LUT R8, R8, R3, RZ, 0x3c, !PT ;  /* 0x0000000308087212 */ /* 0x000fce00078e3cff */
.L_x_24:
[----:B------:R-:W-:Y:S01]  /*1e30*/  UMOV UR6, 0x400 ;  /* 0x0000040000067882 */ /* 0x000fe20000000000 */
[----:B------:R-:W-:Y:S01]  /*1e40*/  SHF.L.U32 R0, R12, 0x1f, RZ ;  /* 0x0000001f0c007819 */ /* 0x000fe200000006ff */
[----:B--2---:R-:W-:Y:S02]  /*1e50*/  ULEA UR6, UR45, UR6, 0x18 ;  /* 0x000000062d067291 */ /* 0x004fe4000f8ec0ff */
[----:B------:R-:W-:Y:S02]  /*1e60*/  UISETP.GE.U32.AND UP0, UPT, UR49, 0x3f, UPT ;  /* 0x0000003f3100788c */ /* 0x000fe4000bf06070 */
[----:B------:R-:W-:Y:S02]  /*1e70*/  ULEA UR4, UR7, UR6, 0x3 ;  /* 0x0000000607047291 */ /* 0x000fe4000f8e18ff */
[----:B------:R-:W-:Y:S01]  /*1e80*/  ULEA UR11, UR20, UR48, 0x8 ;  /* 0x00000030140b7291 */ /* 0x000fe2000f8e40ff */
[----:B------:R-:W-:-:S06]  /*1e90*/  UMOV UR13, URZ ;  /* 0x000000ff000d7c82 */ /* 0x000fcc0008000000 */
[----:B------:R2:W3:Y:S01]  /*1ea0*/  SYNCS.PHASECHK.TRANS64.TRYWAIT P0, [UR4+0xb0], R0 ;  /* 0x0000b000ff0075a7 */ /* 0x0004e20008001104 */
[----:B------:R-:W-:-:S04]  /*1eb0*/  ULEA.HI UR4, UR16, UR16, URZ, 0x1 ;  /* 0x0000001010047291 */ /* 0x000fc8000f8f08ff */
[----:B------:R-:W-:-:S04]  /*1ec0*/  USHF.L.U32 UR4, UR4, 0x7, URZ ;  /* 0x0000000704047899 */ /* 0x000fc800080006ff */
[----:B------:R-:W-:-:S04]  /*1ed0*/  ULOP3.LUT UR35, UR4, 0xffffff00, URZ, 0xc0, !UPT ;  /* 0xffffff0004237892 */ /* 0x000fc8000f8ec0ff */
[----:B------:R-:W-:Y:S01]  /*1ee0*/  UIADD3 UR35, UPT, UPT, UR46, UR35, URZ ;  /* 0x000000232e237290 */ /* 0x000fe2000fffe0ff */
[----:B------:R-:W-:Y:S11]  /*1ef0*/  BRA.U !UP0, `(.L_x_26) ;  /* 0x0000000108cc7547 */ /* 0x000ff6000b800000 */
[----:B------:R-:W-:Y:S01]  /*1f00*/  UMOV UR18, UR44 ;  /* 0x0000002c00127c82 */ /* 0x000fe20008000000 */
[----:B------:R-:W-:Y:S01]  /*1f10*/  UMOV UR4, UR7 ;  /* 0x0000000700047c82 */ /* 0x000fe20008000000 */
[----:B------:R-:W-:-:S05]  /*1f20*/  UMOV UR34, URZ ;  /* 0x000000ff00227c82 */ /* 0x000fca0008000000 */
.L_x_32:
[----:B------:R-:W-:Y:S01]  /*1f30*/  ULEA UR33, UR4, UR6, 0x3 ;  /* 0x0000000604217291 */ /* 0x000fe2000f8e18ff */
[----:B------:R-:W-:Y:S01]  /*1f40*/  @P3 MOV R2, 0x4000 ;  /* 0x0000400000023802 */ /* 0x000fe20000000f00 */
[----:B-1-34-:R-:W-:Y:S10]  /*1f50*/  @P0 BRA `(.L_x_27) ;  /* 0x00000000000c0947 */ /* 0x01aff40003800000 */
[----:B------:R-:W-:-:S04]  /*1f60*/  SHF.L.U32 R3, R12, 0x1f, RZ ;  /* 0x0000001f0c037819 */ /* 0x000fc800000006ff */
[----:B------:R-:W3:Y:S02]  /*1f70*/  SYNCS.PHASECHK.TRANS64.TRYWAIT P0, [UR33+0xb0], R3 ;  /* 0x0000b003ff0075a7 */ /* 0x000ee40008001121 */
[----:B---3--:R-:W-:Y:S05]  /*1f80*/  @!P0 BRA `(.L_x_28) ;  /* 0x000000a800b88947 */ /* 0x008fea0003800000 */
.L_x_27:
[----:B------:R3:W-:Y:S01]  /*1f90*/  @P3 SYNCS.ARRIVE.TRANS64 RZ, [UR33], R2 ;  /* 0x00000002ffff39a7 */ /* 0x0007e20008000021 */
[----:B------:R-:W-:Y:S02]  /*1fa0*/  ULOP3.LUT UR5, UR25, 0x2, URZ, 0xfc, !UPT ;  /* 0x0000000219057892 */ /* 0x000fe4000f8efcff */
[----:B------:R-:W-:Y:S02]  /*1fb0*/  UIADD3 UR18, UPT, UPT, UR18, 0x1, URZ ;  /* 0x0000000112127890 */ /* 0x000fe4000fffe0ff */
[----:B------:R-:W-:Y:S02]  /*1fc0*/  UISETP.NE.AND UP0, UPT, UR5, 0x2, UPT ;  /* 0x000000020500788c */ /* 0x000fe4000bf05270 */
[----:B------:R-:W-:-:S07]  /*1fd0*/  UISETP.NE.AND UP2, UPT, UR18, 0x1, UPT ;  /* 0x000000011200788c */ /* 0x000fce000bf45270 */
[----:B------:R-:W-:Y:S05]  /*1fe0*/  BRA.U UP0, `(.L_x_29) ;  /* 0x0000000100047547 */ /* 0x000fea000b800000 */
[----:B-1----:R-:W-:Y:S05]  /*1ff0*/  BPT.TRAP 0x1 ;  /* 0x000000040000795c */ /* 0x002fea0000300000 */
.L_x_29:
[----:B------:R-:W-:Y:S04]  /*2000*/  BSSY.RECONVERGENT B0, `(.L_x_30) ;  /* 0x0000003000007945 */ /* 0x000fe80003800200 */
[----:B------:R-:W-:Y:S05]  /*2010*/  @!P2 BRA `(.L_x_31) ;  /* 0x000000000004a947 */ /* 0x000fea0003800000 */
[----:B-1----:R-:W-:Y:S05]  /*2020*/  BPT.TRAP 0x1 ;  /* 0x000000040000795c */ /* 0x002fea0000300000 */
.L_x_31:
[----:B-1----:R-:W-:Y:S05]  /*2030*/  BSYNC.RECONVERGENT B0 ;  /* 0x0000000000007941 */ /* 0x002fea0003800200 */
.L_x_30:
[----:B------:R-:W-:Y:S02]  /*2040*/  UIADD3 UR5, UPT, UPT, UR4, 0x1, URZ ;  /* 0x0000000104057890 */ /* 0x000fe4000fffe0ff */
[----:B------:R-:W-:Y:S02]  /*2050*/  USHF.L.U32 UR4, UR4, 0xc, URZ ;  /* 0x0000000c04047899 */ /* 0x000fe400080006ff */
[----:B------:R-:W-:Y:S02]  /*2060*/  UISETP.NE.AND UP0, UPT, UR5, 0x16, UPT ;  /* 0x000000160500788c */ /* 0x000fe4000bf05270 */
[----:B------:R-:W-:Y:S02]  /*2070*/  UIADD3 UR16, UP1, UPT, UR30, 0x80, URZ ;  /* 0x000000801e107890 */ /* 0x000fe4000ff3e0ff */
[----:B------:R-:W-:Y:S02]  /*2080*/  USEL UR8, URZ, 0x1, UP0 ;  /* 0x00000001ff087887 */ /* 0x000fe40008000000 */
[----:B------:R-:W-:-:S02]  /*2090*/  USEL UR7, UR5, URZ, UP0 ;  /* 0x000000ff05077287 */ /* 0x000fc40008000000 */
[----:B------:R-:W-:Y:S02]  /*20a0*/  ULOP3.LUT UR32, UR27, UR4, URZ, 0xfc, !UPT ;  /* 0x000000041b207292 */ /* 0x000fe4000f8efcff */
[----:B------:R-:W-:Y:S01]  /*20b0*/  ULEA UR5, UR7, UR6, 0x3 ;  /* 0x0000000607057291 */ /* 0x000fe2000f8e18ff */
[----:B------:R-:W-:Y:S01]  /*20c0*/  LOP3.LUT R12, R12, UR8, RZ, 0x3c, !PT ;  /* 0x000000080c0c7c12 */ /* 0x000fe2000f8e3cff */
[----:B------:R-:W-:Y:S02]  /*20d0*/  UIADD3 UR14, UP0, UPT, UR30, 0x180, URZ ;  /* 0x000001801e0e7890 */ /* 0x000fe4000ff1e0ff */
[----:B------:R-:W-:Y:S01]  /*20e0*/  ULOP3.LUT UR8, UR26, UR4, URZ, 0xfc, !UPT ;  /* 0x000000041a087292 */ /* 0x000fe2000f8efcff */
[----:B--2---:R-:W-:Y:S01]  /*20f0*/  SHF.L.U32 R0, R12, 0x1f, RZ ;  /* 0x0000001f0c007819 */ /* 0x004fe200000006ff */
[----:B------:R-:W-:Y:S02]  /*2100*/  ULOP3.LUT UR33, UR33, 0xfefffff8, URZ, 0xc0, !UPT ;  /* 0xfefffff821217892 */ /* 0x000fe4000f8ec0ff */
[----:B------:R-:W-:Y:S01]  /*2110*/  UIADD3.X UR17, UPT, UPT, URZ, UR31, URZ, UP1, !UPT ;  /* 0x0000001fff117290 */ /* 0x000fe20008ffe4ff */
[----:B------:R4:W1:Y:S01]  /*2120*/  SYNCS.PHASECHK.TRANS64.TRYWAIT P0, [UR5+0xb0], R0 ;  /* 0x0000b000ff0075a7 */ /* 0x0008620008001105 */
[----:B------:R-:W-:-:S02]  /*2130*/  UIADD3 UR32, UPT, UPT, UR6, 0xc600, UR32 ;  /* 0x0000c60006207890 */ /* 0x000fc4000fffe020 */
[----:B------:R-:W-:Y:S02]  /*2140*/  UPRMT UR5, URZ, 0x5410, UR24 ;  /* 0x00005410ff057896 */ /* 0x000fe40008000018 */
[----:B------:R-:W-:Y:S02]  /*2150*/  UIADD3 UR8, UPT, UPT, UR6, 0x22600, UR8 ;  /* 0x0002260006087890 */ /* 0x000fe4000fffe008 */
[----:B------:R-:W-:Y:S02]  /*2160*/  UIADD3.X UR15, UPT, UPT, URZ, UR31, URZ, UP0, !UPT ;  /* 0x0000001fff0f7290 */ /* 0x000fe400087fe4ff */
[----:B------:R-:W-:Y:S01]  /*2170*/  UPRMT UR4, URZ, 0x5410, UR21 ;  /* 0x00005410ff047896 */ /* 0x000fe20008000015 */
[----:B------:R-:W-:Y:S01]  /*2180*/  UMOV UR22, 0x0 ;  /* 0x0000000000167882 */ /* 0x000fe20000000000 */
[----:B------:R-:W-:Y:S01]  /*2190*/  UMOV UR23, 0x10000000 ;  /* 0x1000000000177882 */ /* 0x000fe20000000000 */
[----:B------:R-:W-:Y:S01]  /*21a0*/  UMOV UR10, UR34 ;  /* 0x00000022000a7c82 */ /* 0x000fe20008000000 */
[----:B------:R-:W-:Y:S01]  /*21b0*/  UMOV UR12, UR36 ;  /* 0x00000024000c7c82 */ /* 0x000fe20008000000 */
[----:B------:R-:W-:Y:S01]  /*21c0*/  UMOV UR9, UR33 ;  /* 0x0000002100097c82 */ /* 0x000fe20008000000 */
[----:B------:R2:W-:Y:S01]  /*21d0*/  UTMALDG.3D.MULTICAST.2CTA [UR32], [UR16], UR5, desc[UR22] ;  /* 0x00001620100073b4 */ /* 0x0005e20008211805 */
[----:B------:R-:W-:-:S02]  /*21e0*/  UMOV UR13, UR29 ;  /* 0x0000001d000d7c82 */ /* 0x000fc40008000000 */
[----:B------:R3:W-:Y:S01]  /*21f0*/  UTMALDG.3D.MULTICAST.2CTA [UR8], [UR14], UR4, desc[UR22] ;  /* 0x000016080e0073b4 */ /* 0x0007e20008211804 */
[----:B--2---:R-:W-:Y:S01]  /*2200*/  UIADD3 UR34, UPT, UPT, UR34, 0x20, URZ ;  /* 0x0000002022227890 */ /* 0x004fe2000fffe0ff */
[----:B---3--:R-:W-:Y:S01]  /*2210*/  UMOV UR4, UR7 ;  /* 0x0000000700047c82 */ /* 0x008fe20008000000 */
[----:B------:R-:W-:Y:S10]  /*2220*/  BRA.U UP2, `(.L_x_32) ;  /* 0xfffffffd02407547 */ /* 0x000ff4000b83ffff */
.L_x_26:
[----:B------:R-:W-:Y:S01]  /*2230*/  ULEA UR4, UR7, UR6, 0x3 ;  /* 0x0000000607047291 */ /* 0x000fe2000f8e18ff */
[----:B--2-4-:R-:W-:Y:S01]  /*2240*/  SHF.L.U32 R0, R12, 0x1f, RZ ;  /* 0x0000001f0c007819 */ /* 0x014fe200000006ff */
[----:B------:R-:W-:Y:S01]  /*2250*/  @!P1 SYNCS.ARRIVE.TRANS64.A1T0 RZ, [UR6+0x1a8], RZ ;  /* 0x0001a8ffffff99a7 */ /* 0x000fe20008100006 */
[----:B------:R-:W-:-:S06]  /*2260*/  UISETP.GT.AND UP0, UPT, UR43, UR41, UPT ;  /* 0x000000292b00728c */ /* 0x000fcc000bf04270 */
[----:B-1-3--:R1:W2:Y:S03]  /*2270*/  SYNCS.PHASECHK.TRANS64.TRYWAIT P0, [UR4+0xb0], R0 ;  /* 0x0000b000ff0075a7 */ /* 0x00a2a60008001104 */
[----:B------:R-:W-:Y:S05]  /*2280*/  BRA.U !UP0, `(.L_x_33) ;  /* 0x0000000108cc7547 */ /* 0x000fea000b800000 */
[----:B------:R-:W-:Y:S01]  /*2290*/  UIADD3 UR28, UPT, UPT, UR47, UR13, URZ ;  /* 0x0000000d2f1c7290 */ /* 0x000fe2000fffe0ff */
[----:B------:R-:W-:-:S11]  /*22a0*/  UMOV UR4, UR7 ;  /* 0x0000000700047c82 */ /* 0x000fd60008000000 */
.L_x_39:
[----:B------:R-:W-:Y:S01]  /*22b0*/  ULEA UR17, UR4, UR6, 0x3 ;  /* 0x0000000604117291 */ /* 0x000fe2000f8e18ff */
[----:B--2---:R-:W-:Y:S01]  /*22c0*/  @P3 MOV R2, 0x4000 ;  /* 0x0000400000023802 */ /* 0x004fe20000000f00 */
[----:B--2-4-:R-:W-:Y:S10]  /*22d0*/  @P0 BRA `(.L_x_34) ;  /* 0x00000000000c0947 */ /* 0x014ff40003800000 */
[----:B------:R-:W-:-:S04]  /*22e0*/  SHF.L.U32 R3, R12, 0x1f, RZ ;  /* 0x0000001f0c037819 */ /* 0x000fc800000006ff */
[----:B------:R-:W2:Y:S02]  /*22f0*/  SYNCS.PHASECHK.TRANS64.TRYWAIT P0, [UR17+0xb0], R3 ;  /* 0x0000b003ff0075a7 */ /* 0x000ea40008001111 */
[----:B--2---:R-:W-:Y:S05]  /*2300*/  @!P0 BRA `(.L_x_35) ;  /* 0x000000a400f08947 */ /* 0x004fea0003800000 */
.L_x_34:
[----:B------:R2:W-:Y:S01]  /*2310*/  @P3 SYNCS.ARRIVE.TRANS64 RZ, [UR17], R2 ;  /* 0x00000002ffff39a7 */ /* 0x0005e20008000011 */
[----:B------:R-:W-:-:S04]  /*2320*/  ULOP3.LUT UR5, UR25, 0x2, URZ, 0xfc, !UPT ;  /* 0x0000000219057892 */ /* 0x000fc8000f8efcff */
[----:B------:R-:W-:-:S09]  /*2330*/  UISETP.NE.AND UP0, UPT, UR5, 0x2, UPT ;  /* 0x000000020500788c */ /* 0x000fd2000bf05270 */
[----:B------:R-:W-:Y:S05]  /*2340*/  BRA.U UP0, `(.L_x_36) ;  /* 0x0000000100047547 */ /* 0x000fea000b800000 */
[----:B------:R-:W-:Y:S05]  /*2350*/  BPT.TRAP 0x1 ;  /* 0x000000040000795c */ /* 0x000fea0000300000 */
.L_x_36:
[----:B------:R-:W-:Y:S04]  /*2360*/  BSSY.RECONVERGENT B0, `(.L_x_37) ;  /* 0x0000003000007945 */ /* 0x000fe80003800200 */
[----:B------:R-:W-:Y:S05]  /*2370*/  @!P2 BRA `(.L_x_38) ;  /* 0x000000000004a947 */ /* 0x000fea0003800000 */
[----:B------:R-:W-:Y:S05]  /*2380*/  BPT.TRAP 0x1 ;  /* 0x000000040000795c */ /* 0x000fea0000300000 */
.L_x_38:
[----:B------:R-:W-:Y:S05]  /*2390*/  BSYNC.RECONVERGENT B0 ;  /* 0x0000000000007941 */ /* 0x000fea0003800200 */
.L_x_37:
[----:B------:R-:W-:Y:S02]  /*23a0*/  UIADD3 UR5, UPT, UPT, UR4, 0x1, URZ ;  /* 0x0000000104057890 */ /* 0x000fe4000fffe0ff */
[----:B------:R-:W-:Y:S02]  /*23b0*/  USHF.L.U32 UR4, UR4, 0xc, URZ ;  /* 0x0000000c04047899 */ /* 0x000fe400080006ff */
[----:B------:R-:W-:Y:S02]  /*23c0*/  UISETP.NE.AND UP0, UPT, UR5, 0x16, UPT ;  /* 0x000000160500788c */ /* 0x000fe4000bf05270 */
[----:B------:R-:W-:Y:S02]  /*23d0*/  USHF.L.U32 UR18, UR13, 0x5, URZ ;  /* 0x000000050d127899 */ /* 0x000fe400080006ff */
[----:B------:R-:W-:Y:S02]  /*23e0*/  USEL UR8, URZ, 0x1, UP0 ;  /* 0x00000001ff087887 */ /* 0x000fe40008000000 */
[----:B------:R-:W-:-:S02]  /*23f0*/  USEL UR7, UR5, URZ, UP0 ;  /* 0x000000ff05077287 */ /* 0x000fc40008000000 */
[----:B------:R-:W-:Y:S02]  /*2400*/  UIADD3 UR22, UP0, UPT, UR30, 0x180, URZ ;  /* 0x000001801e167890 */ /* 0x000fe4000ff1e0ff */
[----:B------:R-:W-:Y:S01]  /*2410*/  ULEA UR5, UR7, UR6, 0x3 ;  /* 0x0000000607057291 */ /* 0x000fe2000f8e18ff */
[----:B------:R-:W-:Y:S01]  /*2420*/  LOP3.LUT R12, R12, UR8, RZ, 0x3c, !PT ;  /* 0x000000080c0c7c12 */ /* 0x000fe2000f8e3cff */
[----:B------:R-:W-:Y:S02]  /*2430*/  UIADD3 UR13, UPT, UPT, UR13, 0x1, URZ ;  /* 0x000000010d0d7890 */ /* 0x000fe4000fffe0ff */
[----:B------:R-:W-:Y:S01]  /*2440*/  UIADD3 UR14, UP1, UPT, UR30, 0x80, URZ ;  /* 0x000000801e0e7890 */ /* 0x000fe2000ff3e0ff */
[----:B-1----:R-:W-:Y:S01]  /*2450*/  SHF.L.U32 R0, R12, 0x1f, RZ ;  /* 0x0000001f0c007819 */ /* 0x002fe200000006ff */
[----:B------:R-:W-:Y:S02]  /*2460*/  ULOP3.LUT UR16, UR27, UR4, URZ, 0xfc, !UPT ;  /* 0x000000041b107292 */ /* 0x000fe4000f8efcff */
[----:B------:R-:W-:Y:S01]  /*2470*/  UIADD3.X UR23, UPT, UPT, URZ, UR31, URZ, UP0, !UPT ;  /* 0x0000001fff177290 */ /* 0x000fe200087fe4ff */
[----:B------:R3:W4:Y:S01]  /*2480*/  SYNCS.PHASECHK.TRANS64.TRYWAIT P0, [UR5+0xb0], R0 ;  /* 0x0000b000ff0075a7 */ /* 0x0007220008001105 */
[----:B------:R-:W-:-:S02]  /*2490*/  ULOP3.LUT UR8, UR26, UR4, URZ, 0xfc, !UPT ;  /* 0x000000041a087292 */ /* 0x000fc4000f8efcff */
[----:B------:R-:W-:Y:S02]  /*24a0*/  UISETP.NE.AND UP0, UPT, UR13, UR28, UPT ;  /* 0x0000001c0d00728c */ /* 0x000fe4000bf05270 */
[----:B------:R-:W-:Y:S02]  /*24b0*/  ULOP3.LUT UR17, UR17, 0xfefffff8, URZ, 0xc0, !UPT ;  /* 0xfefffff811117892 */ /* 0x000fe4000f8ec0ff */
[----:B------:R-:W-:Y:S02]  /*24c0*/  UIADD3 UR16, UPT, UPT, UR6, 0xc600, UR16 ;  /* 0x0000c60006107890 */ /* 0x000fe4000fffe010 */
[----:B------:R-:W-:Y:S02]  /*24d0*/  UIADD3.X UR15, UPT, UPT, URZ, UR31, URZ, UP1, !UPT ;  /* 0x0000001fff0f7290 */ /* 0x000fe40008ffe4ff */
[----:B------:R-:W-:Y:S02]  /*24e0*/  UPRMT UR5, URZ, 0x5410, UR24 ;  /* 0x00005410ff057896 */ /* 0x000fe40008000018 */
[----:B------:R-:W-:-:S02]  /*24f0*/  UIADD3 UR8, UPT, UPT, UR6, 0x22600, UR8 ;  /* 0x0002260006087890 */ /* 0x000fc4000fffe008 */
[----:B------:R-:W-:Y:S01]  /*2500*/  UPRMT UR4, URZ, 0x5410, UR21 ;  /* 0x00005410ff047896 */ /* 0x000fe20008000015 */
[----:B------:R-:W-:Y:S01]  /*2510*/  UMOV UR32, 0x0 ;  /* 0x0000000000207882 */ /* 0x000fe20000000000 */
[----:B------:R-:W-:Y:S01]  /*2520*/  UMOV UR33, 0x10000000 ;  /* 0x1000000000217882 */ /* 0x000fe20000000000 */
[----:B------:R-:W-:Y:S01]  /*2530*/  UMOV UR19, UR35 ;  /* 0x0000002300137c82 */ /* 0x000fe20008000000 */
[----:B------:R-:W-:Y:S01]  /*2540*/  UMOV UR20, UR36 ;  /* 0x0000002400147c82 */ /* 0x000fe20008000000 */
[----:B------:R-:W-:Y:S01]  /*2550*/  UMOV UR12, UR36 ;  /* 0x00000024000c7c82 */ /* 0x000fe20008000000 */
[----:B------:R-:W-:Y:S01]  /*2560*/  UMOV UR9, UR17 ;  /* 0x0000001100097c82 */ /* 0x000fe20008000000 */
[----:B------:R-:W-:Y:S01]  /*2570*/  UMOV UR10, UR18 ;  /* 0x00000012000a7c82 */ /* 0x000fe20008000000 */
[----:B------:R-:W-:Y:S01]  /*2580*/  UTMALDG.3D.MULTICAST.2CTA [UR16], [UR14], UR5, desc[UR32] ;  /* 0x000020100e0073b4 */ /* 0x000fe20008211805 */
[----:B------:R1:W-:Y:S02]  /*2590*/  UTMALDG.3D.MULTICAST.2CTA [UR8], [UR22], UR4, desc[UR32] ;  /* 0x00002008160073b4 */ /* 0x0003e40008211804 */
[----:B-1----:R-:W-:Y:S01]  /*25a0*/  UMOV UR4, UR7 ;  /* 0x0000000700047c82 */ /* 0x002fe20008000000 */
[----:B---3--:R-:W-:Y:S05]  /*25b0*/  BRA.U UP0, `(.L_x_39) ;  /* 0xfffffffd003c7547 */ /* 0x008fea000b83ffff */
.L_x_33:
[C---:B------:R-:W-:Y:S01]  /*25c0*/  LEA R3, R11.reuse, UR6, 0x3 ;  /* 0x000000060b037c11 */ /* 0x040fe2000f8e18ff */
[----:B------:R-:W-:Y:S01]  /*25d0*/  NOP ;  /* 0x0000000000007918 */ /* 0x000fe20000000000 */
[----:B-1----:R-:W-:Y:S02]  /*25e0*/  SHF.L.U32 R0, R10, 0x1f, RZ ;  /* 0x0000001f0a007819 */ /* 0x002fe400000006ff */
[----:B------:R-:W-:Y:S02]  /*25f0*/  LEA R5, R11, UR6, 0x4 ;  /* 0x000000060b057c11 */ /* 0x000fe4000f8e20ff */
[----:B--2-4-:R-:W1:Y:S02]  /*2600*/  SYNCS.PHASECHK.TRANS64.TRYWAIT P0, [R3+URZ+0x1b0], R0 ;  /* 0x0001b000030075a7 */ /* 0x014e6400080011ff */
[----:B-1----:R-:W-:Y:S05]  /*2610*/  @!P0 BRA `(.L_x_40) ;  /* 0x000000a400448947 */ /* 0x002fea0003800000 */
.L_x_163:
[----:B------:R-:W2:Y:S01]  /*2620*/  LDS.128 R4, [R5+0x220] ;  /* 0x0002200005047984 */ /* 0x000ea20000000c00 */
[----:B------:R-:W-:Y:S01]  /*2630*/  UISETP.GE.AND UP0, UPT, UR42, 0x1, UPT ;  /* 0x000000012a00788c */ /* 0x000fe2000bf06270 */
[----:B------:R-:W-:Y:S01]  /*2640*/  @!PT LDS RZ, [RZ] ;  /* 0x00000000fffff984 */ /* 0x000fe20000000800 */
[----:B------:R-:W-:Y:S01]  /*2650*/  @!PT LDS RZ, [RZ] ;  /* 0x00000000fffff984 */ /* 0x000fe20000000800 */
[----:B------:R-:W-:Y:S01]  /*2660*/  @!PT LDS RZ, [RZ] ;  /* 0x00000000fffff984 */ /* 0x000fe20000000800 */
[----:B------:R-:W-:Y:S01]  /*2670*/  @!PT LDS RZ, [RZ] ;  /* 0x00000000fffff984 */ /* 0x000fe20000000800 */
[----:B------:R3:W-:Y:S06]  /*2680*/  MEMBAR.ALL.CTA ;  /* 0x0000000000007992 */ /* 0x0007ec0000008000 */
[----:B---3--:R-:W3:Y:S01]  /*2690*/  FENCE.VIEW.ASYNC.S ;  /* 0x00000000000073c6 */ /* 0x008ee20000000000 */
[----:B--2---:R-:W-:-:S13]  /*26a0*/  LOP3.LUT P0, RZ, R6, 0x1, RZ, 0xc0, !PT ;  /* 0x0000000106ff7812 */ /* 0x004fda000780c0ff */
[----:B---3--:R-:W-:Y:S01]  /*26b0*/  VOTEU.ANY UP1, P0 ;  /* 0x0000000000ff7886 */ /* 0x008fe20000020100 */
[----:B------:R-:W-:-:S13]  /*26c0*/  PLOP3.LUT P0, PT, PT, PT, UP1, 0x80, 0x8 ;  /* 0x000000000008781c */ /* 0x000fda0003f0f018 */
[----:B-1----:R-:W-:Y:S02]  /*26d0*/  @P0 LOP3.LUT R0, R5, 0xffff, RZ, 0xc0, !PT ;  /* 0x0000ffff05000812 */ /* 0x002fe400078ec0ff */
[----:B------:R-:W-:Y:S02]  /*26e0*/  @P0 MOV R2, R4 ;  /* 0x0000000400020202 */ /* 0x000fe40000000f00 */
[----:B------:R-:W-:Y:S01]  /*26f0*/  @P0 R2UR UR5, R0 ;  /* 0x00000000000502ca */ /* 0x000fe200000e0000 */
[----:B------:R-:W-:Y:S01]  /*2700*/  VIADD R0, R3, 0x1c0 ;  /* 0x000001c003007836 */ /* 0x000fe20000000000 */
[----:B------:R-:W-:Y:S02]  /*2710*/  @P0 SHF.R.U32.HI R4, RZ, 0x10, R5 ;  /* 0x00000010ff040819 */ /* 0x000fe40000011605 */
[----:B------:R-:W-:Y:S02]  /*2720*/  @P0 R2UR UR8, R2 ;  /* 0x00000000020802ca */ /* 0x000fe400000e0000 */
[----:B------:R-:W-:-:S02]  /*2730*/  PRMT R0, RZ, 0x654, R0 ;  /* 0x00000654ff007816 */ /* 0x000fc40000000000 */
[----:B------:R-:W-:Y:S02]  /*2740*/  @P0 R2UR UR4, R4 ;  /* 0x00000000040402ca */ /* 0x000fe400000e0000 */
[----:B------:R1:W-:Y:S03]  /*2750*/  SYNCS.ARRIVE.TRANS64.RED.A1T0 RZ, [R0+URZ], RZ ;  /* 0x000000ff00ff79a7 */ /* 0x0003e600081004ff */
[----:B------:R-:W-:-:S04]  /*2760*/  @UP1 UMOV UR37, UR5 ;  /* 0x0000000500251c82 */ /* 0x000fc80008000000 */
[----:B------:R-:W-:-:S04]  /*2770*/  @UP1 UMOV UR38, UR8 ;  /* 0x0000000800261c82 */ /* 0x000fc80008000000 */
[----:B------:R-:W-:Y:S01]  /*2780*/  @UP1 UMOV UR36, UR4 ;  /* 0x0000000400241c82 */ /* 0x000fe20008000000 */
[----:B------:R-:W-:Y:S05]  /*2790*/  BRA.U !UP0, `(.L_x_41) ;  /* 0x0000000108d47547 */ /* 0x000fea000b800000 */
[----:B------:R-:W2:Y:S01]  /*27a0*/  LDCU.128 UR12, c[0x0][0xb10] ;  /* 0x00016200ff0c77ac */ /* 0x000ea20008000c00 */
[----:B------:R-:W3:Y:S01]  /*27b0*/  LDCU UR28, c[0x0][0xb20] ;  /* 0x00016400ff1c77ac */ /* 0x000ee20008000800 */
[----:B------:R-:W4:Y:S01]  /*27c0*/  LDCU UR20, c[0x0][0xb0c] ;  /* 0x00016180ff1477ac */ /* 0x000f220008000800 */
[----:B------:R-:W1:Y:S01]  /*27d0*/  LDCU.64 UR10, c[0x0][0xb28] ;  /* 0x00016500ff0a77ac */ /* 0x000e620008000a00 */
[----:B------:R-:W-:Y:S02]  /*27e0*/  UISETP.NE.AND UP3, UPT, UR42, 0x1, UPT ;  /* 0x000000012a00788c */ /* 0x000fe4000bf65270 */
[----:B--2---:R-:W-:Y:S02]  /*27f0*/  UIMAD.WIDE.U32 UR8, UR39, UR15, URZ ;  /* 0x0000000f270872a5 */ /* 0x004fe4000f8e00ff */
[----:B------:R-:W-:Y:S02]  /*2800*/  UIMAD.WIDE.U32 UR4, UR40, UR12, URZ ;  /* 0x0000000c280472a5 */ /* 0x000fe4000f8e00ff */
[----:B------:R-:W-:-:S02]  /*2810*/  UISETP.NE.AND UP0, UPT, UR14, 0x1, UPT ;  /* 0x000000010e00788c */ /* 0x000fc4000bf05270 */
[----:B------:R-:W-:Y:S01]  /*2820*/  UIMAD.WIDE.U32 UR22, UR37, UR15, URZ ;  /* 0x0000000f251672a5 */ /* 0x000fe2000f8e00ff */
[----:B------:R-:W-:Y:S02]  /*2830*/  UMOV UR8, UR9 ;  /* 0x0000000900087c82 */ /* 0x000fe40008000000 */
[----:B------:R-:W-:Y:S01]  /*2840*/  UMOV UR4, UR5 ;  /* 0x0000000500047c82 */ /* 0x000fe20008000000 */
[----:B---3--:R-:W-:Y:S02]  /*2850*/  USHF.R.U32.HI UR8, URZ, UR28, UR8 ;  /* 0x0000001cff087299 */ /* 0x008fe40008011608 */
[----:B----4-:R-:W-:Y:S02]  /*2860*/  UISETP.NE.AND UP2, UPT, UR20, 0x1, UPT ;  /* 0x000000011400788c */ /* 0x010fe4000bf45270 */
[----:B------:R-:W-:Y:S02]  /*2870*/  USHF.R.U32.HI UR4, URZ, UR13, UR4 ;  /* 0x0000000dff047299 */ /* 0x000fe40008011604 */
[----:B------:R-:W-:-:S02]  /*2880*/  USEL UR5, UR39, UR8, !UP0 ;  /* 0x0000000827057287 */ /* 0x000fc4000c000000 */
[----:B------:R-:W-:Y:S02]  /*2890*/  USEL UR8, UR40, UR4, !UP2 ;  /* 0x0000000428087287 */ /* 0x000fe4000d000000 */
[----:B-1----:R-:W-:Y:S01]  /*28a0*/  UIMAD.WIDE.U32 UR16, UR5, UR10, URZ ;  /* 0x0000000a051072a5 */ /* 0x002fe2000f8e00ff */
[----:B------:R-:W-:Y:S01]  /*28b0*/  UMOV UR4, UR23 ;  /* 0x0000001700047c82 */ /* 0x000fe20008000000 */
[----:B------:R-:W-:Y:S02]  /*28c0*/  UIMAD.WIDE.U32 UR18, UR38, UR12, URZ ;  /* 0x0000000c261272a5 */ /* 0x000fe4000f8e00ff */
[----:B------:R-:W-:-:S03]  /*28d0*/  UIMAD.WIDE.U32 UR22, UR8, UR10, URZ ;  /* 0x0000000a081672a5 */ /* 0x000fc6000f8e00ff */
[----:B------:R-:W-:Y:S01]  /*28e0*/  UMOV UR16, UR17 ;  /* 0x0000001100107c82 */ /* 0x000fe20008000000 */
[----:B------:R-:W-:Y:S02]  /*28f0*/  USHF.R.U32.HI UR4, URZ, UR28, UR4 ;  /* 0x0000001cff047299 */ /* 0x000fe40008011604 */
[----:B------:R-:W-:Y:S01]  /*2900*/  @UP3 USHF.R.U32.HI UR5, URZ, UR11, UR16 ;  /* 0x0000000bff053299 */ /* 0x000fe20008011610 */
[----:B------:R-:W-:Y:S01]  /*2910*/  UMOV UR18, UR19 ;  /* 0x0000001300127c82 */ /* 0x000fe20008000000 */
[----:B------:R-:W-:Y:S01]  /*2920*/  UMOV UR22, UR23 ;  /* 0x0000001700167c82 */ /* 0x000fe20008000000 */
[----:B------:R-:W-:Y:S02]  /*2930*/  USHF.R.U32.HI UR13, URZ, UR13, UR18 ;  /* 0x0000000dff0d7299 */ /* 0x000fe40008011612 */
[----:B------:R-:W-:Y:S02]  /*2940*/  USEL UR4, UR37, UR4, !UP0 ;  /* 0x0000000425047287 */ /* 0x000fe4000c000000 */
[----:B------:R-:W-:-:S02]  /*2950*/  @UP3 USHF.R.U32.HI UR8, URZ, UR11, UR22 ;  /* 0x0000000bff083299 */ /* 0x000fc40008011616 */
[----:B------:R-:W-:Y:S02]  /*2960*/  UIMAD UR9, UR42, UR5, URZ ;  /* 0x000000052a0972a4 */ /* 0x000fe4000f8e02ff */
[----:B------:R-:W-:Y:S02]  /*2970*/  USEL UR5, UR38, UR13, !UP2 ;  /* 0x0000000d26057287 */ /* 0x000fe4000d000000 */
[----:B------:R-:W-:Y:S02]  /*2980*/  UIMAD UR12, UR42, UR8, URZ ;  /* 0x000000082a0c72a4 */ /* 0x000fe4000f8e02ff */
[----:B------:R-:W-:Y:S02]  /*2990*/  UISETP.GE.AND UP0, UPT, UR4, UR9, UPT ;  /* 0x000000090400728c */ /* 0x000fe4000bf06270 */
[----:B------:R-:W-:Y:S02]  /*29a0*/  UIMAD.WIDE.U32 UR16, UR4, UR10, URZ ;  /* 0x0000000a041072a5 */ /* 0x000fe4000f8e00ff */
[----:B------:R-:W-:-:S02]  /*29b0*/  UISETP.GE.OR UP0, UPT, UR5, UR12, UP0 ;  /* 0x0000000c0500728c */ /* 0x000fc40008706670 */
        /* <DEDUP_REMOVED lines=19> */
.L_x_41:
[----:B------:R-:W2:Y:S02]  /*2af0*/  LDCU UR4, c[0x0][0xb30] ;  /* 0x00016600ff0477ac */ /* 0x000ea40008000800 */
[----:B--2---:R-:W-:-:S09]  /*2b00*/  UISETP.NE.AND UP0, UPT, UR4, 0x1, UPT ;  /* 0x000000010400788c */ /* 0x004fd2000bf05270 */
        /* <DEDUP_REMOVED lines=14> */
[----:B------:R-:W-:Y:S02]  /*2bf0*/  UIADD3 UR8, UPT, UPT, UR5, -UR4, URZ ;  /* 0x8000000405087290 */ /* 0x000fe4000fffe0ff */
[----:B------:R-:W-:Y:S02]  /*2c00*/  UIADD3 UR4, UPT, UPT, -UR5, UR4, URZ ;  /* 0x0000000405047290 */ /* 0x000fe4000fffe1ff */
[----:B------:R-:W-:Y:S02]  /*2c10*/  UIMAD UR37, UR8, UR14, UR37 ;  /* 0x0000000e082572a4 */ /* 0x000fe4000f8e0225 */
[----:B------:R-:W-:-:S12]  /*2c20*/  UIMAD UR38, UR4, UR10, UR38 ;  /* 0x0000000a042672a4 */ /* 0x000fd8000f8e0226 */
.L_x_42:
[----:B------:R-:W-:Y:S01]  /*2c30*/  VIADD R11, R11, 0x1 ;  /* 0x000000010b0b7836 */ /* 0x000fe20000000000 */
[----:B------:R-:W-:Y:S01]  /*2c40*/  R2UR UR4, R146 ;  /* 0x00000000920472ca */ /* 0x000fe200000e0000 */
[----:B------:R-:W-:Y:S01]  /*2c50*/  UIADD3 UR16, UPT, UPT, UR38, UR61, URZ ;  /* 0x0000003d26107290 */ /* 0x000fe2000fffe0ff */
[----:B------:R-:W-:Y:S02]  /*2c60*/  PLOP3.LUT P1, PT, PT, PT, PT, 0x80, 0x8 ;  /* 0x000000000008781c */ /* 0x000fe40003f2f070 */
[----:B------:R-:W-:-:S04]  /*2c70*/  ISETP.NE.AND P0, PT, R11, 0x2, PT ;  /* 0x000000020b00780c */ /* 0x000fc80003f05270 */
[----:B------:R-:W-:Y:S02]  /*2c80*/  SEL R3, RZ, 0x1, P0 ;  /* 0x00000001ff037807 */ /* 0x000fe40000000000 */
[----:B------:R-:W-:Y:S02]  /*2c90*/  SEL R11, R11, RZ, P0 ;  /* 0x000000ff0b0b7207 */ /* 0x000fe40000000000 */
[----:B------:R-:W-:Y:S01]  /*2ca0*/  LOP3.LUT R10, R10, R3, RZ, 0x3c, !PT ;  /* 0x000000030a0a7212 */ /* 0x000fe200078e3cff */
[----:B------:R-:W-:Y:S01]  /*2cb0*/  UIADD3 UR20, UPT, UPT, UR37, UR4, URZ ;  /* 0x0000000425147290 */ /* 0x000fe2000fffe0ff */
[----:B------:R-:W-:Y:S11]  /*2cc0*/  BRA.U UP1, `(.L_x_43) ;  /* 0xfffffff101187547 */ /* 0x000ff6000b83ffff */
[----:B------:R-:W-:Y:S01]  /*2cd0*/  UIADD3 UR8, UPT, UPT, UR6, 0xb0, URZ ;  /* 0x000000b006087890 */ /* 0x000fe2000fffe0ff */
[----:B------:R-:W-:-:S03]  /*2ce0*/  SHF.L.U32 R3, R12, 0x1f, RZ ;  /* 0x0000001f0c037819 */ /* 0x000fc600000006ff */
[----:B------:R-:W-:-:S09]  /*2cf0*/  ULEA UR4, UR7, UR8, 0x3 ;  /* 0x0000000807047291 */ /* 0x000fd2000f8e18ff */
[----:B------:R-:W2:Y:S02]  /*2d00*/  SYNCS.PHASECHK.TRANS64.TRYWAIT P0, [UR4], R3 ;  /* 0x00000003ff0075a7 */ /* 0x000ea40008001104 */
[----:B--2---:R-:W-:Y:S05]  /*2d10*/  @!P0 BRA `(.L_x_44) ;  /* 0x0000009c00988947 */ /* 0x004fea0003800000 */
.L_x_165:
[----:B------:R-:W-:-:S04]  /*2d20*/  UIADD3 UR4, UPT, UPT, UR7, 0x1, URZ ;  /* 0x0000000107047890 */ /* 0x000fc8000fffe0ff */
[----:B------:R-:W-:-:S04]  /*2d30*/  UISETP.NE.AND UP0, UPT, UR4, 0x16, UPT ;  /* 0x000000160400788c */ /* 0x000fc8000bf05270 */
[----:B------:R-:W-:Y:S02]  /*2d40*/  USEL UR6, URZ, 0x1, UP0 ;  /* 0x00000001ff067887 */ /* 0x000fe40008000000 */
[----:B------:R-:W-:-:S04]  /*2d50*/  USEL UR4, UR4, URZ, UP0 ;  /* 0x000000ff04047287 */ /* 0x000fc80008000000 */
[----:B------:R-:W-:Y:S01]  /*2d60*/  ULEA UR5, UR4, UR8, 0x3 ;  /* 0x0000000804057291 */ /* 0x000fe2000f8e18ff */
[----:B------:R-:W-:-:S04]  /*2d70*/  LOP3.LUT R2, R12, UR6, RZ, 0x3c, !PT ;  /* 0x000000060c027c12 */ /* 0x000fc8000f8e3cff */
[----:B-1----:R-:W-:-:S04]  /*2d80*/  SHF.L.U32 R3, R2, 0x1f, RZ ;  /* 0x0000001f02037819 */ /* 0x002fc800000006ff */
[----:B------:R-:W1:Y:S02]  /*2d90*/  SYNCS.PHASECHK.TRANS64.TRYWAIT P0, [UR5], R3 ;  /* 0x00000003ff0075a7 */ /* 0x000e640008001105 */
[----:B-1----:R-:W-:Y:S05]  /*2da0*/  @!P0 BRA `(.L_x_45) ;  /* 0x0000009c008c8947 */ /* 0x002fea0003800000 */
.L_x_167:
        /* <DEDUP_REMOVED lines=9> */
.L_x_169:
        /* <DEDUP_REMOVED lines=9> */
.L_x_171:
        /* <DEDUP_REMOVED lines=9> */
.L_x_173:
        /* <DEDUP_REMOVED lines=9> */
.L_x_175:
        /* <DEDUP_REMOVED lines=9> */
.L_x_177:
        /* <DEDUP_REMOVED lines=9> */
.L_x_179:
        /* <DEDUP_REMOVED lines=9> */
.L_x_181:
        /* <DEDUP_REMOVED lines=9> */
.L_x_183:
        /* <DEDUP_REMOVED lines=9> */
.L_x_185:
        /* <DEDUP_REMOVED lines=9> */
.L_x_187:
        /* <DEDUP_REMOVED lines=9> */
.L_x_189:
        /* <DEDUP_REMOVED lines=9> */
.L_x_191:
        /* <DEDUP_REMOVED lines=9> */
.L_x_193:
        /* <DEDUP_REMOVED lines=9> */
.L_x_195:
        /* <DEDUP_REMOVED lines=9> */
.L_x_197:
        /* <DEDUP_REMOVED lines=9> */
.L_x_199:
        /* <DEDUP_REMOVED lines=9> */
.L_x_201:
        /* <DEDUP_REMOVED lines=9> */
.L_x_203:
        /* <DEDUP_REMOVED lines=9> */
.L_x_205:
[----:B------:R-:W-:-:S04]  /*3860*/  UIADD3 UR4, UPT, UPT, UR4, 0x1, URZ ;  /* 0x0000000104047890 */ /* 0x000fc8000fffe0ff */
[----:B------:R-:W-:-:S04]  /*3870*/  UISETP.NE.AND UP0, UPT, UR4, 0x16, UPT ;  /* 0x000000160400788c */ /* 0x000fc8000bf05270 */
[----:B------:R-:W-:Y:S02]  /*3880*/  USEL UR5, URZ, 0x1, UP0 ;  /* 0x00000001ff057887 */ /* 0x000fe40008000000 */
[----:B------:R-:W-:-:S04]  /*3890*/  USEL UR4, UR4, URZ, UP0 ;  /* 0x000000ff04047287 */ /* 0x000fc80008000000 */
[----:B------:R-:W-:Y:S01]  /*38a0*/  ULEA UR4, UR4, UR8, 0x3 ;  /* 0x0000000804047291 */ /* 0x000fe2000f8e18ff */
[----:B-1----:R-:W-:-:S04]  /*38b0*/  LOP3.LUT R3, R2, UR5, RZ, 0x3c, !PT ;  /* 0x0000000502037c12 */ /* 0x002fc8000f8e3cff */
[----:B------:R-:W-:Y:S01]  /*38c0*/  SHF.L.U32 R3, R3, 0x1f, RZ ;  /* 0x0000001f03037819 */ /* 0x000fe200000006ff */
[----:B------:R-:W-:-:S07]  /*38d0*/  IMAD.U32 R0, RZ, RZ, UR4 ;  /* 0x00000004ff007e24 */ /* 0x000fce000f8e00ff */
.L_x_65:
[----:B-1----:R1:W2:Y:S02]  /*38e0*/  SYNCS.PHASECHK.TRANS64.TRYWAIT P0, [R0+URZ], R3 ;  /* 0x00000003000075a7 */ /* 0x0022a400080011ff */
[----:B--2---:R-:W-:Y:S05]  /*38f0*/  @!P0 NANOSLEEP.SYNCS 0x989680 ;  /* 0x009896800000895d */ /* 0x004fea0003900000 */
[----:B------:R-:W2:Y:S02]  /*3900*/  @!P0 SYNCS.PHASECHK.TRANS64 P0, [R0+URZ], R3 ;  /* 0x00000003000085a7 */ /* 0x000ea400080010ff */
[----:B--2---:R-:W-:Y:S05]  /*3910*/  @P0 EXIT ;  /* 0x000000000000094d */ /* 0x004fea0003800000 */
[----:B------:R-:W-:Y:S05]  /*3920*/  BRA `(.L_x_65) ;  /* 0xfffffffc00ec7947 */ /* 0x000fea000383ffff */
.L_x_23:
[----:B------:R-:W-:-:S04]  /*3930*/  UISETP.NE.AND UP0, UPT, UR45, URZ, UPT ;  /* 0x000000ff2d00728c */ /* 0x000fc8000bf05270 */
[----:B------:R-:W-:-:S09]  /*3940*/  UISETP.NE.OR UP0, UPT, UR25, 0x1, UP0 ;  /* 0x000000011900788c */ /* 0x000fd20008705670 */
[----:B------:R-:W-:Y:S05]  /*3950*/  BRA.U UP0, `(.L_x_66) ;  /* 0x0000000500487547 */ /* 0x000fea000b800000 */
[----:B------:R-:W-:Y:S01]  /*3960*/  ISETP.GE.U32.AND P2, PT, R0, 0x8, PT ;  /* 0x000000080000780c */ /* 0x000fe20003f46070 */
[----:B------:R-:W-:Y:S01]  /*3970*/  IMAD.MOV.U32 R12, RZ, RZ, 0x1 ;  /* 0x00000001ff0c7424 */ /* 0x000fe200078e00ff */
[----:B------:R-:W-:Y:S02]  /*3980*/  CS2R R10, SRZ ;  /* 0x00000000000a7805 */ /* 0x000fe4000001ff00 */
[----:B------:R-:W-:Y:S01]  /*3990*/  CS2R R8, SRZ ;  /* 0x0000000000087805 */ /* 0x000fe2000001ff00 */
[----:B------:R-:W-:Y:S01]  /*39a0*/  UMOV UR6, 0x400 ;  /* 0x0000040000067882 */ /* 0x000fe20000000000 */
[----:B------:R-:W-:Y:S01]  /*39b0*/  UMOV UR5, URZ ;  /* 0x000000ff00057c82 */ /* 0x000fe20008000000 */
[----:B------:R-:W-:-:S12]  /*39c0*/  ULEA UR6, UR45, UR6, 0x18 ;  /* 0x000000062d067291 */ /* 0x000fd8000f8ec0ff */
.L_x_70:
[----:B------:R-:W-:Y:S02]  /*39d0*/  LEA R2, R8, UR6, 0x3 ;  /* 0x0000000608027c11 */ /* 0x000fe4000f8e18ff */
[----:B------:R-:W-:-:S03]  /*39e0*/  SHF.L.U32 R5, R9, 0x1f, RZ ;  /* 0x0000001f09057819 */ /* 0x000fc600000006ff */
[----:B------:R-:W-:Y:S01]  /*39f0*/  VIADD R4, R2, 0x200 ;  /* 0x0000020002047836 */ /* 0x000fe20000000000 */
[----:B------:R-:W2:Y:S02]  /*3a00*/  SYNCS.PHASECHK.TRANS64.TRYWAIT P0, [R2+URZ+0x1f0], R5 ;  /* 0x0001f005020075a7 */ /* 0x000ea400080011ff */
[----:B--2---:R-:W-:Y:S05]  /*3a10*/  @!P0 BRA `(.L_x_67) ;  /* 0x0000009800508947 */ /* 0x004fea0003800000 */
.L_x_206:
[----:B------:R-:W-:Y:S01]  /*3a20*/  ULEA UR4, UR5, UR6, 0x3 ;  /* 0x0000000605047291 */ /* 0x000fe2000f8e18ff */
[----:B------:R-:W-:Y:S02]  /*3a30*/  PRMT R4, RZ, 0x654, R4 ;  /* 0x00000654ff047816 */ /* 0x000fe40000000004 */
[----:B--2---:R-:W-:Y:S01]  /*3a40*/  SHF.L.U32 R5, R12, 0x1f, RZ ;  /* 0x0000001f0c057819 */ /* 0x004fe200000006ff */
[----:B------:R-:W-:Y:S01]  /*3a50*/  UIADD3 UR7, UPT, UPT, UR4, 0x1b0, URZ ;  /* 0x000001b004077890 */ /* 0x000fe2000fffe0ff */
[----:B------:R2:W-:Y:S05]  /*3a60*/  SYNCS.ARRIVE.TRANS64.RED.A1T0 RZ, [R4+URZ], RZ ;  /* 0x000000ff04ff79a7 */ /* 0x0005ea00081004ff */
[----:B------:R-:W-:Y:S01]  /*3a70*/  IMAD.U32 R7, RZ, RZ, UR7 ;  /* 0x00000007ff077e24 */ /* 0x000fe2000f8e00ff */
[----:B------:R-:W3:Y:S04]  /*3a80*/  SYNCS.PHASECHK.TRANS64.TRYWAIT P0, [UR4+0x1c0], R5 ;  /* 0x0001c005ff0075a7 */ /* 0x000ee80008001104 */
[----:B------:R-:W-:Y:S01]  /*3a90*/  PRMT R6, R0, 0x654, R7 ;  /* 0x0000065400067816 */ /* 0x000fe20000000007 */
[----:B--2---:R-:W-:Y:S01]  /*3aa0*/  @!P2 IMAD.MOV.U32 R4, RZ, RZ, 0x10 ;  /* 0x00000010ff04a424 */ /* 0x004fe200078e00ff */
[----:B---3--:R-:W-:Y:S06]  /*3ab0*/  @!P0 BRA `(.L_x_68) ;  /* 0x00000098003c8947 */ /* 0x008fec0003800000 */
.L_x_208:
[----:B------:R-:W-:Y:S01]  /*3ac0*/  ULEA UR8, UR5, UR6, 0x4 ;  /* 0x0000000605087291 */ /* 0x000fe2000f8e20ff */
[----:B------:R-:W-:Y:S01]  /*3ad0*/  SEL R3, R6, R3, !P2 ;  /* 0x0000000306037207 */ /* 0x000fe20005000000 */
[----:B------:R-:W-:Y:S01]  /*3ae0*/  UIADD3 UR9, UPT, UPT, UR4, 0x1b0, URZ ;  /* 0x000001b004097890 */ /* 0x000fe2000fffe0ff */
[----:B--2---:R-:W-:Y:S01]  /*3af0*/  LEA R2, R11, UR6, 0x3 ;  /* 0x000000060b027c11 */ /* 0x004fe2000f8e18ff */
[----:B------:R-:W-:Y:S01]  /*3b00*/  UIADD3 UR8, UPT, UPT, UR8, 0x220, URZ ;  /* 0x0000022008087890 */ /* 0x000fe2000fffe0ff */
[----:B------:R-:W-:Y:S01]  /*3b10*/  SHF.L.U32 R5, R10, 0x1f, RZ ;  /* 0x0000001f0a057819 */ /* 0x000fe200000006ff */
[----:B------:R2:W-:Y:S01]  /*3b20*/  @!P2 SYNCS.ARRIVE.TRANS64.RED RZ, [R3+URZ], R4 ;  /* 0x0000000403ffa9a7 */ /* 0x0005e200080004ff */
[----:B------:R-:W-:Y:S01]  /*3b30*/  UIADD3 UR4, UPT, UPT, UR5, 0x1, URZ ;  /* 0x0000000105047890 */ /* 0x000fe2000fffe0ff */
[----:B------:R-:W-:-:S03]  /*3b40*/  VIADD R8, R8, 0x1 ;  /* 0x0000000108087836 */ /* 0x000fc60000000000 */
[----:B------:R-:W-:Y:S02]  /*3b50*/  UISETP.NE.AND UP0, UPT, UR4, 0x2, UPT ;  /* 0x000000020400788c */ /* 0x000fe4000bf05270 */
[----:B------:R-:W-:Y:S06]  /*3b60*/  UGETNEXTWORKID.BROADCAST [UR8], [UR9] ;  /* 0x00000000080073ca */ /* 0x000fec0008000100 */
[----:B------:R-:W-:Y:S01]  /*3b70*/  USEL UR7, URZ, 0x1, UP0 ;  /* 0x00000001ff077887 */ /* 0x000fe20008000000 */
[----:B------:R-:W-:Y:S01]  /*3b80*/  ISETP.NE.AND P0, PT, R8, 0x2, PT ;  /* 0x000000020800780c */ /* 0x000fe20003f05270 */
[----:B------:R-:W-:Y:S01]  /*3b90*/  USEL UR5, UR4, URZ, UP0 ;  /* 0x000000ff04057287 */ /* 0x000fe20008000000 */
[----:B------:R-:W3:Y:S03]  /*3ba0*/  SYNCS.PHASECHK.TRANS64.TRYWAIT P1, [R2+URZ+0x1b0], R5 ;  /* 0x0001b005020075a7 */ /* 0x000ee600080211ff */
[----:B------:R-:W-:Y:S01]  /*3bb0*/  LOP3.LUT R12, R12, UR7, RZ, 0x3c, !PT ;  /* 0x000000070c0c7c12 */ /* 0x000fe2000f8e3cff */
[----:B--23--:R-:W-:Y:S07]  /*3bc0*/  @!P1 BRA `(.L_x_69) ;  /* 0x0000009800109947 */ /* 0x00cfee0003800000 */
.L_x_209:
[C---:B------:R-:W-:Y:S01]  /*3bd0*/  LEA R4, R11.reuse, UR6, 0x4 ;  /* 0x000000060b047c11 */ /* 0x040fe2000f8e20ff */
[----:B--2---:R-:W-:Y:S01]  /*3be0*/  VIADD R2, R2, 0x1c0 ;  /* 0x000001c002027836 */ /* 0x004fe20000000000 */
[----:B------:R-:W-:Y:S01]  /*3bf0*/  SEL R8, R8, RZ, P0 ;  /* 0x000000ff08087207 */ /* 0x000fe20000000000 */
[----:B------:R-:W-:-:S03]  /*3c00*/  VIADD R11, R11, 0x1 ;  /* 0x000000010b0b7836 */ /* 0x000fc60000000000 */
[----:B------:R-:W2:Y:S01]  /*3c10*/  LDS.128 R4, [R4+0x220] ;  /* 0x0002200004047984 */ /* 0x000ea20000000c00 */
[----:B------:R-:W-:Y:S02]  /*3c20*/  PRMT R2, RZ, 0x654, R2 ;  /* 0x00000654ff027816 */ /* 0x000fe40000000002 */
[C---:B------:R-:W-:Y:S01]  /*3c30*/  ISETP.NE.AND P1, PT, R11.reuse, 0x2, PT ;  /* 0x000000020b00780c */ /* 0x040fe20003f25270 */
[----:B------:R-:W-:Y:S01]  /*3c40*/  @!PT LDS RZ, [RZ] ;  /* 0x00000000fffff984 */ /* 0x000fe20000000800 */
[----:B------:R-:W-:Y:S01]  /*3c50*/  @!PT LDS RZ, [RZ] ;  /* 0x00000000fffff984 */ /* 0x000fe20000000800 */
[----:B------:R-:W-:Y:S01]  /*3c60*/  @!PT LDS RZ, [RZ] ;  /* 0x00000000fffff984 */ /* 0x000fe20000000800 */
[----:B------:R-:W-:Y:S01]  /*3c70*/  @!PT LDS RZ, [RZ] ;  /* 0x00000000fffff984 */ /* 0x000fe20000000800 */
[----:B------:R3:W-:Y:S06]  /*3c80*/  MEMBAR.ALL.CTA ;  /* 0x0000000000007992 */ /* 0x0007ec0000008000 */
[----:B---3--:R-:W3:Y:S01]  /*3c90*/  FENCE.VIEW.ASYNC.S ;  /* 0x00000000000073c6 */ /* 0x008ee20000000000 */
[----:B------:R-:W-:Y:S01]  /*3ca0*/  SEL R11, R11, RZ, P1 ;  /* 0x000000ff0b0b7207 */ /* 0x000fe20000800000 */
[----:B---3--:R3:W-:Y:S01]  /*3cb0*/  SYNCS.ARRIVE.TRANS64.RED.A1T0 RZ, [R2+URZ], RZ ;  /* 0x000000ff02ff79a7 */ /* 0x0087e200081004ff */
[----:B--2---:R-:W-:-:S02]  /*3cc0*/  LOP3.LUT P3, RZ, R6, 0x1, RZ, 0xc0, !PT ;  /* 0x0000000106ff7812 */ /* 0x004fc4000786c0ff */
[----:B------:R-:W-:-:S04]  /*3cd0*/  SEL R5, RZ, 0x1, P1 ;  /* 0x00000001ff057807 */ /* 0x000fc80000800000 */
[----:B------:R-:W-:Y:S02]  /*3ce0*/  LOP3.LUT R10, R10, R5, RZ, 0x3c, !PT ;  /* 0x000000050a0a7212 */ /* 0x000fe400078e3cff */
[----:B---3--:R-:W-:-:S04]  /*3cf0*/  SEL R2, RZ, 0x1, P0 ;  /* 0x00000001ff027807 */ /* 0x008fc80000000000 */
[----:B------:R-:W-:Y:S01]  /*3d00*/  LOP3.LUT R9, R9, R2, RZ, 0x3c, !PT ;  /* 0x0000000209097212 */ /* 0x000fe200078e3cff */
[----:B------:R-:W-:Y:S06]  /*3d10*/  @P3 BRA `(.L_x_70) ;  /* 0xfffffffc002c3947 */ /* 0x000fec000383ffff */
[----:B------:R-:W-:Y:S01]  /*3d20*/  ULEA UR4, UR5, UR6, 0x3 ;  /* 0x0000000605047291 */ /* 0x000fe2000f8e18ff */
[----:B------:R-:W-:-:S08]  /*3d30*/  SHF.L.U32 R3, R12, 0x1f, RZ ;  /* 0x0000001f0c037819 */ /* 0x000fd000000006ff */
[----:B------:R-:W2:Y:S02]  /*3d40*/  SYNCS.PHASECHK.TRANS64 P0, [UR4+0x1c0], R3 ;  /* 0x0001c003ff0075a7 */ /* 0x000ea40008001004 */
[----:B--2---:R-:W-:Y:S05]  /*3d50*/  @P0 BRA `(.L_x_71) ;  /* 0x0000000000080947 */ /* 0x004fea0003800000 */
[----:B------:R-:W2:Y:S02]  /*3d60*/  SYNCS.PHASECHK.TRANS64.TRYWAIT P0, [UR4+0x1c0], R3 ;  /* 0x0001c003ff0075a7 */ /* 0x000ea40008001104 */
[----:B--2---:R-:W-:Y:S05]  /*3d70*/  @!P0 BRA `(.L_x_72) ;  /* 0x0000009400b88947 */ /* 0x004fea0003800000 */
.L_x_71:
[----:B------:R-:W-:-:S04]  /*3d80*/  UIADD3 UR7, UPT, UPT, UR5, 0x1, URZ ;  /* 0x0000000105077890 */ /* 0x000fc8000fffe0ff */
[----:B------:R-:W-:-:S04]  /*3d90*/  UISETP.NE.AND UP0, UPT, UR7, 0x2, UPT ;  /* 0x000000020700788c */ /* 0x000fc8000bf05270 */
[----:B------:R-:W-:Y:S02]  /*3da0*/  USEL UR8, URZ, 0x1, UP0 ;  /* 0x00000001ff087887 */ /* 0x000fe40008000000 */
[----:B------:R-:W-:-:S04]  /*3db0*/  USEL UR7, UR7, URZ, UP0 ;  /* 0x000000ff07077287 */ /* 0x000fc80008000000 */
[----:B------:R-:W-:Y:S01]  /*3dc0*/  ULEA UR7, UR7, UR6, 0x3 ;  /* 0x0000000607077291 */ /* 0x000fe2000f8e18ff */
[----:B--2---:R-:W-:-:S04]  /*3dd0*/  LOP3.LUT R3, R12, UR8, RZ, 0x3c, !PT ;  /* 0x000000080c037c12 */ /* 0x004fc8000f8e3cff */
[----:B------:R-:W-:-:S04]  /*3de0*/  SHF.L.U32 R0, R3, 0x1f, RZ ;  /* 0x0000001f03007819 */ /* 0x000fc800000006ff */
[----:B------:R-:W2:Y:S02]  /*3df0*/  SYNCS.PHASECHK.TRANS64 P0, [UR7+0x1c0], R0 ;  /* 0x0001c000ff0075a7 */ /* 0x000ea40008001007 */
[----:B-12---:R-:W-:Y:S05]  /*3e00*/  @P0 EXIT ;  /* 0x000000000000094d */ /* 0x006fea0003800000 */
[----:B------:R-:W-:Y:S02]  /*3e10*/  SHF.L.U32 R3, R3, 0x1f, RZ ;  /* 0x0000001f03037819 */ /* 0x000fe400000006ff */
[----:B------:R-:W-:-:S07]  /*3e20*/  MOV R0, UR7 ;  /* 0x0000000700007c02 */ /* 0x000fce0008000f00 */
.L_x_73:
[----:B-1----:R1:W2:Y:S02]  /*3e30*/  SYNCS.PHASECHK.TRANS64.TRYWAIT P0, [R0+URZ+0x1c0], R3 ;  /* 0x0001c003000075a7 */ /* 0x0022a400080011ff */
[----:B--2---:R-:W-:Y:S05]  /*3e40*/  @!P0 NANOSLEEP.SYNCS 0x989680 ;  /* 0x009896800000895d */ /* 0x004fea0003900000 */
[----:B------:R-:W2:Y:S02]  /*3e50*/  @!P0 SYNCS.PHASECHK.TRANS64 P0, [R0+URZ+0x1c0], R3 ;  /* 0x0001c003000085a7 */ /* 0x000ea400080010ff */
[----:B--2---:R-:W-:Y:S05]  /*3e60*/  @P0 EXIT ;  /* 0x000000000000094d */ /* 0x004fea0003800000 */
[----:B------:R-:W-:Y:S05]  /*3e70*/  BRA `(.L_x_73) ;  /* 0xfffffffc00ec7947 */ /* 0x000fea000383ffff */
.L_x_66:
[----:B------:R-:W-:Y:S05]  /*3e80*/  BRA.U UP6, `(.L_x_74) ;  /* 0x00000011063c7547 */ /* 0x000fea000b800000 */
[----:B------:R-:W-:Y:S01]  /*3e90*/  UMOV UR4, 0x40 ;  /* 0x0000004000047882 */ /* 0x000fe20000000000 */
[----:B------:R-:W-:Y:S01]  /*3ea0*/  NOP ;  /* 0x0000000000007918 */ /* 0x000fe20000000000 */
[----:B------:R-:W-:Y:S01]  /*3eb0*/  ULEA UR5, UR45, UR4, 0x18 ;  /* 0x000000042d057291 */ /* 0x000fe2000f8ec0ff */
[----:B------:R-:W-:Y:S02]  /*3ec0*/  UMOV UR6, 0x400 ;  /* 0x0000040000067882 */ /* 0x000fe40000000000 */
[----:B------:R-:W-:-:S06]  /*3ed0*/  ULEA UR6, UR45, UR6, 0x18 ;  /* 0x000000062d067291 */ /* 0x000fcc000f8ec0ff */
[----:B------:R-:W2:Y:S02]  /*3ee0*/  LDS.U8 R0, [UR5+0x1c] ;  /* 0x00001c05ff007984 */ /* 0x000ea40008000000 */
[----:B--2---:R-:W-:-:S13]  /*3ef0*/  ISETP.NE.AND P0, PT, R0, RZ, PT ;  /* 0x000000ff0000720c */ /* 0x004fda0003f05270 */
[----:B------:R-:W-:Y:S05]  /*3f00*/  @P0 BRA `(.L_x_75) ;  /* 0x0000000400080947 */ /* 0x000fea0003800000 */
[----:B------:R-:W-:Y:S02]  /*3f10*/  UISETP.NE.U32.AND UP1, UPT, UR30, 0x1, UPT ;  /* 0x000000011e00788c */ /* 0x000fe4000bf25070 */
[----:B------:R-:W-:-:S07]  /*3f20*/  UIADD3 UR7, UPT, UPT, UR5, 0x8, URZ ;  /* 0x0000000805077890 */ /* 0x000fce000fffe0ff */
[----:B------:R-:W-:Y:S05]  /*3f30*/  BRA.U !UP1, `(.L_x_76) ;  /* 0x00000001099c7547 */ /* 0x000fea000b800000 */
[----:B------:R-:W-:Y:S01]  /*3f40*/  ELECT P0, URZ, PT ;  /* 0x0000000000ff782f */ /* 0x000fe20003800000 */
[----:B------:R-:W-:-:S12]  /*3f50*/  BSSY B0, `(.L_x_76) ;  /* 0x0000025000007945 */ /* 0x000fd80003800000 */
[----:B------:R-:W-:Y:S05]  /*3f60*/  @!P0 BRA `(.L_x_77) ;  /* 0x00000000008c8947 */ /* 0x000fea0003800000 */
[----:B------:R-:W-:-:S05]  /*3f70*/  UMOV UR4, 0x10 ;  /* 0x0000001000047882 */ /* 0x000fca0000000000 */
[----:B------:R-:W-:Y:S04]  /*3f80*/  DEPBAR.LE SB2, 0x36 ;  /* 0x0000ad800000791a */ /* 0x000fe80000000000 */
[----:B------:R-:W2:Y:S02]  /*3f90*/  UTCATOMSWS.2CTA.FIND_AND_SET.ALIGN UP0, UR4, UR4 ;  /* 0x00000004000475e3 */ /* 0x000ea40008200800 */
[----:B--2---:R-:W-:Y:S01]  /*3fa0*/  MOV R11, UR4 ;  /* 0x00000004000b7c02 */ /* 0x004fe20008000f00 */
[----:B------:R-:W-:Y:S06]  /*3fb0*/  BRA.U UP0, `(.L_x_78) ;  /* 0x0000000100187547 */ /* 0x000fec000b800000 */
.L_x_79:
[----:B------:R-:W-:Y:S05]  /*3fc0*/  NANOSLEEP 0x64 ;  /* 0x000000640000795d */ /* 0x000fea0003800000 */
[----:B------:R-:W-:-:S05]  /*3fd0*/  UMOV UR4, 0x10 ;  /* 0x0000001000047882 */ /* 0x000fca0000000000 */
[----:B------:R-:W-:Y:S04]  /*3fe0*/  DEPBAR.LE SB2, 0x36 ;  /* 0x0000ad800000791a */ /* 0x000fe80000000000 */
[----:B------:R-:W2:Y:S02]  /*3ff0*/  UTCATOMSWS.2CTA.FIND_AND_SET.ALIGN UP0, UR4, UR4 ;  /* 0x00000004000475e3 */ /* 0x000ea40008200800 */
[----:B--2---:R-:W-:Y:S01]  /*4000*/  MOV R11, UR4 ;  /* 0x00000004000b7c02 */ /* 0x004fe20008000f00 */
[----:B------:R-:W-:Y:S05]  /*4010*/  BRA.U !UP0, `(.L_x_79) ;  /* 0xfffffffd08e87547 */ /* 0x000fea000b83ffff */
.L_x_78:
[----:B------:R-:W2:Y:S01]  /*4020*/  LDS R7, [UR5+0x10] ;  /* 0x00001005ff077984 */ /* 0x000ea20008000800 */
[----:B------:R-:W-:Y:S01]  /*4030*/  IMAD.U32 R5, RZ, RZ, UR6 ;  /* 0x00000006ff057e24 */ /* 0x000fe2000f8e00ff */
[----:B------:R-:W-:-:S03]  /*4040*/  MOV R4, UR29 ;  /* 0x0000001d00047c02 */ /* 0x000fc60008000f00 */
[----:B------:R-:W-:Y:S01]  /*4050*/  VIADD R5, R5, 0x240 ;  /* 0x0000024005057836 */ /* 0x000fe20000000000 */
[----:B--2---:R-:W-:-:S04]  /*4060*/  SHF.L.U32 R7, R7, 0x1f, RZ ;  /* 0x0000001f07077819 */ /* 0x004fc800000006ff */
[----:B------:R-:W2:Y:S02]  /*4070*/  SYNCS.PHASECHK.TRANS64.TRYWAIT P0, [UR5+0x8], R7 ;  /* 0x00000807ff0075a7 */ /* 0x000ea40008001105 */
[----:B--2---:R-:W-:Y:S05]  /*4080*/  @P0 BRA `(.L_x_80) ;  /* 0x0000000000080947 */ /* 0x004fea0003800000 */
[----:B------:R-:W2:Y:S02]  /*4090*/  SYNCS.PHASECHK.TRANS64.TRYWAIT P0, [UR5+0x8], R7 ;  /* 0x00000807ff0075a7 */ /* 0x000ea40008001105 */
[----:B--2---:R-:W-:Y:S05]  /*40a0*/  @!P0 BRA `(.L_x_81) ;  /* 0x0000009400048947 */ /* 0x004fea0003800000 */
.L_x_80:
[----:B--2---:R-:W-:Y:S01]  /*40b0*/  HFMA2 R0, -RZ, RZ, 0, 5.9604644775390625e-08 ;  /* 0x00000001ff007431 */ /* 0x004fe200000001ff */
[----:B------:R-:W-:Y:S01]  /*40c0*/  UPRMT UR4, UR29, 0x654, UR7 ;  /* 0x000006541d047896 */ /* 0x000fe20008000007 */
[----:B------:R-:W-:Y:S01]  /*40d0*/  IMAD.MOV.U32 R8, RZ, RZ, 0xffff ;  /* 0x0000ffffff087424 */ /* 0x000fe200078e00ff */
[----:B------:R-:W-:Y:S01]  /*40e0*/  PRMT R4, R4, 0x654, R5 ;  /* 0x0000065404047816 */ /* 0x000fe20000000005 */
[----:B------:R-:W-:Y:S02]  /*40f0*/  IMAD.MOV.U32 R6, RZ, RZ, 0x4 ;  /* 0x00000004ff067424 */ /* 0x000fe400078e00ff */
[----:B------:R-:W-:Y:S01]  /*4100*/  IMAD.SHL.U32 R9, R11, 0x20, RZ ;  /* 0x000000200b097824 */ /* 0x000fe200078e00ff */
[----:B------:R-:W-:Y:S02]  /*4110*/  MOV R5, UR4 ;  /* 0x0000000400057c02 */ /* 0x000fe40008000f00 */
[-C--:B------:R-:W-:Y:S01]  /*4120*/  SHF.L.U32 R8, R8, R11.reuse, RZ ;  /* 0x0000000b08087219 */ /* 0x080fe200000006ff */
[----:B------:R2:W-:Y:S01]  /*4130*/  SYNCS.ARRIVE.TRANS64.RED RZ, [UR4], R6 ;  /* 0x00000006ffff79a7 */ /* 0x0005e20008000404 */
[----:B------:R-:W-:Y:S01]  /*4140*/  SHF.L.U32 R7, R0, R11, RZ ;  /* 0x0000000b00077219 */ /* 0x000fe200000006ff */
[----:B------:R2:W-:Y:S04]  /*4150*/  STS [UR6+0x240], R9 ;  /* 0x00024009ff007988 */ /* 0x0005e80008000806 */
[----:B------:R2:W-:Y:S04]  /*4160*/  STAS [R4.64], R11 ;  /* 0x0000000b04007dbd */ /* 0x0005e8000c0008ff */
[----:B------:R2:W-:Y:S04]  /*4170*/  ATOMS.OR RZ, [UR5+0x14], R8 ;  /* 0x00001408ffff798c */ /* 0x0005e8000b000005 */
[----:B------:R2:W-:Y:S04]  /*4180*/  ATOMS.OR RZ, [UR5+0x18], R7 ;  /* 0x00001807ffff798c */ /* 0x0005e8000b000005 */
[----:B------:R2:W-:Y:S02]  /*4190*/  ATOMS.XOR RZ, [UR5+0x10], R0 ;  /* 0x00001000ffff798c */ /* 0x0005e4000b800005 */
.L_x_77:
[----:B-1----:R-:W-:Y:S05]  /*41a0*/  BSYNC B0 ;  /* 0x0000000000007941 */ /* 0x002fea0003800000 */
.L_x_76:
[----:B------:R-:W-:Y:S05]  /*41b0*/  BRA.U UP1, `(.L_x_82) ;  /* 0x00000001016c7547 */ /* 0x000fea000b800000 */
[----:B------:R-:W-:-:S03]  /*41c0*/  UMOV UR4, 0xffffffff ;  /* 0xffffffff00047882 */ /* 0x000fc60000000000 */
[----:B------:R-:W-:Y:S05]  /*41d0*/  BRA.DIV UR4, `(.L_x_83) ;  /* 0x0000009204d07947 */ /* 0x000fea000b800000 */
[----:B------:R-:W-:-:S13]  /*41e0*/  ELECT P0, URZ, PT ;  /* 0x0000000000ff782f */ /* 0x000fda0003800000 */
.L_x_213:
[----:B------:R-:W-:Y:S05]  /*41f0*/  @!P0 BRA `(.L_x_82) ;  /* 0x00000000005c8947 */ /* 0x000fea0003800000 */
[----:B--2---:R-:W2:Y:S02]  /*4200*/  LDS R5, [UR5+0x10] ;  /* 0x00001005ff057984 */ /* 0x004ea40008000800 */
[----:B--2---:R-:W-:-:S04]  /*4210*/  SHF.L.U32 R5, R5, 0x1f, RZ ;  /* 0x0000001f05057819 */ /* 0x004fc800000006ff */
[----:B------:R-:W2:Y:S02]  /*4220*/  SYNCS.PHASECHK.TRANS64.TRYWAIT P0, [UR5+0x8], R5 ;  /* 0x00000805ff0075a7 */ /* 0x000ea40008001105 */
[----:B--2---:R-:W-:Y:S05]  /*4230*/  @P0 BRA `(.L_x_84) ;  /* 0x0000000000080947 */ /* 0x004fea0003800000 */
[----:B------:R-:W2:Y:S02]  /*4240*/  SYNCS.PHASECHK.TRANS64.TRYWAIT P0, [UR5+0x8], R5 ;  /* 0x00000805ff0075a7 */ /* 0x000ea40008001105 */
[----:B--2---:R-:W-:Y:S05]  /*4250*/  @!P0 BRA `(.L_x_85) ;  /* 0x0000009000d48947 */ /* 0x004fea0003800000 */
.L_x_84:
[----:B------:R-:W3:Y:S01]  /*4260*/  LDS R7, [UR6+0x240] ;  /* 0x00024006ff077984 */ /* 0x000ee20008000800 */
[----:B--2---:R-:W-:Y:S02]  /*4270*/  HFMA2 R0, -RZ, RZ, 0, 5.9604644775390625e-08 ;  /* 0x00000001ff007431 */ /* 0x004fe400000001ff */
[----:B------:R-:W-:Y:S01]  /*4280*/  IMAD.MOV.U32 R4, RZ, RZ, 0xffff ;  /* 0x0000ffffff047424 */ /* 0x000fe200078e00ff */
[----:B------:R-:W-:Y:S01]  /*4290*/  UPRMT UR4, UR29, 0x654, UR7 ;  /* 0x000006541d047896 */ /* 0x000fe20008000007 */
[----:B---3--:R-:W-:-:S03]  /*42a0*/  IMAD.SHL.U32 R5, R7, 0x20, RZ ;  /* 0x0000002007057824 */ /* 0x008fc600078e00ff */
[-C--:B------:R-:W-:Y:S02]  /*42b0*/  SHF.L.U32 R4, R4, R7.reuse, RZ ;  /* 0x0000000704047219 */ /* 0x080fe400000006ff */
[----:B------:R-:W-:Y:S01]  /*42c0*/  SHF.L.U32 R7, R0, R7, RZ ;  /* 0x0000000700077219 */ /* 0x000fe200000006ff */
[----:B------:R3:W-:Y:S04]  /*42d0*/  STS [UR6+0x240], R5 ;  /* 0x00024005ff007988 */ /* 0x0007e80008000806 */
[----:B------:R3:W-:Y:S04]  /*42e0*/  ATOMS.OR RZ, [UR5+0x14], R4 ;  /* 0x00001404ffff798c */ /* 0x0007e8000b000005 */
[----:B------:R3:W-:Y:S01]  /*42f0*/  ATOMS.OR RZ, [UR5+0x18], R7 ;  /* 0x00001807ffff798c */ /* 0x0007e2000b000005 */
[----:B------:R-:W-:Y:S03]  /*4300*/  SYNCS.ARRIVE.TRANS64.RED.A1T0 RZ, [UR4], RZ ;  /* 0x000000ffffff79a7 */ /* 0x000fe60008100404 */
[----:B------:R3:W-:Y:S01]  /*4310*/  ATOMS.XOR RZ, [UR5+0x10], R0 ;  /* 0x00001000ffff798c */ /* 0x0007e2000b800005 */
[----:B------:R-:W-:Y:S05]  /*4320*/  BRA `(.L_x_82) ;  /* 0x0000000000107947 */ /* 0x000fea0003800000 */
.L_x_75:
[----:B------:R-:W-:Y:S02]  /*4330*/  MOV R0, 0xffffffff ;  /* 0xffffffff00007802 */ /* 0x000fe40000000f00 */
[----:B------:R-:W-:-:S03]  /*4340*/  MOV R4, 0x4370 ;  /* 0x0000437000047802 */ /* 0x000fc60000000f00 */
[----:B------:R2:W-:Y:S04]  /*4350*/  STS [UR6+0x240], R0 ;  /* 0x00024000ff007988 */ /* 0x0005e80008000806 */
[----:B-12--5:R-:W-:Y:S05]  /*4360*/  CALL.REL.NOINC `($__internal_1_$__cuda_sm10x_tcgen05_guardrail_trap_phase_invalid_during_alloc) ;  /* 0x0000009800747944 */ /* 0x026fea0003c00000 */
.L_x_82:
[----:B------:R-:W-:Y:S05]  /*4370*/  WARPSYNC.ALL ;  /* 0x0000000000007948 */ /* 0x000fea0003800000 */
[----:B------:R-:W4:Y:S01]  /*4380*/  S2UR UR4, SR_CgaCtaId ;  /* 0x00000000000479c3 */ /* 0x000f220000008800 */
[----:B------:R-:W-:Y:S01]  /*4390*/  UMOV UR13, 0x400 ;  /* 0x00000400000d7882 */ /* 0x000fe20000000000 */
[----:B------:R-:W-:-:S06]  /*43a0*/  NOP ;  /* 0x0000000000007918 */ /* 0x000fcc0000000000 */
[----:B------:R-:W-:Y:S06]  /*43b0*/  BAR.ARV 0x6, 0xa0 ;  /* 0x0182800000007b1d */ /* 0x000fec0000002000 */
[----:B------:R-:W1:Y:S01]  /*43c0*/  LDCU UR6, c[0x0][0x38c] ;  /* 0x00007180ff0677ac */ /* 0x000e620008000800 */
[----:B------:R-:W-:Y:S01]  /*43d0*/  LOP3.LUT R3, R3, 0xffff, RZ, 0xc0, !PT ;  /* 0x0000ffff03037812 */ /* 0x000fe200078ec0ff */
[----:B--2---:R-:W-:Y:S01]  /*43e0*/  IMAD.MOV.U32 R9, RZ, RZ, 0x1 ;  /* 0x00000001ff097424 */ /* 0x004fe200078e00ff */
[----:B------:R-:W-:Y:S01]  /*43f0*/  LOP3.LUT R2, R2, 0xffff, RZ, 0xc0, !PT ;  /* 0x0000ffff02027812 */ /* 0x000fe200078ec0ff */
[----:B------:R-:W-:Y:S01]  /*4400*/  IMAD.MOV.U32 R8, RZ, RZ, RZ ;  /* 0x000000ffff087224 */ /* 0x000fe200078e00ff */
[----:B------:R-:W-:Y:S01]  /*4410*/  R2UR UR16, R3 ;  /* 0x00000000031072ca */ /* 0x000fe200000e0000 */
[----:B------:R-:W-:Y:S01]  /*4420*/  UMOV UR20, URZ ;  /* 0x000000ff00147c82 */ /* 0x000fe20008000000 */
[----:B------:R-:W-:-:S02]  /*4430*/  R2UR UR24, R2 ;  /* 0x00000000021872ca */ /* 0x000fc400000e0000 */
[----:B------:R-:W-:Y:S01]  /*4440*/  CS2R R2, SRZ ;  /* 0x0000000000027805 */ /* 0x000fe2000001ff00 */
[----:B------:R-:W-:Y:S01]  /*4450*/  UMOV UR10, URZ ;  /* 0x000000ff000a7c82 */ /* 0x000fe20008000000 */
[----:B----4-:R-:W-:Y:S02]  /*4460*/  ULEA UR13, UR4, UR13, 0x18 ;  /* 0x0000000d040d7291 */ /* 0x010fe4000f8ec0ff */
[----:B------:R-:W-:Y:S02]  /*4470*/  UISETP.NE.AND UP3, UPT, UR30, URZ, UPT ;  /* 0x000000ff1e00728c */ /* 0x000fe4000bf65270 */
[----:B------:R-:W-:Y:S02]  /*4480*/  UIADD3 UR5, UPT, UPT, UR13, 0xc600, URZ ;  /* 0x0000c6000d057890 */ /* 0x000fe4000fffe0ff */
[----:B------:R-:W-:Y:S02]  /*4490*/  UIADD3 UR4, UPT, UPT, UR13, 0x22600, URZ ;  /* 0x000226000d047890 */ /* 0x000fe4000fffe0ff */
[----:B-1----:R-:W-:Y:S01]  /*44a0*/  UIADD3 UR6, UPT, UPT, UR6, 0x1f, URZ ;  /* 0x0000001f06067890 */ /* 0x002fe2000fffe0ff */
[----:B---3--:R-:W1:Y:S01]  /*44b0*/  LDS R0, [UR13+0x240] ;  /* 0x0002400dff007984 */ /* 0x008e620008000800 */
[----:B------:R-:W-:-:S02]  /*44c0*/  USHF.R.U32.HI UR5, URZ, 0x4, UR5 ;  /* 0x00000004ff057899 */ /* 0x000fc40008011605 */
[----:B------:R-:W-:Y:S02]  /*44d0*/  USHF.R.S32.HI UR21, URZ, 0x1f, UR6 ;  /* 0x0000001fff157899 */ /* 0x000fe40008011406 */
[----:B------:R-:W-:Y:S02]  /*44e0*/  USHF.R.U32.HI UR4, URZ, 0x4, UR4 ;  /* 0x00000004ff047899 */ /* 0x000fe40008011604 */
[----:B------:R-:W-:Y:S02]  /*44f0*/  ULEA.HI UR21, UR21, UR6, URZ, 0x5 ;  /* 0x0000000615157291 */ /* 0x000fe4000f8f28ff */
[----:B------:R-:W-:Y:S02]  /*4500*/  ULOP3.LUT UR5, UR5, 0x3fff, URZ, 0xc0, !UPT ;  /* 0x00003fff05057892 */ /* 0x000fe4000f8ec0ff */
[----:B------:R-:W-:Y:S02]  /*4510*/  USHF.R.S32.HI UR21, URZ, 0x5, UR21 ;  /* 0x00000005ff157899 */ /* 0x000fe40008011415 */
[----:B------:R-:W-:-:S02]  /*4520*/  ULOP3.LUT UR18, UR4, 0x3fff, URZ, 0xc0, !UPT ;  /* 0x00003fff04127892 */ /* 0x000fc4000f8ec0ff */
[----:B------:R-:W-:Y:S02]  /*4530*/  UISETP.LT.AND UP0, UPT, UR21, 0x1, UPT ;  /* 0x000000011500788c */ /* 0x000fe4000bf01270 */
[----:B------:R-:W-:Y:S02]  /*4540*/  ULOP3.LUT UR17, UR5, 0x10000, URZ, 0xfc, !UPT ;  /* 0x0001000005117892 */ /* 0x000fe4000f8efcff */
[----:B------:R-:W-:Y:S02]  /*4550*/  ULOP3.LUT UR18, UR18, 0x10000, URZ, 0xfc, !UPT ;  /* 0x0001000012127892 */ /* 0x000fe4000f8efcff */
[----:B------:R-:W-:Y:S01]  /*4560*/  USEL UR25, UR21, 0x1, !UP0 ;  /* 0x0000000115197887 */ /* 0x000fe2000c000000 */
[----:B------:R-:W-:Y:S01]  /*4570*/  UMOV UR11, URZ ;  /* 0x000000ff000b7c82 */ /* 0x000fe20008000000 */
[----:B------:R-:W-:Y:S01]  /*4580*/  UMOV UR22, 0x0 ;  /* 0x0000000000167882 */ /* 0x000fe20000000000 */
[----:B------:R-:W-:Y:S01]  /*4590*/  UMOV UR23, 0x104004a0 ;  /* 0x104004a000177882 */ /* 0x000fe20000000000 */
[----:B-1----:R-:W-:-:S15]  /*45a0*/  R2UR UR26, R0 ;  /* 0x00000000001a72ca */ /* 0x002fde00000e0000 */
.L_x_93:
[C---:B------:R-:W-:Y:S02]  /*45b0*/  LEA R0, R8.reuse, UR13, 0x3 ;  /* 0x0000000d08007c11 */ /* 0x040fe4000f8e18ff */
[----:B------:R-:W-:Y:S02]  /*45c0*/  SHF.L.U32 R5, R3, 0x1f, RZ ;  /* 0x0000001f03057819 */ /* 0x000fe400000006ff */
[----:B------:R-:W-:Y:S02]  /*45d0*/  LEA R4, R8, UR13, 0x4 ;  /* 0x0000000d08047c11 */ /* 0x000fe4000f8e20ff */
[----:B------:R-:W1:Y:S02]  /*45e0*/  SYNCS.PHASECHK.TRANS64.TRYWAIT P0, [R0+URZ+0x1b0], R5 ;  /* 0x0001b005000075a7 */ /* 0x000e6400080011ff */
[----:B-1-3--:R-:W-:Y:S05]  /*45f0*/  @!P0 BRA `(.L_x_86) ;  /* 0x0000009000048947 */ /* 0x00afea0003800000 */
.L_x_214:
[----:B-1----:R-:W1:Y:S01]  /*4600*/  LDS.128 R4, [R4+0x220] ;  /* 0x0002200004047984 */ /* 0x002e620000000c00 */
[----:B------:R-:W-:Y:S02]  /*4610*/  VIADD R0, R0, 0x1c0 ;  /* 0x000001c000007836 */ /* 0x000fe40000000000 */
[----:B------:R-:W-:Y:S01]  /*4620*/  VIADD R8, R8, 0x1 ;  /* 0x0000000108087836 */ /* 0x000fe20000000000 */
[----:B------:R-:W-:Y:S01]  /*4630*/  @!PT LDS RZ, [RZ] ;  /* 0x00000000fffff984 */ /* 0x000fe20000000800 */
[----:B------:R-:W-:Y:S01]  /*4640*/  @!PT LDS RZ, [RZ] ;  /* 0x00000000fffff984 */ /* 0x000fe20000000800 */
[----:B------:R-:W-:Y:S01]  /*4650*/  @!PT LDS RZ, [RZ] ;  /* 0x00000000fffff984 */ /* 0x000fe20000000800 */
[----:B------:R-:W-:Y:S01]  /*4660*/  @!PT LDS RZ, [RZ] ;  /* 0x00000000fffff984 */ /* 0x000fe20000000800 */
[----:B------:R2:W-:Y:S06]  /*4670*/  MEMBAR.ALL.CTA ;  /* 0x0000000000007992 */ /* 0x0005ec0000008000 */
[----:B--2---:R-:W2:Y:S01]  /*4680*/  FENCE.VIEW.ASYNC.S ;  /* 0x00000000000073c6 */ /* 0x004ea20000000000 */
[----:B------:R-:W-:-:S04]  /*4690*/  PRMT R0, RZ, 0x654, R0 ;  /* 0x00000654ff007816 */ /* 0x000fc80000000000 */
[----:B--2---:R2:W-:Y:S01]  /*46a0*/  SYNCS.ARRIVE.TRANS64.RED.A1T0 RZ, [R0+URZ], RZ ;  /* 0x000000ff00ff79a7 */ /* 0x0045e200081004ff */
[----:B-1----:R-:W-:Y:S01]  /*46b0*/  LOP3.LUT P1, RZ, R6, 0x1, RZ, 0xc0, !PT ;  /* 0x0000000106ff7812 */ /* 0x002fe2000782c0ff */
[----:B--2---:R-:W-:-:S12]  /*46c0*/  BRA.U UP3, `(.L_x_87) ;  /* 0x0000000103cc7547 */ /* 0x004fd8000b800000 */
[----:B------:R-:W1:Y:S01]  /*46d0*/  LDCU UR4, c[0x0][0x38c] ;  /* 0x00007180ff0477ac */ /* 0x000e620008000800 */
[----:B------:R-:W-:Y:S02]  /*46e0*/  PLOP3.LUT P2, PT, PT, PT, PT, 0x80, 0x8 ;  /* 0x000000000008781c */ /* 0x000fe40003f4f070 */
[----:B------:R-:W-:Y:S01]  /*46f0*/  SHF.L.U32 R5, R9, 0x1f, RZ ;  /* 0x0000001f09057819 */ /* 0x000fe200000006ff */
[----:B------:R-:W-:Y:S02]  /*4700*/  ULEA UR19, UR20, UR13, 0x3 ;  /* 0x0000000d14137291 */ /* 0x000fe4000f8e18ff */
[----:B-1----:R-:W-:-:S06]  /*4710*/  UISETP.GE.AND UP0, UPT, UR4, 0x1, UPT ;  /* 0x000000010400788c */ /* 0x002fcc000bf06270 */
[----:B------:R-:W-:-:S05]  /*4720*/  PLOP3.LUT P0, PT, PT, PT, UP0, 0x80, 0x8 ;  /* 0x000000000008781c */ /* 0x000fca0003f0f008 */
[----:B------:R-:W-:-:S08]  /*4730*/  @UP0 ULEA UR4, UR10, UR13, 0x3 ;  /* 0x0000000d0a040291 */ /* 0x000fd0000f8e18ff */
[----:B------:R-:W-:-:S04]  /*4740*/  @P0 SHF.L.U32 R0, R2, 0x1f, RZ ;  /* 0x0000001f02000819 */ /* 0x000fc800000006ff */
[----:B------:R1:W2:Y:S01]  /*4750*/  @P0 SYNCS.PHASECHK.TRANS64.TRYWAIT P2, [UR4], R0 ;  /* 0x00000000ff0005a7 */ /* 0x0002a20008041104 */
[----:B------:R-:W3:Y:S02]  /*4760*/  SYNCS.PHASECHK.TRANS64.TRYWAIT P0, [UR19+0x1e0], R5 ;  /* 0x0001e005ff0075a7 */ /* 0x000ee40008001113 */
[----:B-123--:R-:W-:Y:S05]  /*4770*/  @!P0 BRA `(.L_x_88) ;  /* 0x0000008c00b88947 */ /* 0x00efea0003800000 */
.L_x_216:
[----:B------:R-:W-:Y:S01]  /*4780*/  UMOV UR14, UR11 ;  /* 0x0000000b000e7c82 */ /* 0x000fe20008000000 */
[----:B------:R-:W-:Y:S05]  /*4790*/  BRA.U !UP0, `(.L_x_89) ;  /* 0x0000000108887547 */ /* 0x000fea000b800000 */
[----:B------:R-:W-:Y:S02]  /*47a0*/  UIADD3 UR14, UPT, UPT, UR25, UR11, URZ ;  /* 0x0000000b190e7290 */ /* 0x000fe4000fffe0ff */
[----:B------:R-:W-:Y:S02]  /*47b0*/  ULEA UR15, UR20, UR26, 0x8 ;  /* 0x0000001a140f7291 */ /* 0x000fe4000f8e40ff */
[----:B------:R-:W-:Y:S01]  /*47c0*/  UPLOP3.LUT UP2, UPT, UPT, UPT, UPT, 0x40, 0x4 ;  /* 0x000000000004789c */ /* 0x000fe20003f4e870 */
[----:B------:R-:W-:Y:S01]  /*47d0*/  UMOV UR12, UR21 ;  /* 0x00000015000c7c82 */ /* 0x000fe20008000000 */
[----:B------:R-:W-:-:S09]  /*47e0*/  UMOV UR5, UR10 ;  /* 0x0000000a00057c82 */ /* 0x000fd20008000000 */
.L_x_92:
[----:B--2---:R-:W-:Y:S01]  /*47f0*/  ULEA UR6, UR5, UR13, 0x3 ;  /* 0x0000000d05067291 */ /* 0x004fe2000f8e18ff */
[----:B---3--:R-:W-:Y:S11]  /*4800*/  @P2 BRA `(.L_x_90) ;  /* 0x00000000000c2947 */ /* 0x008ff60003800000 */
[----:B-1----:R-:W-:Y:S04]  /*4810*/  SHF.L.U32 R5, R2, 0x1f, RZ ;  /* 0x0000001f02057819 */ /* 0x002fe800000006ff */
[----:B------:R-:W1:Y:S02]  /*4820*/  SYNCS.PHASECHK.TRANS64.TRYWAIT P0, [UR6], R5 ;  /* 0x00000005ff0075a7 */ /* 0x000e640008001106 */
[----:B-1----:R-:W-:Y:S05]  /*4830*/  @!P0 BRA `(.L_x_91) ;  /* 0x0000008c00a08947 */ /* 0x002fea0003800000 */
.L_x_90:
[----:B------:R-:W-:Y:S01]  /*4840*/  UISETP.NE.AND UP0, UPT, UR12, 0x1, UPT ;  /* 0x000000010c00788c */ /* 0x000fe2000bf05270 */
[----:B------:R-:W-:Y:S01]  /*4850*/  PLOP3.LUT P2, PT, PT, PT, PT, 0x80, 0x8 ;  /* 0x000000000008781c */ /* 0x000fe20003f4f070 */
[----:B------:R-:W-:Y:S02]  /*4860*/  UIADD3 UR4, UPT, UPT, UR5, 0x1, URZ ;  /* 0x0000000105047890 */ /* 0x000fe4000fffe0ff */
[----:B------:R-:W-:Y:S02]  /*4870*/  ULEA UR8, UR5, UR18, 0x8 ;  /* 0x0000001205087291 */ /* 0x000fe4000f8e40ff */
[----:B------:R-:W-:Y:S01]  /*4880*/  UISETP.NE.AND UP1, UPT, UR4, 0x16, UPT ;  /* 0x000000160400788c */ /* 0x000fe2000bf25270 */
[----:B------:R-:W-:Y:S01]  /*4890*/  PLOP3.LUT P0, PT, PT, PT, UP0, 0x80, 0x8 ;  /* 0x000000000008781c */ /* 0x000fe20003f0f008 */
[----:B------:R-:W-:Y:S02]  /*48a0*/  UIADD3 UR11, UPT, UPT, UR11, 0x1, URZ ;  /* 0x000000010b0b7890 */ /* 0x000fe4000fffe0ff */
[----:B------:R-:W-:Y:S02]  /*48b0*/  USEL UR7, URZ, 0x1, UP1 ;  /* 0x00000001ff077887 */ /* 0x000fe40008800000 */
[----:B------:R-:W-:Y:S01]  /*48c0*/  USEL UR10, UR4, URZ, UP1 ;  /* 0x000000ff040a7287 */ /* 0x000fe20008800000 */
[----:B------:R-:W-:Y:S01]  /*48d0*/  UMOV UR9, 0xc0004010 ;  /* 0xc000401000097882 */ /* 0x000fe20000000000 */
[----:B------:R-:W-:Y:S02]  /*48e0*/  UIADD3 UR12, UPT, UPT, UR12, -0x1, URZ ;  /* 0xffffffff0c0c7890 */ /* 0x000fe4000fffe0ff */
[----:B------:R-:W-:Y:S01]  /*48f0*/  LOP3.LUT R2, R2, UR7, RZ, 0x3c, !PT ;  /* 0x0000000702027c12 */ /* 0x000fe2000f8e3cff */
[----:B------:R-:W-:Y:S01]  /*4900*/  @UP0 ULEA UR4, UR10, UR13, 0x3 ;  /* 0x0000000d0a040291 */ /* 0x000fe2000f8e18ff */
[----:B------:R-:W-:Y:S02]  /*4910*/  UMOV UR7, 0xc0004010 ;  /* 0xc000401000077882 */ /* 0x000fe40000000000 */
[----:B-1----:R-:W-:Y:S01]  /*4920*/  @P0 SHF.L.U32 R0, R2, 0x1f, RZ ;  /* 0x0000001f02000819 */ /* 0x002fe200000006ff */
[----:B------:R-:W-:Y:S05]  /*4930*/  UISETP.NE.AND UP0, UPT, UR11, UR14, UPT ;  /* 0x0000000e0b00728c */ /* 0x000fea000bf05270 */
[----:B------:R2:W3:Y:S01]  /*4940*/  @P0 SYNCS.PHASECHK.TRANS64.TRYWAIT P2, [UR4], R0 ;  /* 0x00000000ff0005a7 */ /* 0x0004e20008041104 */
[----:B------:R-:W-:Y:S02]  /*4950*/  UIADD3 UR4, UPT, UPT, UR6, 0xb0, URZ ;  /* 0x000000b006047890 */ /* 0x000fe4000fffe0ff */
[----:B------:R-:W-:Y:S03]  /*4960*/  ULEA UR6, UR5, UR17, 0x8 ;  /* 0x0000001105067291 */ /* 0x000fe6000f8e40ff */
[----:B------:R-:W-:Y:S06]  /*4970*/  UMOV UR5, UR10 ;  /* 0x0000000a00057c82 */ /* 0x000fec0008000000 */
[----:B------:R2:W-:Y:S01]  /*4980*/  UTCIMMA.2CTA gdesc[UR6], gdesc[UR8], tmem[UR15], tmem[UR22], idesc[UR23], UP2 ;  /* 0x00ff1608060075ea */ /* 0x0005e2000920010f */
[----:B------:R-:W-:Y:S01]  /*4990*/  UPLOP3.LUT UP2, UPT, UPT, UPT, UPT, 0x80, 0x8 ;  /* 0x000000000008789c */ /* 0x000fe20003f4f070 */
[----:B------:R2:W-:Y:S01]  /*49a0*/  UTCBAR.2CTA.MULTICAST [UR4], URZ, UR16 ;  /* 0x000000ff040073e9 */ /* 0x0005e20008200810 */
[----:B------:R-:W-:Y:S09]  /*49b0*/  BRA.U UP0, `(.L_x_92) ;  /* 0xfffffffd008c7547 */ /* 0x000ff2000b83ffff */
.L_x_89:
[----:B--2---:R-:W-:Y:S01]  /*49c0*/  UIADD3 UR4, UPT, UPT, UR19, 0x1d0, URZ ;  /* 0x000001d013047890 */ /* 0x004fe2000fffe0ff */
[----:B------:R-:W-:-:S08]  /*49d0*/  UMOV UR11, UR14 ;  /* 0x0000000e000b7c82 */ /* 0x000fd00008000000 */
[----:B------:R2:W-:Y:S01]  /*49e0*/  UTCBAR.2CTA.MULTICAST [UR4], URZ, UR24 ;  /* 0x000000ff040073e9 */ /* 0x0005e20008200818 */
[----:B------:R-:W-:Y:S02]  /*49f0*/  NOP ;  /* 0x0000000000007918 */ /* 0x000fe40000000000 */
.L_x_87:
[----:B--2---:R-:W-:Y:S01]  /*4a00*/  UIADD3 UR4, UPT, UPT, UR20, 0x1, URZ ;  /* 0x0000000114047890 */ /* 0x004fe2000fffe0ff */
[----:B------:R-:W-:-:S03]  /*4a10*/  ISETP.NE.AND P0, PT, R8, 0x2, PT ;  /* 0x000000020800780c */ /* 0x000fc60003f05270 */
[----:B------:R-:W-:Y:S01]  /*4a20*/  UISETP.NE.AND UP0, UPT, UR4, 0x2, UPT ;  /* 0x000000020400788c */ /* 0x000fe2000bf05270 */
[----:B-1----:R-:W-:Y:S02]  /*4a30*/  SEL R0, RZ, 0x1, P0 ;  /* 0x00000001ff007807 */ /* 0x002fe40000000000 */
[----:B------:R-:W-:Y:S01]  /*4a40*/  SEL R8, R8, RZ, P0 ;  /* 0x000000ff08087207 */ /* 0x000fe20000000000 */
[----:B------:R-:W-:Y:S01]  /*4a50*/  USEL UR5, URZ, 0x1, UP0 ;  /* 0x00000001ff057887 */ /* 0x000fe20008000000 */
[----:B------:R-:W-:Y:S01]  /*4a60*/  LOP3.LUT R3, R3, R0, RZ, 0x3c, !PT ;  /* 0x0000000003037212 */ /* 0x000fe200078e3cff */
[----:B------:R-:W-:-:S04]  /*4a70*/  USEL UR20, UR4, URZ, UP0 ;  /* 0x000000ff04147287 */ /* 0x000fc80008000000 */
[----:B------:R-:W-:Y:S01]  /*4a80*/  LOP3.LUT R9, R9, UR5, RZ, 0x3c, !PT ;  /* 0x0000000509097c12 */ /* 0x000fe2000f8e3cff */
[----:B------:R-:W-:Y:S07]  /*4a90*/  @P1 BRA `(.L_x_93) ;  /* 0xfffffff800c41947 */ /* 0x000fee000383ffff */
[----:B------:R-:W1:Y:S01]  /*4aa0*/  S2UR UR8, SR_CgaCtaId ;  /* 0x00000000000879c3 */ /* 0x000e620000008800 */
[----:B------:R-:W-:Y:S01]  /*4ab0*/  ELECT P0, URZ, PT ;  /* 0x0000000000ff782f */ /* 0x000fe20003800000 */
[----:B------:R-:W-:Y:S01]  /*4ac0*/  HFMA2 R0, -RZ, RZ, 0, 5.9604644775390625e-08 ;  /* 0x00000001ff007431 */ /* 0x000fe200000001ff */
[----:B------:R-:W-:-:S05]  /*4ad0*/  UMOV UR4, 0x40 ;  /* 0x0000004000047882 */ /* 0x000fca0000000000 */
[----:B------:R-:W-:Y:S01]  /*4ae0*/  UVIRTCOUNT.DEALLOC.SMPOOL 0x80 ;  /* 0x000000800000784c */ /* 0x000fe20000000000 */
[----:B------:R-:W-:Y:S02]  /*4af0*/  UISETP.NE.AND UP0, UPT, UR30, URZ, UPT ;  /* 0x000000ff1e00728c */ /* 0x000fe4000bf05270 */
[----:B-1----:R-:W-:-:S09]  /*4b00*/  ULEA UR8, UR8, UR4, 0x18 ;  /* 0x0000000408087291 */ /* 0x002fd2000f8ec0ff */
[----:B------:R1:W-:Y:S01]  /*4b10*/  @P0 STS.U8 [UR8+0x1c], R0 ;  /* 0x00001c00ff000988 */ /* 0x0003e20008000008 */
[----:B------:R-:W-:Y:S05]  /*4b20*/  BRA.U UP0, `(.L_x_94) ;  /* 0x0000000100587547 */ /* 0x000fea000b800000 */
[----:B------:R-:W-:Y:S01]  /*4b30*/  UIADD3 UR5, UPT, UPT, UR13, 0x1e0, URZ ;  /* 0x000001e00d057890 */ /* 0x000fe2000fffe0ff */
[----:B------:R-:W-:-:S03]  /*4b40*/  SHF.L.U32 R3, R9, 0x1f, RZ ;  /* 0x0000001f09037819 */ /* 0x000fc600000006ff */
[----:B------:R-:W-:-:S09]  /*4b50*/  ULEA UR4, UR20, UR5, 0x3 ;  /* 0x0000000514047291 */ /* 0x000fd2000f8e18ff */
[----:B------:R-:W2:Y:S02]  /*4b60*/  SYNCS.PHASECHK.TRANS64.TRYWAIT P0, [UR4], R3 ;  /* 0x00000003ff0075a7 */ /* 0x000ea40008001104 */
[----:B--2---:R-:W-:Y:S05]  /*4b70*/  @!P0 BRA `(.L_x_95) ;  /* 0x0000008800e88947 */ /* 0x004fea0003800000 */
.L_x_219:
[----:B------:R-:W-:-:S04]  /*4b80*/  UIADD3 UR4, UPT, UPT, UR20, 0x1, URZ ;  /* 0x0000000114047890 */ /* 0x000fc8000fffe0ff */
[----:B------:R-:W-:-:S04]  /*4b90*/  UISETP.NE.AND UP1, UPT, UR4, 0x2, UPT ;  /* 0x000000020400788c */ /* 0x000fc8000bf25270 */
[----:B------:R-:W-:Y:S02]  /*4ba0*/  USEL UR6, URZ, 0x1, UP1 ;  /* 0x00000001ff067887 */ /* 0x000fe40008800000 */
[----:B------:R-:W-:-:S04]  /*4bb0*/  USEL UR4, UR4, URZ, UP1 ;  /* 0x000000ff04047287 */ /* 0x000fc80008800000 */
[----:B------:R-:W-:Y:S01]  /*4bc0*/  ULEA UR4, UR4, UR5, 0x3 ;  /* 0x0000000504047291 */ /* 0x000fe2000f8e18ff */
[----:B-1----:R-:W-:-:S04]  /*4bd0*/  LOP3.LUT R3, R9, UR6, RZ, 0x3c, !PT ;  /* 0x0000000609037c12 */ /* 0x002fc8000f8e3cff */
[----:B------:R-:W-:Y:S01]  /*4be0*/  SHF.L.U32 R3, R3, 0x1f, RZ ;  /* 0x0000001f03037819 */ /* 0x000fe200000006ff */
[----:B------:R-:W-:-:S04]  /*4bf0*/  IMAD.U32 R0, RZ, RZ, UR4 ;  /* 0x00000004ff007e24 */ /* 0x000fc8000f8e00ff */
[----:B------:R1:W2:Y:S03]  /*4c00*/  SYNCS.PHASECHK.TRANS64.TRYWAIT P0, [R0+URZ], R3 ;  /* 0x00000003000075a7 */ /* 0x0002a600080011ff */
[----:B--2---:R-:W-:Y:S05]  /*4c10*/  @!P0 NANOSLEEP.SYNCS 0x989680 ;  /* 0x009896800000895d */ /* 0x004fea0003900000 */
[----:B------:R-:W2:Y:S02]  /*4c20*/  @!P0 SYNCS.PHASECHK.TRANS64 P0, [R0+URZ], R3 ;  /* 0x00000003000085a7 */ /* 0x000ea400080010ff */
[----:B--2---:R-:W-:Y:S05]  /*4c30*/  @P0 BRA `(.L_x_96) ;  /* 0x0000000000200947 */ /* 0x004fea0003800000 */
.L_x_97:
[----:B--2---:R2:W4:Y:S02]  /*4c40*/  SYNCS.PHASECHK.TRANS64.TRYWAIT P0, [R0+URZ], R3 ;  /* 0x00000003000075a7 */ /* 0x00452400080011ff */
[----:B----4-:R-:W-:Y:S05]  /*4c50*/  @!P0 NANOSLEEP.SYNCS 0x989680 ;  /* 0x009896800000895d */ /* 0x010fea0003900000 */
[----:B------:R-:W4:Y:S02]  /*4c60*/  @!P0 SYNCS.PHASECHK.TRANS64 P0, [R0+URZ], R3 ;  /* 0x00000003000085a7 */ /* 0x000f2400080010ff */
[----:B----4-:R-:W-:Y:S05]  /*4c70*/  @!P0 BRA `(.L_x_97) ;  /* 0xfffffffc00f08947 */ /* 0x010fea000383ffff */
[----:B------:R-:W-:Y:S05]  /*4c80*/  BRA `(.L_x_96) ;  /* 0x00000000000c7947 */ /* 0x000fea0003800000 */
.L_x_94:
[----:B------:R-:W-:-:S04]  /*4c90*/  UIADD3 UR4, UPT, UPT, UR13, 0x210, URZ ;  /* 0x000002100d047890 */ /* 0x000fc8000fffe0ff */
[----:B------:R-:W-:-:S09]  /*4ca0*/  UPRMT UR4, UR29, 0x654, UR4 ;  /* 0x000006541d047896 */ /* 0x000fd20008000004 */
[----:B------:R-:W-:Y:S03]  /*4cb0*/  SYNCS.ARRIVE.TRANS64.RED.A1T0 RZ, [UR4], RZ ;  /* 0x000000ffffff79a7 */ /* 0x000fe60008100404 */
.L_x_96:
[----:B-12---:R-:W-:Y:S01]  /*4cc0*/  SHF.L.U32 R3, RZ, 0x1f, RZ ;  /* 0x0000001fff037819 */ /* 0x006fe200000006ff */
[----:B------:R-:W-:Y:S01]  /*4cd0*/  UIADD3 UR4, UPT, UPT, UR13, 0x210, URZ ;  /* 0x000002100d047890 */ /* 0x000fe2000fffe0ff */
[----:B------:R-:W-:Y:S02]  /*4ce0*/  PLOP3.LUT P0, PT, PT, PT, UP0, 0x80, 0x8 ;  /* 0x000000000008781c */ /* 0x000fe40003f0f008 */
[----:B------:R-:W1:Y:S02]  /*4cf0*/  SYNCS.PHASECHK.TRANS64.TRYWAIT P1, [UR13+0x210], R3 ;  /* 0x00021003ff0075a7 */ /* 0x000e64000802110d */
[----:B-1----:R-:W-:Y:S09]  /*4d00*/  @!P1 BRA `(.L_x_98) ;  /* 0x00000088009c9947 */ /* 0x002ff20003800000 */
.L_x_221:
[----:B------:R-:W-:Y:S01]  /*4d10*/  @!UP0 UPRMT UR4, UR29, 0x654, UR4 ;  /* 0x000006541d048896 */ /* 0x000fe20008000004 */
[----:B------:R-:W-:Y:S01]  /*4d20*/  UMOV UR5, 0xffff ;  /* 0x0000ffff00057882 */ /* 0x000fe20000000000 */
[----:B------:R-:W-:-:S07]  /*4d30*/  UMOV UR6, 0x1 ;  /* 0x0000000100067882 */ /* 0x000fce0000000000 */
[----:B------:R-:W-:Y:S01]  /*4d40*/  @!P0 SYNCS.ARRIVE.TRANS64.RED.A1T0 RZ, [UR4], RZ ;  /* 0x000000ffffff89a7 */ /* 0x000fe20008100404 */
[----:B------:R-:W-:Y:S01]  /*4d50*/  NOP ;  /* 0x0000000000007918 */ /* 0x000fe20000000000 */
[----:B-1----:R-:W1:Y:S01]  /*4d60*/  LDS R0, [UR8+0x14] ;  /* 0x00001408ff007984 */ /* 0x002e620008000800 */
[----:B------:R-:W-:-:S04]  /*4d70*/  ULOP3.LUT UR4, UR26, 0xffff, URZ, 0xc0, !UPT ;  /* 0x0000ffff1a047892 */ /* 0x000fc8000f8ec0ff */
[----:B------:R-:W-:-:S04]  /*4d80*/  USHF.R.U32.HI UR4, URZ, 0x5, UR4 ;  /* 0x00000005ff047899 */ /* 0x000fc80008011604 */
[----:B------:R-:W-:Y:S02]  /*4d90*/  USHF.L.U32 UR5, UR5, UR4, URZ ;  /* 0x0000000405057299 */ /* 0x000fe400080006ff */
[----:B------:R-:W-:-:S04]  /*4da0*/  USHF.L.U32 UR4, UR6, UR4, URZ ;  /* 0x0000000406047299 */ /* 0x000fc800080006ff */
[----:B-1----:R-:W-:-:S04]  /*4db0*/  LOP3.LUT R0, R0, UR5, RZ, 0xc0, !PT ;  /* 0x0000000500007c12 */ /* 0x002fc8000f8ec0ff */
[----:B------:R-:W-:-:S13]  /*4dc0*/  ISETP.NE.AND P0, PT, R0, UR5, PT ;  /* 0x0000000500007c0c */ /* 0x000fda000bf05270 */
[----:B------:R-:W-:Y:S05]  /*4dd0*/  @P0 BRA `(.L_x_99) ;  /* 0x0000000000580947 */ /* 0x000fea0003800000 */
[----:B------:R-:W1:Y:S02]  /*4de0*/  LDS R0, [UR8+0x18] ;  /* 0x00001808ff007984 */ /* 0x000e640008000800 */
[----:B-1----:R-:W-:-:S04]  /*4df0*/  LOP3.LUT R0, R0, UR4, RZ, 0xc0, !PT ;  /* 0x0000000400007c12 */ /* 0x002fc8000f8ec0ff */
[----:B------:R-:W-:-:S13]  /*4e00*/  ISETP.NE.AND P0, PT, R0, UR4, PT ;  /* 0x0000000400007c0c */ /* 0x000fda000bf05270 */
[----:B------:R-:W-:Y:S05]  /*4e10*/  @P0 BRA `(.L_x_100) ;  /* 0x00000000003c0947 */ /* 0x000fea0003800000 */
[----:B------:R-:W1:Y:S01]  /*4e20*/  S2R R2, SR_LANEID ;  /* 0x0000000000027919 */ /* 0x000e620000000000 */
[----:B------:R-:W-:Y:S01]  /*4e30*/  ULOP3.LUT UR5, URZ, UR5, URZ, 0x33, !UPT ;  /* 0x00000005ff057292 */ /* 0x000fe2000f8e33ff */
[----:B------:R-:W-:Y:S01]  /*4e40*/  LOP3.LUT R4, RZ, UR4, RZ, 0x33, !PT ;  /* 0x00000004ff047c12 */ /* 0x000fe2000f8e33ff */
[----:B------:R-:W-:Y:S02]  /*4e50*/  VOTEU.ANY UR4, UPT, PT ;  /* 0x0000000000047886 */ /* 0x000fe400038e0100 */
[----:B------:R-:W-:Y:S01]  /*4e60*/  UFLO.U32 UR4, UR4 ;  /* 0x00000004000472bd */ /* 0x000fe200080e0000 */
[----:B------:R-:W2:Y:S01]  /*4e70*/  REDUX UR6, R4 ;  /* 0x00000000040673c4 */ /* 0x000ea20000000000 */
[----:B------:R-:W-:-:S06]  /*4e80*/  IMAD.U32 R0, RZ, RZ, UR5 ;  /* 0x00000005ff007e24 */ /* 0x000fcc000f8e00ff */
[----:B------:R4:W-:Y:S01]  /*4e90*/  UTCATOMSWS.AND URZ, UR5 ;  /* 0x0000000500ff79e3 */ /* 0x0009e20008000000 */
[----:B------:R-:W3:Y:S01]  /*4ea0*/  REDUX UR7, R0 ;  /* 0x00000000000773c4 */ /* 0x000ee20000000000 */
[----:B-1----:R-:W-:Y:S01]  /*4eb0*/  ISETP.EQ.U32.AND P0, PT, R2, UR4, PT ;  /* 0x0000000402007c0c */ /* 0x002fe2000bf02070 */
[----:B--2---:R-:W-:Y:S01]  /*4ec0*/  IMAD.U32 R2, RZ, RZ, UR6 ;  /* 0x00000006ff027e24 */ /* 0x004fe2000f8e00ff */
[----:B---3--:R-:W-:-:S11]  /*4ed0*/  MOV R3, UR7 ;  /* 0x0000000700037c02 */ /* 0x008fd60008000f00 */
[----:B------:R4:W-:Y:S04]  /*4ee0*/  @P0 ATOMS.AND RZ, [UR8+0x14], R3 ;  /* 0x00001403ffff098c */ /* 0x0009e8000a800008 */
[----:B------:R4:W-:Y:S01]  /*4ef0*/  @P0 ATOMS.AND RZ, [UR8+0x18], R2 ;  /* 0x00001802ffff098c */ /* 0x0009e2000a800008 */
[----:B------:R-:W-:Y:S05]  /*4f00*/  BRA `(.L_x_101) ;  /* 0x0000000000147947 */ /* 0x000fea0003800000 */
.L_x_100:
[----:B------:R-:W-:Y:S02]  /*4f10*/  MOV R2, 0x4f30 ;  /* 0x00004f3000027802 */ /* 0x000fe40000000f00 */
[----:B---3-5:R-:W-:Y:S05]  /*4f20*/  CALL.REL.NOINC `($__internal_0_$__cuda_sm10x_tcgen05_guardrail_trap_col_being_dealloced_not_returned_by_alloc) ;  /* 0x0000008c00787944 */ /* 0x028fea0003c00000 */
[----:B------:R-:W-:Y:S05]  /*4f30*/  BRA `(.L_x_101) ;  /* 0x0000000000087947 */ /* 0x000fea0003800000 */
.L_x_99:
[----:B------:R-:W-:Y:S02]  /*4f40*/  MOV R2, 0x4f60 ;  /* 0x00004f6000027802 */ /* 0x000fe40000000f00 */
[----:B---3-5:R-:W-:Y:S05]  /*4f50*/  CALL.REL.NOINC `($__internal_2_$__cuda_sm10x_tcgen05_guardrail_trap_unallocated_columns_being_dealloced) ;  /* 0x0000008c00847944 */ /* 0x028fea0003c00000 */
.L_x_101:
[----:B------:R-:W-:Y:S01]  /*4f60*/  NOP ;  /* 0x0000000000007918 */ /* 0x000fe20000000000 */
[----:B----4-:R-:W-:Y:S05]  /*4f70*/  EXIT ;  /* 0x000000000000794d */ /* 0x010fea0003800000 */
.L_x_74:
[----:B------:R-:W-:-:S09]  /*4f80*/  UISETP.NE.OR UP0, UPT, UR25, 0x3, !UP5 ;  /* 0x000000031900788c */ /* 0x000fd2000ef05670 */
[----:B------:R-:W-:Y:S05]  /*4f90*/  BRA.U UP0, `(.L_x_102) ;  /* 0x0000001100547547 */ /* 0x000fea000b800000 */
[----:B------:R-:W2:Y:S01]  /*4fa0*/  LDCU UR31, c[0x0][0x370] ;  /* 0x00006e00ff1f77ac */ /* 0x000ea20008000800 */
[----:B------:R-:W3:Y:S01]  /*4fb0*/  LDC.64 R16, c[0x0][0x348] ;  /* 0x0000d200ff107b82 */ /* 0x000ee20000000a00 */
[----:B------:R-:W-:Y:S02]  /*4fc0*/  HFMA2 R13, -RZ, RZ, 0, 0 ;  /* 0x00000000ff0d7431 */ /* 0x000fe400000001ff */
[----:B------:R-:W-:Y:S01]  /*4fd0*/  IMAD.MOV.U32 R15, RZ, RZ, 0x1 ;  /* 0x00000001ff0f7424 */ /* 0x000fe200078e00ff */
[----:B------:R-:W2:Y:S01]  /*4fe0*/  LDCU.128 UR48, c[0x0][0xb10] ;  /* 0x00016200ff3077ac */ /* 0x000ea20008000c00 */
[----:B------:R-:W-:Y:S01]  /*4ff0*/  IMAD.MOV.U32 R14, RZ, RZ, RZ ;  /* 0x000000ffff0e7224 */ /* 0x000fe200078e00ff */
[----:B------:R-:W-:Y:S01]  /*5000*/  MOV R7, 0x2000 ;  /* 0x0000200000077802 */ /* 0x000fe20000000f00 */
[----:B------:R-:W4:Y:S01]  /*5010*/  LDCU UR30, c[0x0][0x374] ;  /* 0x00006e80ff1e77ac */ /* 0x000f220008000800 */
[----:B------:R-:W1:Y:S01]  /*5020*/  LDC.64 R2, c[0x0][0x888] ;  /* 0x00022200ff027b82 */ /* 0x000e620000000a00 */
[----:B------:R-:W4:Y:S01]  /*5030*/  LDCU UR15, c[0x0][0xb0c] ;  /* 0x00016180ff0f77ac */ /* 0x000f220008000800 */
[----:B------:R-:W3:Y:S06]  /*5040*/  LDCU UR40, c[0x0][0xb20] ;  /* 0x00016400ff2877ac */ /* 0x000eec0008000800 */
[----:B------:R-:W1:Y:S01]  /*5050*/  LDC.64 R4, c[0x0][0x890] ;  /* 0x00022400ff047b82 */ /* 0x000e620000000a00 */
[----:B------:R-:W3:Y:S01]  /*5060*/  LDCU UR4, c[0x0][0xb30] ;  /* 0x00016600ff0477ac */ /* 0x000ee20008000800 */
[----:B------:R-:W-:Y:S01]  /*5070*/  UMOV UR21, 0x400 ;  /* 0x0000040000157882 */ /* 0x000fe20000000000 */
[----:B--2---:R-:W-:-:S02]  /*5080*/  UIMAD.WIDE.U32 UR6, UR31, UR48, URZ ;  /* 0x000000301f0672a5 */ /* 0x004fc4000f8e00ff */
[----:B----4-:R-:W-:Y:S02]  /*5090*/  UIMAD.WIDE.U32 UR8, UR30, UR51, URZ ;  /* 0x000000331e0872a5 */ /* 0x010fe4000f8e00ff */
[----:B------:R-:W-:Y:S02]  /*50a0*/  ULEA UR21, UR45, UR21, 0x18 ;  /* 0x000000152d157291 */ /* 0x000fe4000f8ec0ff */
[----:B------:R-:W-:Y:S02]  /*50b0*/  UPLOP3.LUT UP3, UPT, UPT, UPT, UPT, 0x40, 0x4 ;  /* 0x000000000004789c */ /* 0x000fe40003f6e870 */
[----:B------:R-:W-:Y:S01]  /*50c0*/  UIADD3 UR37, UPT, UPT, UR21, 0x178, URZ ;  /* 0x0000017815257890 */ /* 0x000fe2000fffe0ff */
[----:B------:R-:W-:Y:S01]  /*50d0*/  UMOV UR6, UR7 ;  /* 0x0000000700067c82 */ /* 0x000fe20008000000 */
[----:B------:R-:W-:Y:S01]  /*50e0*/  UMOV UR38, UR9 ;  /* 0x0000000900267c82 */ /* 0x000fe20008000000 */
[----:B------:R-:W-:Y:S02]  /*50f0*/  UISETP.GE.AND UP0, UPT, UR42, 0x1, UPT ;  /* 0x000000012a00788c */ /* 0x000fe4000bf06270 */
[----:B------:R-:W-:Y:S01]  /*5100*/  UISETP.NE.AND UP4, UPT, UR42, 0x1, UPT ;  /* 0x000000012a00788c */ /* 0x000fe2000bf85270 */
[----:B------:R-:W2:Y:S01]  /*5110*/  LDCU.64 UR22, c[0x0][0xb28] ;  /* 0x00016500ff1677ac */ /* 0x000ea20008000a00 */
[----:B------:R-:W-:-:S02]  /*5120*/  UISETP.NE.AND UP6, UPT, UR15, 0x1, UPT ;  /* 0x000000010f00788c */ /* 0x000fc4000bfc5270 */
[----:B------:R-:W-:Y:S02]  /*5130*/  UISETP.NE.AND UP5, UPT, UR50, 0x1, UPT ;  /* 0x000000013200788c */ /* 0x000fe4000bfa5270 */
[----:B------:R-:W-:Y:S02]  /*5140*/  UIADD3 UR33, UPT, UPT, UR21, 0x160, URZ ;  /* 0x0000016015217890 */ /* 0x000fe4000fffe0ff */
[----:B------:R-:W-:Y:S02]  /*5150*/  UIADD3 UR25, UPT, UPT, UR21, 0x168, URZ ;  /* 0x0000016815197890 */ /* 0x000fe4000fffe0ff */
[----:B------:R-:W-:Y:S02]  /*5160*/  UIADD3 UR17, UPT, UPT, UR21, 0x170, URZ ;  /* 0x0000017015117890 */ /* 0x000fe4000fffe0ff */
[----:B------:R-:W-:Y:S02]  /*5170*/  UPRMT UR37, UR45, 0x654, UR37 ;  /* 0x000006542d257896 */ /* 0x000fe40008000025 */
[----:B------:R-:W-:-:S02]  /*5180*/  USHF.R.U32.HI UR39, URZ, UR49, UR6 ;  /* 0x00000031ff277299 */ /* 0x000fc40008011606 */
[----:B---3--:R-:W-:Y:S02]  /*5190*/  USHF.R.U32.HI UR38, URZ, UR40, UR38 ;  /* 0x00000028ff267299 */ /* 0x008fe40008011626 */
[----:B------:R-:W-:-:S11]  /*51a0*/  UISETP.NE.AND UP2, UPT, UR4, 0x1, UPT ;  /* 0x000000010400788c */ /* 0x000fd6000bf45270 */
.L_x_113:
[C---:B------:R-:W-:Y:S02]  /*51b0*/  LEA R12, R14.reuse, UR21, 0x3 ;  /* 0x000000150e0c7c11 */ /* 0x040fe4000f8e18ff */
[----:B------:R-:W-:Y:S02]  /*51c0*/  SHF.L.U32 R9, R13, 0x1f, RZ ;  /* 0x0000001f0d097819 */ /* 0x000fe400000006ff */
[----:B------:R-:W-:Y:S02]  /*51d0*/  LEA R10, R14, UR21, 0x4 ;  /* 0x000000150e0a7c11 */ /* 0x000fe4000f8e20ff */
[----:B---3--:R-:W3:Y:S02]  /*51e0*/  SYNCS.PHASECHK.TRANS64.TRYWAIT P0, [R12+URZ+0x1b0], R9 ;  /* 0x0001b0090c0075a7 */ /* 0x008ee400080011ff */
[----:B---3--:R-:W-:Y:S05]  /*51f0*/  @!P0 BRA `(.L_x_103) ;  /* 0x0000008400788947 */ /* 0x008fea0003800000 */
.L_x_222:
[----:B---3--:R-:W3:Y:S01]  /*5200*/  LDS.128 R8, [R10+0x220] ;  /* 0x000220000a087984 */ /* 0x008ee20000000c00 */
[----:B------:R-:W-:Y:S01]  /*5210*/  UISETP.GE.AND UP0, UPT, UR42, 0x1, UPT ;  /* 0x000000012a00788c */ /* 0x000fe2000bf06270 */
[----:B------:R-:W-:Y:S01]  /*5220*/  @!PT LDS RZ, [RZ] ;  /* 0x00000000fffff984 */ /* 0x000fe20000000800 */
[----:B------:R-:W-:Y:S01]  /*5230*/  @!PT LDS RZ, [RZ] ;  /* 0x00000000fffff984 */ /* 0x000fe20000000800 */
[----:B------:R-:W-:Y:S01]  /*5240*/  @!PT LDS RZ, [RZ] ;  /* 0x00000000fffff984 */ /* 0x000fe20000000800 */
[----:B------:R-:W-:Y:S01]  /*5250*/  @!PT LDS RZ, [RZ] ;  /* 0x00000000fffff984 */ /* 0x000fe20000000800 */
[----:B------:R4:W-:Y:S06]  /*5260*/  MEMBAR.ALL.CTA ;  /* 0x0000000000007992 */ /* 0x0009ec0000008000 */
[----:B----4-:R-:W4:Y:S01]  /*5270*/  FENCE.VIEW.ASYNC.S ;  /* 0x00000000000073c6 */ /* 0x010f220000000000 */
[----:B---3--:R-:W-:Y:S11]  /*5280*/  LOP3.LUT P0, RZ, R10, 0x1, RZ, 0xc0, !PT ;  /* 0x000000010aff7812 */ /* 0x008ff6000780c0ff */
[----:B------:R-:W-:Y:S02]  /*5290*/  @!UPT UIADD3 URZ, UPT, UPT, URZ, URZ, URZ ;  /* 0x000000fffffff290 */ /* 0x000fe4000fffe0ff */
[----:B----4-:R-:W-:Y:S01]  /*52a0*/  VOTEU.ANY UP1, P0 ;  /* 0x0000000000ff7886 */ /* 0x010fe20000020100 */
[----:B------:R-:W-:Y:S11]  /*52b0*/  PLOP3.LUT P0, PT, PT, PT, UP1, 0x80, 0x8 ;  /* 0x000000000008781c */ /* 0x000ff60003f0f018 */
[----:B------:R-:W-:Y:S02]  /*52c0*/  @!UPT UIADD3 URZ, UPT, UPT, URZ, URZ, URZ ;  /* 0x000000fffffff290 */ /* 0x000fe4000fffe0ff */
[----:B------:R-:W-:Y:S02]  /*52d0*/  @P0 SHF.R.U32.HI R0, RZ, 0x10, R9 ;  /* 0x00000010ff000819 */ /* 0x000fe40000011609 */
[----:B------:R-:W-:Y:S02]  /*52e0*/  @P0 MOV R6, R8 ;  /* 0x0000000800060202 */ /* 0x000fe40000000f00 */
[----:B------:R-:W-:Y:S01]  /*52f0*/  @P0 R2UR UR4, R0 ;  /* 0x00000000000402ca */ /* 0x000fe200000e0000 */
[----:B------:R-:W-:Y:S01]  /*5300*/  VIADD R0, R12, 0x1c0 ;  /* 0x000001c00c007836 */ /* 0x000fe20000000000 */
[----:B------:R-:W-:Y:S02]  /*5310*/  @P0 LOP3.LUT R8, R9, 0xffff, RZ, 0xc0, !PT ;  /* 0x0000ffff09080812 */ /* 0x000fe400078ec0ff */
[----:B------:R-:W-:Y:S02]  /*5320*/  @P0 R2UR UR6, R6 ;  /* 0x00000000060602ca */ /* 0x000fe400000e0000 */
[----:B------:R-:W-:Y:S02]  /*5330*/  PRMT R0, RZ, 0x654, R0 ;  /* 0x00000654ff007816 */ /* 0x000fe40000000000 */
[----:B------:R-:W-:Y:S02]  /*5340*/  @P0 R2UR UR5, R8 ;  /* 0x00000000080502ca */ /* 0x000fe400000e0000 */
[----:B------:R3:W-:Y:S03]  /*5350*/  SYNCS.ARRIVE.TRANS64.RED.A1T0 RZ, [R0+URZ], RZ ;  /* 0x000000ff00ff79a7 */ /* 0x0007e600081004ff */
[----:B------:R-:W-:Y:S04]  /*5360*/  @UP1 UMOV UR29, UR4 ;  /* 0x00000004001d1c82 */ /* 0x000fe80008000000 */
[----:B------:R-:W-:Y:S04]  /*5370*/  @UP1 UMOV UR14, UR6 ;  /* 0x00000006000e1c82 */ /* 0x000fe80008000000 */
[----:B------:R-:W-:Y:S01]  /*5380*/  @UP1 UMOV UR13, UR5 ;  /* 0x00000005000d1c82 */ /* 0x000fe20008000000 */
[----:B------:R-:W-:Y:S05]  /*5390*/  BRA.U !UP0, `(.L_x_104) ;  /* 0x0000000108a47547 */ /* 0x000fea000b800000 */
[----:B------:R-:W-:Y:S02]  /*53a0*/  UIMAD.WIDE.U32 UR18, UR13, UR51, URZ ;  /* 0x000000330d1272a5 */ /* 0x000fe4000f8e00ff */
[----:B------:R-:W-:Y:S02]  /*53b0*/  UIMAD.WIDE.U32 UR26, UR14, UR48, URZ ;  /* 0x000000300e1a72a5 */ /* 0x000fe4000f8e00ff */
[----:B------:R-:W-:Y:S02]  /*53c0*/  USEL UR4, UR30, UR38, !UP5 ;  /* 0x000000261e047287 */ /* 0x000fe4000e800000 */
[----:B------:R-:W-:Y:S02]  /*53d0*/  USEL UR7, UR31, UR39, !UP6 ;  /* 0x000000271f077287 */ /* 0x000fe4000f000000 */
[----:B--2---:R-:W-:Y:S02]  /*53e0*/  UIMAD.WIDE.U32 UR8, UR4, UR22, URZ ;  /* 0x00000016040872a5 */ /* 0x004fe4000f8e00ff */
[----:B------:R-:W-:Y:S01]  /*53f0*/  UIMAD.WIDE.U32 UR10, UR7, UR22, URZ ;  /* 0x00000016070a72a5 */ /* 0x000fe2000f8e00ff */
[----:B------:R-:W-:Y:S02]  /*5400*/  UMOV UR5, UR19 ;  /* 0x0000001300057c82 */ /* 0x000fe40008000000 */
[----:B------:R-:W-:Y:S03]  /*5410*/  USHF.R.U32.HI UR6, URZ, UR40, UR5 ;  /* 0x00000028ff067299 */ /* 0x000fe60008011605 */
[----:B------:R-:W-:Y:S01]  /*5420*/  UMOV UR5, UR27 ;  /* 0x0000001b00057c82 */ /* 0x000fe20008000000 */
[----:B------:R-:W-:Y:S02]  /*5430*/  USEL UR6, UR13, UR6, !UP5 ;  /* 0x000000060d067287 */ /* 0x000fe4000e800000 */
[----:B------:R-:W-:Y:S03]  /*5440*/  USHF.R.U32.HI UR12, URZ, UR49, UR5 ;  /* 0x00000031ff0c7299 */ /* 0x000fe60008011605 */
[----:B------:R-:W-:Y:S02]  /*5450*/  UMOV UR5, UR9 ;  /* 0x0000000900057c82 */ /* 0x000fe40008000000 */
[----:B------:R-:W-:Y:S03]  /*5460*/  @UP4 USHF.R.U32.HI UR4, URZ, UR23, UR5 ;  /* 0x00000017ff044299 */ /* 0x000fe60008011605 */
[----:B------:R-:W-:Y:S01]  /*5470*/  UMOV UR5, UR11 ;  /* 0x0000000b00057c82 */ /* 0x000fe20008000000 */
[----:B------:R-:W-:Y:S02]  /*5480*/  UIMAD UR4, UR42, UR4, URZ ;  /* 0x000000042a0472a4 */ /* 0x000fe4000f8e02ff */
[----:B------:R-:W-:Y:S02]  /*5490*/  @UP4 USHF.R.U32.HI UR7, URZ, UR23, UR5 ;  /* 0x00000017ff074299 */ /* 0x000fe40008011605 */
[----:B------:R-:W-:Y:S02]  /*54a0*/  UIMAD.WIDE.U32 UR10, UR6, UR22, URZ ;  /* 0x00000016060a72a5 */ /* 0x000fe4000f8e00ff */
[----:B------:R-:W-:Y:S02]  /*54b0*/  USEL UR5, UR14, UR12, !UP6 ;  /* 0x0000000c0e057287 */ /* 0x000fe4000f000000 */
[----:B------:R-:W-:Y:S02]  /*54c0*/  UIMAD UR8, UR42, UR7, URZ ;  /* 0x000000072a0872a4 */ /* 0x000fe4000f8e02ff */
[----:B------:R-:W-:Y:S03]  /*54d0*/  UISETP.GE.AND UP0, UPT, UR6, UR4, UPT ;  /* 0x000000040600728c */ /* 0x000fe6000bf06270 */
[----:B------:R-:W-:Y:S01]  /*54e0*/  UMOV UR4, UR11 ;  /* 0x0000000b00047c82 */ /* 0x000fe20008000000 */
[----:B------:R-:W-:Y:S02]  /*54f0*/  UISETP.GE.OR UP0, UPT, UR5, UR8, UP0 ;  /* 0x000000080500728c */ /* 0x000fe40008706670 */
[----:B------:R-:W-:Y:S02]  /*5500*/  USHF.R.U32.HI UR4, URZ, UR23, UR4 ;  /* 0x00000017ff047299 */ /* 0x000fe40008011604 */
[----:B------:R-:W-:Y:S02]  /*5510*/  UIMAD.WIDE.U32 UR8, UR5, UR22, URZ ;  /* 0x00000016050872a5 */ /* 0x000fe4000f8e00ff */
[----:B------:R-:W-:Y:S04]  /*5520*/  USEL UR10, UR6, UR4, !UP4 ;  /* 0x00000004060a7287 */ /* 0x000fe8000e000000 */
[----:B------:R-:W-:Y:S01]  /*5530*/  UIADD3 UR11, UPT, UPT, -UR10, URZ, URZ ;  /* 0x000000ff0a0b7290 */ /* 0x000fe2000fffe1ff */
[----:B------:R-:W-:Y:S02]  /*5540*/  @!UP0 UMOV UR4, UR9 ;  /* 0x0000000900048c82 */ /* 0x000fe40008000000 */
[----:B------:R-:W-:Y:S02]  /*5550*/  @!UP0 USHF.R.U32.HI UR4, URZ, UR23, UR4 ;  /* 0x00000017ff048299 */ /* 0x000fe40008011604 */
[----:B------:R-:W-:Y:S02]  /*5560*/  UIMAD UR8, UR42, UR11, UR6 ;  /* 0x0000000b2a0872a4 */ /* 0x000fe4000f8e0206 */
[----:B------:R-:W-:Y:S04]  /*5570*/  @!UP0 USEL UR4, UR5, UR4, !UP4 ;  /* 0x0000000405048287 */ /* 0x000fe8000e000000 */
[----:B------:R-:W-:Y:S02]  /*5580*/  @!UP0 UIMAD UR8, UR7, UR8, UR4 ;  /* 0x00000008070882a4 */ /* 0x000fe4000f8e0204 */
[----:B------:R-:W-:Y:S02]  /*5590*/  @!UP0 UIADD3 UR9, UPT, UPT, UR10, -UR4, URZ ;  /* 0x800000040a098290 */ /* 0x000fe4000fffe0ff */
[----:B------:R-:W-:Y:S02]  /*55a0*/  UIADD3 UR4, UPT, UPT, -UR5, URZ, URZ ;  /* 0x000000ff05047290 */ /* 0x000fe4000fffe1ff */
[----:B------:R-:W-:Y:S02]  /*55b0*/  UIADD3 UR7, UPT, UPT, -UR6, URZ, URZ ;  /* 0x000000ff06077290 */ /* 0x000fe4000fffe1ff */
[----:B------:R-:W-:Y:S02]  /*55c0*/  @!UP0 UIMAD UR6, UR9, UR42, UR5 ;  /* 0x0000002a090682a4 */ /* 0x000fe4000f8e0205 */
[----:B------:R-:W-:Y:S02]  /*55d0*/  UIMAD UR14, UR15, UR4, UR14 ;  /* 0x000000040f0e72a4 */ /* 0x000fe4000f8e020e */
[----:B------:R-:W-:Y:S01]  /*55e0*/  UIMAD UR13, UR50, UR7, UR13 ;  /* 0x00000007320d72a4 */ /* 0x000fe2000f8e020d */
[----:B------:R-:W-:Y:S02]  /*55f0*/  @!UP0 UMOV UR5, UR8 ;  /* 0x0000000800058c82 */ /* 0x000fe40008000000 */
[----:B------:R-:W-:Y:S02]  /*5600*/  UIMAD UR14, UR5, UR15, UR14 ;  /* 0x0000000f050e72a4 */ /* 0x000fe4000f8e020e */
[----:B------:R-:W-:Y:S11]  /*5610*/  UIMAD UR13, UR6, UR50, UR13 ;  /* 0x00000032060d72a4 */ /* 0x000ff6000f8e020d */
[----:B------:R-:W-:Y:S01]  /*5620*/  @!UPT UIADD3 URZ, UPT, UPT, URZ, URZ, URZ ;  /* 0x000000fffffff290 */ /* 0x000fe2000fffe0ff */
.L_x_104:
[----:B------:R-:W4:Y:S01]  /*5630*/  @!UP2 LDCU.128 UR8, c[0x0][0xb10] ;  /* 0x00016200ff08a7ac */ /* 0x000f220008000c00 */
[C---:B-1----:R-:W-:Y:S02]  /*5640*/  ISETP.NE.U32.AND P1, PT, R4.reuse, RZ, PT ;  /* 0x000000ff0400720c */ /* 0x042fe40003f25070 */
[----:B------:R-:W-:Y:S02]  /*5650*/  ISETP.NE.U32.AND P0, PT, R4, RZ, PT ;  /* 0x000000ff0400720c */ /* 0x000fe40003f05070 */
[C---:B------:R-:W-:Y:S02]  /*5660*/  ISETP.NE.AND.EX P1, PT, R5.reuse, RZ, PT, P1 ;  /* 0x000000ff0500720c */ /* 0x040fe40003f25310 */
[----:B------:R-:W-:Y:S01]  /*5670*/  ISETP.NE.AND.EX P0, PT, R5, RZ, PT, P0 ;  /* 0x000000ff0500720c */ /* 0x000fe20003f05300 */
[----:B------:R-:W1:Y:S01]  /*5680*/  @!UP2 LDCU UR5, c[0x0][0xb0c] ;  /* 0x00016180ff05a7ac */ /* 0x000e620008000800 */
[----:B------:R-:W-:Y:S01]  /*5690*/  SHF.L.U32 R9, R15, 0x1f, RZ ;  /* 0x0000001f0f097819 */ /* 0x000fe200000006ff */
[----:B------:R-:W-:Y:S02]  /*56a0*/  USHF.L.U32 UR35, UR16, 0x7, URZ ;  /* 0x0000000710237899 */ /* 0x000fe400080006ff */
[----:B------:R-:W-:Y:S02]  /*56b0*/  USHF.L.U32 UR34, UR20, 0x8, URZ ;  /* 0x0000000814227899 */ /* 0x000fe400080006ff */
[----:B----4-:R-:W-:Y:S07]  /*56c0*/  UIMAD.WIDE.U32 UR6, UR14, UR8, URZ ;  /* 0x000000080e0672a5 */ /* 0x010fee000f8e00ff */
[----:B------:R-:W-:Y:S01]  /*56d0*/  @!UP2 UMOV UR4, UR7 ;  /* 0x000000070004ac82 */ /* 0x000fe20008000000 */
[----:B-1----:R-:W-:Y:S02]  /*56e0*/  @!UP2 UISETP.NE.AND UP0, UPT, UR5, 0x1, UPT ;  /* 0x000000010500a88c */ /* 0x002fe4000bf05270 */
[----:B------:R-:W-:Y:S02]  /*56f0*/  @!UP2 USHF.R.U32.HI UR4, URZ, UR9, UR4 ;  /* 0x00000009ff04a299 */ /* 0x000fe40008011604 */
[----:B------:R-:W-:Y:S02]  /*5700*/  UIMAD.WIDE.U32 UR6, UR13, UR11, URZ ;  /* 0x0000000b0d0672a5 */ /* 0x000fe4000f8e00ff */
[----:B------:R-:W-:Y:S02]  /*5710*/  @!UP2 USEL UR8, UR14, UR4, !UP0 ;  /* 0x000000040e08a287 */ /* 0x000fe4000c000000 */
[----:B------:R-:W-:Y:S03]  /*5720*/  @!UP2 UISETP.NE.AND UP0, UPT, UR10, 0x1, UPT ;  /* 0x000000010a00a88c */ /* 0x000fe6000bf05270 */
[----:B------:R-:W-:Y:S02]  /*5730*/  @!UP2 UMOV UR6, UR7 ;  /* 0x000000070006ac82 */ /* 0x000fe40008000000 */
[----:B------:R-:W1:Y:S02]  /*5740*/  @!UP2 LDCU UR4, c[0x0][0xb20] ;  /* 0x00016400ff04a7ac */ /* 0x000e640008000800 */
[----:B-1----:R-:W-:Y:S04]  /*5750*/  @!UP2 USHF.R.U32.HI UR6, URZ, UR4, UR6 ;  /* 0x00000004ff06a299 */ /* 0x002fe80008011606 */
[----:B------:R-:W-:Y:S04]  /*5760*/  @!UP2 USEL UR6, UR13, UR6, !UP0 ;  /* 0x000000060d06a287 */ /* 0x000fe8000c000000 */
[----:B------:R-:W-:Y:S02]  /*5770*/  @!UP2 UIADD3 UR4, UPT, UPT, -UR8, UR6, URZ ;  /* 0x000000060804a290 */ /* 0x000fe4000fffe1ff */
[----:B------:R-:W-:Y:S02]  /*5780*/  @!UP2 UIADD3 UR6, UPT, UPT, UR8, -UR6, URZ ;  /* 0x800000060806a290 */ /* 0x000fe4000fffe0ff */
[----:B------:R-:W-:Y:S02]  /*5790*/  @!UP2 UIMAD UR14, UR4, UR5, UR14 ;  /* 0x00000005040ea2a4 */ /* 0x000fe4000f8e020e */
[----:B------:R-:W-:Y:S01]  /*57a0*/  @!UP2 UIMAD UR13, UR6, UR10, UR13 ;  /* 0x0000000a060da2a4 */ /* 0x000fe2000f8e020d */
[----:B------:R-:W-:Y:S11]  /*57b0*/  BRA.U UP3, `(.L_x_105) ;  /* 0x0000000103107547 */ /* 0x000ff6000b800000 */
[----:B---3--:R-:W-:Y:S04]  /*57c0*/  MOV R0, UR44 ;  /* 0x0000002c00007c02 */ /* 0x008fe80008000f00 */
[----:B------:R-:W-:Y:S04]  /*57d0*/  SHF.L.U32 R11, R0, 0x1f, RZ ;  /* 0x0000001f000b7819 */ /* 0x000fe800000006ff */
[----:B------:R-:W1:Y:S02]  /*57e0*/  SYNCS.PHASECHK.TRANS64.TRYWAIT P2, [UR21+0x1a8], R11 ;  /* 0x0001a80bff0075a7 */ /* 0x000e640008041115 */
[----:B-1----:R-:W-:Y:S05]  /*57f0*/  @!P2 BRA `(.L_x_106) ;  /* 0x00000080000ca947 */ /* 0x002fea0003800000 */
.L_x_105:
[----:B------:R-:W-:Y:S05]  /*5800*/  @!P1 BRA `(.L_x_107) ;  /* 0x0000000000309947 */ /* 0x000fea0003800000 */
[----:B------:R-:W-:Y:S01]  /*5810*/  ISETP.NE.U32.AND P1, PT, R2, RZ, PT ;  /* 0x000000ff0200720c */ /* 0x000fe20003f25070 */
[----:B------:R-:W4:Y:S01]  /*5820*/  LDCU.64 UR4, c[0x0][0x358] ;  /* 0x00006b00ff0477ac */ /* 0x000f220008000a00 */
[----:B------:R-:W-:Y:S02]  /*5830*/  IMAD.MOV.U32 R144, RZ, RZ, 0x1 ;  /* 0x00000001ff907424 */ /* 0x000fe400078e00ff */
[----:B------:R-:W-:Y:S11]  /*5840*/  ISETP.NE.AND.EX P1, PT, R3, RZ, PT, P1 ;  /* 0x000000ff0300720c */ /* 0x000ff60003f25310 */
[----:B------:R-:W-:Y:S02]  /*5850*/  @!UPT UIADD3 URZ, UPT, UPT, URZ, URZ, URZ ;  /* 0x000000fffffff290 */ /* 0x000fe4000fffe0ff */
[----:B-1----:R-:W1:Y:S01]  /*5860*/  @P1 LDC.64 R10, c[0x0][0x888] ;  /* 0x00022200ff0a1b82 */ /* 0x002e620000000a00 */
[----:B---3--:R-:W-:Y:S04]  /*5870*/  @P1 IMAD R0, R4, UR36, RZ ;  /* 0x0000002404001c24 */ /* 0x008fe8000f8e02ff */
[----:B-1----:R-:W-:Y:S04]  /*5880*/  @P1 IMAD.WIDE R10, R0, 0x4, R10 ;  /* 0x00000004000a1825 */ /* 0x002fe800078e020a */
[----:B------:R-:W-:Y:S01]  /*5890*/  HFMA2 R0, -RZ, RZ, 0, 5.9604644775390625e-08 ;  /* 0x00000001ff007431 */ /* 0x000fe200000001ff */
[----:B----45:R4:W5:Y:S04]  /*58a0*/  @P1 LDG.E R72, desc[UR4][R10.64] ;  /* 0x000000040a481981 */ /* 0x030968000c1e1900 */
[----:B------:R-:W-:Y:S01]  /*58b0*/  @!P1 PRMT R144, R0, 0x7610, R144 ;  /* 0x0000761000909816 */ /* 0x000fe20000000090 */
[----:B----4-:R-:W1:Y:S06]  /*58c0*/  @!P1 LDC R72, c[0x0][0x880] ;  /* 0x00022000ff489b82 */ /* 0x010e6c0000000800 */
.L_x_107:
[----:B-1---5:R-:W-:Y:S01]  /*58d0*/  @!P0 ISETP.EQ.AND P1, PT, R72, RZ, PT ;  /* 0x000000ff4800820c */ /* 0x022fe20003f22270 */
[----:B------:R-:W-:Y:S01]  /*58e0*/  @!UPT UIADD3 URZ, UPT, UPT, URZ, URZ, URZ ;  /* 0x000000fffffff290 */ /* 0x000fe2000fffe0ff */
[----:B------:R-:W-:Y:S11]  /*58f0*/  @!P0 BRA `(.L_x_108) ;  /* 0x0000000000188947 */ /* 0x000ff60003800000 */
[----:B------:R-:W-:Y:S02]  /*5900*/  LOP3.LUT P0, RZ, R144, 0xff, RZ, 0xc0, !PT ;  /* 0x000000ff90ff7812 */ /* 0x000fe4000780c0ff */
[----:B------:R-:W-:Y:S04]  /*5910*/  ISETP.NE.U32.AND P1, PT, R2, RZ, PT ;  /* 0x000000ff0200720c */ /* 0x000fe80003f25070 */
[----:B------:R-:W-:Y:S04]  /*5920*/  ISETP.NE.AND.EX P1, PT, R3, RZ, PT, P1 ;  /* 0x000000ff0300720c */ /* 0x000fe80003f25310 */
[----:B------:R-:W-:Y:S03]  /*5930*/  PLOP3.LUT P1, PT, P1, PT, PT, 0x8, 0x80 ;  /* 0x000000000080781c */ /* 0x000fe60000f2e170 */
[----:B------:R-:W-:Y:S11]  /*5940*/  @P0 ISETP.EQ.AND P1, PT, R72, RZ, PT ;  /* 0x000000ff4800020c */ /* 0x000ff60003f22270 */
[----:B------:R-:W-:Y:S02]  /*5950*/  @!UPT UIADD3 URZ, UPT, UPT, URZ, URZ, URZ ;  /* 0x000000fffffff290 */ /* 0x000fe4000fffe0ff */
.L_x_108:
[----:B------:R-:W1:Y:S01]  /*5960*/  SYNCS.PHASECHK.TRANS64.TRYWAIT P2, [UR21+0x180], R9 ;  /* 0x00018009ff0075a7 */ /* 0x000e620008041115 */
[----:B------:R-:W-:Y:S04]  /*5970*/  ELECT P0, URZ, PT ;  /* 0x0000000000ff782f */ /* 0x000fe80003800000 */
[----:B------:R-:W-:Y:S11]  /*5980*/  PLOP3.LUT P1, PT, P1, P0, PT, 0xf2, 0x2f ;  /* 0x00000000002f781c */ /* 0x000ff60000f21e72 */
[----:B------:R-:W-:Y:S02]  /*5990*/  @!UPT UIADD3 URZ, UPT, UPT, URZ, URZ, URZ ;  /* 0x000000fffffff290 */ /* 0x000fe4000fffe0ff */
[----:B------:R-:W-:Y:S05]  /*59a0*/  @!P1 IADD3 R8, P0, PT, R16, 0x580, RZ ;  /* 0x0000058010089810 */ /* 0x000fea0007f1e0ff */
[----:B------:R-:W-:Y:S01]  /*59b0*/  @!P1 IMAD.X R6, RZ, RZ, R17, P0 ;  /* 0x000000ffff069224 */ /* 0x000fe200000e0611 */
[----:B-1----:R-:W-:Y:S07]  /*59c0*/  @!P2 BRA `(.L_x_109) ;  /* 0x0000007c00b0a947 */ /* 0x002fee0003800000 */
.L_x_225:
[----:B------:R-:W-:Y:S01]  /*59d0*/  @!P1 R2UR UR5, R8 ;  /* 0x00000000080592ca */ /* 0x000fe200000e0000 */
[----:B------:R-:W-:Y:S01]  /*59e0*/  VOTEU.ALL UP0, P1 ;  /* 0x0000000000ff7886 */ /* 0x000fe20000800000 */
[----:B------:R-:W-:Y:S01]  /*59f0*/  @!P1 R2UR UR4, R6 ;  /* 0x00000000060492ca */ /* 0x000fe200000e0000 */
[----:B-1-3--:R-:W-:Y:S01]  /*5a00*/  @!P1 IMAD.MOV.U32 R0, RZ, RZ, 0x2000 ;  /* 0x00002000ff009424 */ /* 0x00afe200078e00ff */
[----:B------:R-:W-:Y:S01]  /*5a10*/  UMOV UR8, 0x0 ;  /* 0x0000000000087882 */ /* 0x000fe20000000000 */
[----:B------:R-:W-:Y:S01]  /*5a20*/  UMOV UR9, 0x10000000 ;  /* 0x1000000000097882 */ /* 0x000fe20000000000 */
[----:B------:R-:W-:Y:S01]  /*5a30*/  @!UP0 UIADD3 UR32, UPT, UPT, UR21, 0x400, URZ ;  /* 0x0000040015208890 */ /* 0x000fe2000fffe0ff */
[----:B------:R-:W-:Y:S01]  /*5a40*/  @!P1 IADD3 R8, P0, PT, R16, 0x580, RZ ;  /* 0x0000058010089810 */ /* 0x000fe20007f1e0ff */
[----:B------:R-:W-:Y:S01]  /*5a50*/  VOTEU.ALL UP0, P1 ;  /* 0x0000000000ff7886 */ /* 0x000fe20000800000 */
[----:B------:R-:W-:Y:S03]  /*5a60*/  UPRMT UR6, UR45, 0x654, UR33 ;  /* 0x000006542d067896 */ /* 0x000fe60008000021 */
[----:B------:R-:W-:Y:S02]  /*5a70*/  @!P1 IMAD.X R6, RZ, RZ, R17, P0 ;  /* 0x000000ffff069224 */ /* 0x000fe400000e0611 */
[----:B------:R-:W-:Y:S02]  /*5a80*/  IMAD.U32 R10, RZ, RZ, UR5 ;  /* 0x00000005ff0a7e24 */ /* 0x000fe4000f8e00ff */
[----:B------:R-:W-:Y:S03]  /*5a90*/  IMAD.U32 R11, RZ, RZ, UR4 ;  /* 0x00000004ff0b7e24 */ /* 0x000fe6000f8e00ff */
[----:B------:R-:W-:Y:S02]  /*5aa0*/  @!P1 R2UR UR4, R10 ;  /* 0x000000000a0492ca */ /* 0x000fe400000e0000 */
[----:B------:R-:W-:Y:S11]  /*5ab0*/  @!P1 R2UR UR5, R11 ;  /* 0x000000000b0592ca */ /* 0x000ff600000e0000 */
[----:B------:R-:W-:Y:S02]  /*5ac0*/  @!UPT UIADD3 URZ, UPT, UPT, URZ, URZ, URZ ;  /* 0x000000fffffff290 */ /* 0x000fe4000fffe0ff */
[----:B------:R1:W-:Y:S01]  /*5ad0*/  @!UP0 UTMALDG.3D [UR32], [UR4], desc[UR8] ;  /* 0x00000820040085b4 */ /* 0x0003e20008011000 */
[----:B------:R1:W-:Y:S01]  /*5ae0*/  @!P1 SYNCS.ARRIVE.TRANS64.RED.A0TR RZ, [UR21+0x160], R0 ;  /* 0x00016000ffff99a7 */ /* 0x0003e20008300415 */
[----:B------:R-:W-:Y:S01]  /*5af0*/  SYNCS.ARRIVE.TRANS64.RED.A1T0 RZ, [UR6], RZ ;  /* 0x000000ffffff79a7 */ /* 0x000fe20008100406 */
[----:B------:R-:W3:Y:S02]  /*5b00*/  SYNCS.PHASECHK.TRANS64.TRYWAIT P2, [UR21+0x188], R9 ;  /* 0x00018809ff0075a7 */ /* 0x000ee40008041115 */
[----:B-1-3--:R-:W-:Y:S05]  /*5b10*/  @!P2 BRA `(.L_x_110) ;  /* 0x0000007c0074a947 */ /* 0x00afea0003800000 */
.L_x_227:
[----:B------:R-:W-:Y:S01]  /*5b20*/  @!P1 R2UR UR5, R8 ;  /* 0x00000000080592ca */ /* 0x000fe200000e0000 */
[----:B------:R-:W-:Y:S01]  /*5b30*/  VOTEU.ALL UP0, P1 ;  /* 0x0000000000ff7886 */ /* 0x000fe20000800000 */
[----:B------:R-:W-:Y:S01]  /*5b40*/  @!P1 R2UR UR4, R6 ;  /* 0x00000000060492ca */ /* 0x000fe200000e0000 */
[----:B-1----:R-:W-:Y:S01]  /*5b50*/  @!P1 IMAD.MOV.U32 R0, RZ, RZ, 0x2000 ;  /* 0x00002000ff009424 */ /* 0x002fe200078e00ff */
[----:B------:R-:W-:Y:S01]  /*5b60*/  UMOV UR8, 0x0 ;  /* 0x0000000000087882 */ /* 0x000fe20000000000 */
[----:B------:R-:W-:Y:S01]  /*5b70*/  UMOV UR9, 0x10000000 ;  /* 0x1000000000097882 */ /* 0x000fe20000000000 */
[----:B------:R-:W-:Y:S01]  /*5b80*/  @!UP0 UIADD3 UR26, UPT, UPT, UR34, 0x40, URZ ;  /* 0x00000040221a8890 */ /* 0x000fe2000fffe0ff */
[----:B------:R-:W-:Y:S01]  /*5b90*/  @!P1 IADD3 R8, P0, PT, R16, 0x580, RZ ;  /* 0x0000058010089810 */ /* 0x000fe20007f1e0ff */
[----:B------:R-:W-:Y:S01]  /*5ba0*/  @!UP0 UIADD3 UR24, UPT, UPT, UR21, 0x2400, URZ ;  /* 0x0000240015188890 */ /* 0x000fe2000fffe0ff */
[----:B------:R-:W-:Y:S01]  /*5bb0*/  VOTEU.ALL UP0, P1 ;  /* 0x0000000000ff7886 */ /* 0x000fe20000800000 */
[----:B------:R-:W-:Y:S01]  /*5bc0*/  UMOV UR27, UR35 ;  /* 0x00000023001b7c82 */ /* 0x000fe20008000000 */
[----:B------:R-:W-:Y:S02]  /*5bd0*/  UMOV UR28, UR36 ;  /* 0x00000024001c7c82 */ /* 0x000fe40008000000 */
[----:B------:R-:W-:Y:S01]  /*5be0*/  IMAD.U32 R10, RZ, RZ, UR5 ;  /* 0x00000005ff0a7e24 */ /* 0x000fe2000f8e00ff */
[----:B------:R-:W-:Y:S01]  /*5bf0*/  UPRMT UR6, UR45, 0x654, UR25 ;  /* 0x000006542d067896 */ /* 0x000fe20008000019 */
[----:B------:R-:W-:Y:S02]  /*5c00*/  IMAD.U32 R11, RZ, RZ, UR4 ;  /* 0x00000004ff0b7e24 */ /* 0x000fe4000f8e00ff */
[----:B------:R-:W-:Y:S01]  /*5c10*/  @!P1 IMAD.X R6, RZ, RZ, R17, P0 ;  /* 0x000000ffff069224 */ /* 0x000fe200000e0611 */
        /* <DEDUP_REMOVED lines=8> */
.L_x_229:
[----:B------:R-:W-:Y:S01]  /*5ca0*/  @!P1 R2UR UR5, R8 ;  /* 0x00000000080592ca */ /* 0x000fe200000e0000 */
[----:B------:R-:W-:Y:S01]  /*5cb0*/  VOTEU.ALL UP0, P1 ;  /* 0x0000000000ff7886 */ /* 0x000fe20000800000 */
[----:B------:R-:W-:Y:S01]  /*5cc0*/  @!P1 R2UR UR4, R6 ;  /* 0x00000000060492ca */ /* 0x000fe200000e0000 */
[----:B-1----:R-:W-:Y:S01]  /*5cd0*/  @!P1 IMAD.MOV.U32 R0, RZ, RZ, 0x2000 ;  /* 0x00002000ff009424 */ /* 0x002fe200078e00ff */
[----:B------:R-:W-:Y:S01]  /*5ce0*/  UMOV UR8, 0x0 ;  /* 0x0000000000087882 */ /* 0x000fe20000000000 */
[----:B------:R-:W-:Y:S01]  /*5cf0*/  UMOV UR9, 0x10000000 ;  /* 0x1000000000097882 */ /* 0x000fe20000000000 */
[----:B------:R-:W-:Y:S01]  /*5d00*/  @!UP0 UIADD3 UR18, UPT, UPT, UR34, 0x80, URZ ;  /* 0x0000008022128890 */ /* 0x000fe2000fffe0ff */
[----:B------:R-:W-:Y:S01]  /*5d10*/  VIADD R14, R14, 0x1 ;  /* 0x000000010e0e7836 */ /* 0x000fe20000000000 */
[----:B------:R-:W-:Y:S01]  /*5d20*/  @!UP0 UIADD3 UR16, UPT, UPT, UR21, 0x4400, URZ ;  /* 0x0000440015108890 */ /* 0x000fe2000fffe0ff */
[----:B------:R-:W-:Y:S01]  /*5d30*/  VOTEU.ALL UP0, P1 ;  /* 0x0000000000ff7886 */ /* 0x000fe20000800000 */
[----:B------:R-:W-:Y:S01]  /*5d40*/  UMOV UR19, UR35 ;  /* 0x0000002300137c82 */ /* 0x000fe20008000000 */
[----:B------:R-:W-:Y:S02]  /*5d50*/  UMOV UR20, UR36 ;  /* 0x0000002400147c82 */ /* 0x000fe40008000000 */
[----:B------:R-:W-:Y:S01]  /*5d60*/  IMAD.U32 R10, RZ, RZ, UR5 ;  /* 0x00000005ff0a7e24 */ /* 0x000fe2000f8e00ff */
[----:B------:R-:W-:Y:S01]  /*5d70*/  UPRMT UR6, UR45, 0x654, UR17 ;  /* 0x000006542d067896 */ /* 0x000fe20008000011 */
        /* <DEDUP_REMOVED lines=9> */
.L_x_231:
[----:B------:R-:W-:Y:S01]  /*5e10*/  @!P1 IADD3 R6, P0, PT, R16, 0x580, RZ ;  /* 0x0000058010069810 */ /* 0x000fe20007f1e0ff */
[----:B------:R-:W-:Y:S01]  /*5e20*/  VOTEU.ALL UP0, P1 ;  /* 0x0000000000ff7886 */ /* 0x000fe20000800000 */
[----:B------:R-:W-:Y:S01]  /*5e30*/  UMOV UR6, 0x0 ;  /* 0x0000000000067882 */ /* 0x000fe20000000000 */
[----:B------:R-:W-:Y:S01]  /*5e40*/  UMOV UR7, 0x10000000 ;  /* 0x1000000000077882 */ /* 0x000fe20000000000 */
[----:B------:R-:W-:Y:S01]  /*5e50*/  @!P1 R2UR UR5, R6 ;  /* 0x00000000060592ca */ /* 0x000fe200000e0000 */
[----:B-1----:R-:W-:Y:S01]  /*5e60*/  @!P1 IMAD.X R0, RZ, RZ, R17, P0 ;  /* 0x000000ffff009224 */ /* 0x002fe200000e0611 */
[----:B------:R-:W-:Y:S01]  /*5e70*/  @!UP0 UIADD3 UR10, UPT, UPT, UR34, 0xc0, URZ ;  /* 0x000000c0220a8890 */ /* 0x000fe2000fffe0ff */
[----:B------:R-:W-:Y:S01]  /*5e80*/  R2UR UR16, R146 ;  /* 0x00000000921072ca */ /* 0x000fe200000e0000 */
[----:B------:R-:W-:Y:S01]  /*5e90*/  @!UP0 UIADD3 UR8, UPT, UPT, UR21, 0x6400, URZ ;  /* 0x0000640015088890 */ /* 0x000fe2000fffe0ff */
[----:B------:R-:W-:Y:S01]  /*5ea0*/  ISETP.NE.AND P0, PT, R14, 0x2, PT ;  /* 0x000000020e00780c */ /* 0x000fe20003f05270 */
[----:B------:R-:W-:Y:S01]  /*5eb0*/  @!UP0 UIADD3 UR9, UPT, UPT, UR21, 0x178, URZ ;  /* 0x0000017815098890 */ /* 0x000fe2000fffe0ff */
[----:B------:R-:W-:Y:S01]  /*5ec0*/  @!P1 R2UR UR4, R0 ;  /* 0x00000000000492ca */ /* 0x000fe200000e0000 */
[----:B------:R-:W-:Y:S01]  /*5ed0*/  VOTEU.ALL UP0, P1 ;  /* 0x0000000000ff7886 */ /* 0x000fe20000800000 */
[----:B------:R-:W-:Y:S01]  /*5ee0*/  UMOV UR11, UR35 ;  /* 0x00000023000b7c82 */ /* 0x000fe20008000000 */
[----:B------:R-:W-:Y:S01]  /*5ef0*/  UMOV UR12, UR36 ;  /* 0x00000024000c7c82 */ /* 0x000fe20008000000 */
[----:B------:R-:W-:Y:S01]  /*5f00*/  SEL R0, RZ, 0x1, P0 ;  /* 0x00000001ff007807 */ /* 0x000fe20000000000 */
[----:B------:R-:W-:Y:S01]  /*5f10*/  UPLOP3.LUT UP3, UPT, UPT, UPT, UPT, 0x80, 0x8 ;  /* 0x000000000008789c */ /* 0x000fe20003f6f070 */
[----:B------:R-:W-:Y:S01]  /*5f20*/  IMAD.U32 R8, RZ, RZ, UR5 ;  /* 0x00000005ff087e24 */ /* 0x000fe2000f8e00ff */
[----:B------:R-:W-:Y:S01]  /*5f30*/  LOP3.LUT R15, R15, 0x1, RZ, 0x3c, !PT ;  /* 0x000000010f0f7812 */ /* 0x000fe200078e3cff */
[----:B------:R-:W-:Y:S01]  /*5f40*/  UMOV UR36, UR29 ;  /* 0x0000001d00247c82 */ /* 0x000fe20008000000 */
[----:B------:R-:W-:Y:S01]  /*5f50*/  LOP3.LUT R13, R13, R0, RZ, 0x3c, !PT ;  /* 0x000000000d0d7212 */ /* 0x000fe200078e3cff */
[----:B------:R-:W-:Y:S01]  /*5f60*/  UIADD3 UR20, UPT, UPT, UR13, UR16, URZ ;  /* 0x000000100d147290 */ /* 0x000fe2000fffe0ff */
[----:B------:R-:W-:Y:S01]  /*5f70*/  SEL R14, R14, RZ, P0 ;  /* 0x000000ff0e0e7207 */ /* 0x000fe20000000000 */
[----:B------:R-:W-:Y:S01]  /*5f80*/  UIADD3 UR16, UPT, UPT, UR14, UR61, URZ ;  /* 0x0000003d0e107290 */ /* 0x000fe2000fffe0ff */
[----:B------:R-:W-:Y:S01]  /*5f90*/  IMAD.U32 R9, RZ, RZ, UR4 ;  /* 0x00000004ff097e24 */ /* 0x000fe2000f8e00ff */
[----:B------:R-:W-:Y:S04]  /*5fa0*/  @!P1 R2UR UR4, R8 ;  /* 0x00000000080492ca */ /* 0x000fe800000e0000 */
[----:B------:R-:W-:Y:S11]  /*5fb0*/  @!P1 R2UR UR5, R9 ;  /* 0x00000000090592ca */ /* 0x000ff600000e0000 */
[----:B------:R-:W-:Y:S02]  /*5fc0*/  @!UPT UIADD3 URZ, UPT, UPT, URZ, URZ, URZ ;  /* 0x000000fffffff290 */ /* 0x000fe4000fffe0ff */
[----:B------:R3:W-:Y:S01]  /*5fd0*/  @!UP0 UTMALDG.3D [UR8], [UR4], desc[UR6] ;  /* 0x00000608040085b4 */ /* 0x0007e20008011000 */
[----:B------:R3:W-:Y:S01]  /*5fe0*/  @!P1 SYNCS.ARRIVE.TRANS64.RED.A0TR RZ, [UR21+0x178], R7 ;  /* 0x00017807ffff99a7 */ /* 0x0007e20008300415 */
[----:B------:R-:W-:Y:S01]  /*5ff0*/  SYNCS.ARRIVE.TRANS64.RED.A1T0 RZ, [UR37], RZ ;  /* 0x000000ffffff79a7 */ /* 0x000fe20008100425 */
[----:B------:R-:W-:Y:S05]  /*6000*/  BRA.U UP1, `(.L_x_113) ;  /* 0xfffffff101687547 */ /* 0x000fea000b83ffff */
[----:B------:R-:W-:-:S04]  /*6010*/  SHF.L.U32 R3, R15, 0x1f, RZ ;  /* 0x0000001f0f037819 */ /* 0x000fc800000006ff */
[----:B------:R-:W1:Y:S02]  /*6020*/  SYNCS.PHASECHK.TRANS64.TRYWAIT P0, [UR21+0x180], R3 ;  /* 0x00018003ff0075a7 */ /* 0x000e640008001115 */
[----:B-1----:R-:W-:Y:S05]  /*6030*/  @!P0 BRA `(.L_x_114) ;  /* 0x0000007800748947 */ /* 0x002fea0003800000 */
.L_x_233:
[----:B------:R-:W4:Y:S02]  /*6040*/  SYNCS.PHASECHK.TRANS64.TRYWAIT P0, [UR21+0x188], R3 ;  /* 0x00018803ff0075a7 */ /* 0x000f240008001115 */
[----:B----4-:R-:W-:Y:S05]  /*6050*/  @!P0 BRA `(.L_x_115) ;  /* 0x0000007800848947 */ /* 0x010fea0003800000 */
.L_x_235:
[----:B------:R-:W4:Y:S02]  /*6060*/  SYNCS.PHASECHK.TRANS64.TRYWAIT P0, [UR21+0x190], R3 ;  /* 0x00019003ff0075a7 */ /* 0x000f240008001115 */
[----:B----4-:R-:W-:Y:S05]  /*6070*/  @!P0 BRA `(.L_x_116) ;  /* 0x0000007800948947 */ /* 0x010fea0003800000 */
.L_x_237:
[----:B-1----:R-:W-:-:S07]  /*6080*/  MOV R0, UR21 ;  /* 0x0000001500007c02 */ /* 0x002fce0008000f00 */
.L_x_117:
[----:B-1----:R-:W-:-:S04]  /*6090*/  SHF.L.U32 R3, R15, 0x1f, RZ ;  /* 0x0000001f0f037819 */ /* 0x002fc800000006ff */
[----:B------:R1:W4:Y:S03]  /*60a0*/  SYNCS.PHASECHK.TRANS64.TRYWAIT P0, [R0+URZ+0x198], R3 ;  /* 0x00019803000075a7 */ /* 0x00032600080011ff */
[----:B----4-:R-:W-:Y:S05]  /*60b0*/  @!P0 NANOSLEEP.SYNCS 0x989680 ;  /* 0x009896800000895d */ /* 0x010fea0003900000 */
[----:B------:R-:W4:Y:S02]  /*60c0*/  @!P0 SYNCS.PHASECHK.TRANS64 P0, [R0+URZ+0x198], R3 ;  /* 0x00019803000085a7 */ /* 0x000f2400080010ff */
[----:B--234-:R-:W-:Y:S05]  /*60d0*/  @P0 EXIT ;  /* 0x000000000000094d */ /* 0x01cfea0003800000 */
[----:B------:R-:W-:Y:S05]  /*60e0*/  BRA `(.L_x_117) ;  /* 0xfffffffc00e87947 */ /* 0x000fea000383ffff */
.L_x_102:
[----:B------:R-:W-:-:S06]  /*60f0*/  UISETP.GE.AND UP0, UPT, UR25, 0x4, UPT ;  /* 0x000000041900788c */ /* 0x000fcc000bf06270 */
[----:B------:R-:W-:-:S13]  /*6100*/  PLOP3.LUT P0, PT, PT, PT, UP0, 0x80, 0x8 ;  /* 0x000000000008781c */ /* 0x000fda0003f0f008 */
[----:B-1----:R-:W-:Y:S05]  /*6110*/  @!P0 EXIT ;  /* 0x000000000000894d */ /* 0x002fea0003800000 */
[----:B------:R-:W-:Y:S01]  /*6120*/  BAR.SYNC.DEFER_BLOCKING 0x6, 0xa0 ;  /* 0x0182800000007b1d */ /* 0x000fe20000010000 */
[C---:B------:R-:W-:Y:S01]  /*6130*/  IMAD.U32 R69, R157.reuse, 0x10000, RZ ;  /* 0x000100009d457824 */ /* 0x040fe200078e00ff */
[C---:B------:R-:W-:Y:S01]  /*6140*/  R2P PR, R157.reuse, 0x6 ;  /* 0x000000069d007804 */ /* 0x040fe20000000000 */
[----:B------:R-:W-:Y:S01]  /*6150*/  IMAD.SHL.U32 R4, R157, 0x40, RZ ;  /* 0x000000409d047824 */ /* 0x000fe200078e00ff */
[----:B------:R-:W-:Y:S01]  /*6160*/  CS2R R148, SRZ ;  /* 0x0000000000947805 */ /* 0x000fe2000001ff00 */
[----:B------:R-:W-:Y:S01]  /*6170*/  IMAD.MOV.U32 R154, RZ, RZ, 0x20 ;  /* 0x00000020ff9a7424 */ /* 0x000fe200078e00ff */
[----:B------:R-:W-:Y:S02]  /*6180*/  UMOV UR44, 0x400 ;  /* 0x00000400002c7882 */ /* 0x000fe40000000000 */
[----:B------:R-:W1:Y:S01]  /*6190*/  LDC.64 R140, c[0x0][0x888] ;  /* 0x00022200ff8c7b82 */ /* 0x000e620000000a00 */
[----:B------:R-:W-:Y:S01]  /*61a0*/  ULEA UR44, UR45, UR44, 0x18 ;  /* 0x0000002c2d2c7291 */ /* 0x000fe2000f8ec0ff */
[----:B------:R-:W-:Y:S01]  /*61b0*/  LOP3.LUT R69, R69, 0x600000, RZ, 0xc0, !PT ;  /* 0x0060000045457812 */ /* 0x000fe200078ec0ff */
[----:B------:R-:W-:Y:S01]  /*61c0*/  IMAD.SHL.U32 R135, R157, 0x8, RZ ;  /* 0x000000089d877824 */ /* 0x000fe200078e00ff */
[----:B------:R-:W-:Y:S01]  /*61d0*/  LOP3.LUT R6, R4, 0x180, RZ, 0xc0, !PT ;  /* 0x0000018004067812 */ /* 0x000fe200078ec0ff */
[----:B------:R-:W-:Y:S01]  /*61e0*/  IMAD.MOV.U32 R155, RZ, RZ, 0x10 ;  /* 0x00000010ff9b7424 */ /* 0x000fe200078e00ff */
[----:B------:R-:W-:Y:S01]  /*61f0*/  SEL R154, R154, 0xffffffe0, !P2 ;  /* 0xffffffe09a9a7807 */ /* 0x000fe20005000000 */
[----:B------:R-:W-:Y:S01]  /*6200*/  UIADD3 UR4, UPT, UPT, UR44, 0x8400, URZ ;  /* 0x000084002c047890 */ /* 0x000fe2000fffe0ff */
[----:B------:R-:W2:Y:S01]  /*6210*/  LDC.64 R142, c[0x0][0x890] ;  /* 0x00022400ff8e7b82 */ /* 0x000ea20000000a00 */
[----:B------:R-:W-:Y:S01]  /*6220*/  LOP3.LUT R135, R6, 0x30, R135, 0xf8, !PT ;  /* 0x0000003006877812 */ /* 0x000fe200078ef887 */
[----:B------:R-:W-:Y:S01]  /*6230*/  IMAD.MOV.U32 R68, RZ, RZ, RZ ;  /* 0x000000ffff447224 */ /* 0x000fe200078e00ff */
[----:B------:R-:W-:Y:S01]  /*6240*/  SEL R155, R155, 0xfffffff0, !P1 ;  /* 0xfffffff09b9b7807 */ /* 0x000fe20004800000 */
[----:B------:R-:W-:Y:S01]  /*6250*/  IMAD.MOV.U32 R152, RZ, RZ, RZ ;  /* 0x000000ffff987224 */ /* 0x000fe200078e00ff */
[----:B------:R-:W-:-:S02]  /*6260*/  LOP3.LUT R135, R135, 0x1e40, R4, 0xf8, !PT ;  /* 0x00001e4087877812 */ /* 0x000fc400078ef804 */
[----:B------:R-:W-:Y:S02]  /*6270*/  CS2R R150, SRZ ;  /* 0x0000000000967805 */ /* 0x000fe4000001ff00 */
[----:B------:R-:W-:Y:S01]  /*6280*/  LOP3.LUT R157, R157, 0x60, RZ, 0xc0, !PT ;  /* 0x000000609d9d7812 */ /* 0x000fe200078ec0ff */
[----:B------:R-:W3:Y:S01]  /*6290*/  LDC.64 R138, c[0x0][0x8b0] ;  /* 0x00022c00ff8a7b82 */ /* 0x000ee20000000a00 */
[----:B------:R-:W4:Y:S01]  /*62a0*/  LDS R0, [UR44+0x240] ;  /* 0x0002402cff007984 */ /* 0x000f220008000800 */
[----:B------:R-:W-:Y:S01]  /*62b0*/  IMAD.U32 R156, RZ, RZ, UR4 ;  /* 0x00000004ff9c7e24 */ /* 0x000fe2000f8e00ff */
[----:B------:R-:W1:Y:S01]  /*62c0*/  LDCU UR58, c[0x0][0x370] ;  /* 0x00006e00ff3a77ac */ /* 0x000e620008000800 */
[----:B------:R-:W1:Y:S04]  /*62d0*/  LDCU.64 UR62, c[0x0][0x348] ;  /* 0x00006900ff3e77ac */ /* 0x000e680008000a00 */
[----:B------:R-:W1:Y:S01]  /*62e0*/  LDC.64 R136, c[0x0][0x8a8] ;  /* 0x00022a00ff887b82 */ /* 0x000e620000000a00 */
[----:B------:R-:W1:Y:S01]  /*62f0*/  LDCU UR43, c[0x0][0xb0c] ;  /* 0x00016180ff2b77ac */ /* 0x000e620008000800 */
[----:B------:R-:W1:Y:S01]  /*6300*/  LDCU UR39, c[0x0][0xb30] ;  /* 0x00016600ff2777ac */ /* 0x000e620008000800 */
[----:B------:R-:W1:Y:S01]  /*6310*/  LDCU.64 UR56, c[0x0][0x888] ;  /* 0x00011100ff3877ac */ /* 0x000e620008000a00 */
[----:B------:R-:W1:Y:S01]  /*6320*/  LDCU.64 UR40, c[0x0][0xb28] ;  /* 0x00016500ff2877ac */ /* 0x000e620008000a00 */
[----:B------:R-:W1:Y:S01]  /*6330*/  LDCU.128 UR52, c[0x0][0xb10] ;  /* 0x00016200ff3477ac */ /* 0x000e620008000c00 */
[----:B------:R-:W1:Y:S01]  /*6340*/  LDCU UR47, c[0x0][0x374] ;  /* 0x00006e80ff2f77ac */ /* 0x000e620008000800 */
[----:B------:R-:W-:Y:S01]  /*6350*/  UIADD3 UR60, UPT, UPT, UR44, 0x400, URZ ;  /* 0x000004002c3c7890 */ /* 0x000fe2000fffe0ff */
[----:B----4-:R-:W-:Y:S01]  /*6360*/  IMAD.IADD R69, R0, 0x1, R69 ;  /* 0x0000000100457824 */ /* 0x010fe200078e0245 */
[----:B------:R-:W-:-:S04]  /*6370*/  SHF.R.S32.HI R0, RZ, 0x4, R154 ;  /* 0x00000004ff007819 */ /* 0x000fc8000001149a */
[----:B--2---:R-:W-:-:S07]  /*6380*/  LEA.HI.SX32 R153, R155, R0, 0x1c ;  /* 0x000000009b997211 */ /* 0x004fce00078fe2ff */
.L_x_159:
[C---:B------:R-:W-:Y:S02]  /*6390*/  LEA R3, R148.reuse, UR44, 0x3 ;  /* 0x0000002c94037c11 */ /* 0x040fe4000f8e18ff */
[----:B------:R-:W-:Y:S02]  /*63a0*/  SHF.L.U32 R0, R151, 0x1f, RZ ;  /* 0x0000001f97007819 */ /* 0x000fe400000006ff */
[----:B------:R-:W-:Y:S02]  /*63b0*/  LEA R5, R148, UR44, 0x4 ;  /* 0x0000002c94057c11 */ /* 0x000fe4000f8e20ff */
[----:B------:R-:W2:Y:S02]  /*63c0*/  SYNCS.PHASECHK.TRANS64.TRYWAIT P0, [R3+URZ+0x1b0], R0 ;  /* 0x0001b000030075a7 */ /* 0x000ea400080011ff */
[----:B-12---:R-:W-:Y:S05]  /*63d0*/  @!P0 BRA `(.L_x_118) ;  /* 0x0000007400d48947 */ /* 0x006fea0003800000 */
.L_x_238:
[----:B------:R-:W4:Y:S01]  /*63e0*/  LDS.128 R4, [R5+0x220] ;  /* 0x0002200005047984 */ /* 0x000f220000000c00 */
[----:B------:R-:W-:Y:S01]  /*63f0*/  UISETP.GE.AND UP0, UPT, UR42, 0x1, UPT ;  /* 0x000000012a00788c */ /* 0x000fe2000bf06270 */
[----:B------:R-:W-:Y:S01]  /*6400*/  @!PT LDS RZ, [RZ] ;  /* 0x00000000fffff984 */ /* 0x000fe20000000800 */
[----:B------:R-:W-:Y:S01]  /*6410*/  @!PT LDS RZ, [RZ] ;  /* 0x00000000fffff984 */ /* 0x000fe20000000800 */
[----:B------:R-:W-:Y:S01]  /*6420*/  @!PT LDS RZ, [RZ] ;  /* 0x00000000fffff984 */ /* 0x000fe20000000800 */
[----:B------:R-:W-:Y:S01]  /*6430*/  @!PT LDS RZ, [RZ] ;  /* 0x00000000fffff984 */ /* 0x000fe20000000800 */
[----:B------:R1:W-:Y:S06]  /*6440*/  MEMBAR.ALL.CTA ;  /* 0x0000000000007992 */ /* 0x0003ec0000008000 */
[----:B-1----:R-:W1:Y:S01]  /*6450*/  FENCE.VIEW.ASYNC.S ;  /* 0x00000000000073c6 */ /* 0x002e620000000000 */
[----:B----4-:R-:W-:Y:S11]  /*6460*/  LOP3.LUT P0, RZ, R6, 0x1, RZ, 0xc0, !PT ;  /* 0x0000000106ff7812 */ /* 0x010ff6000780c0ff */
[----:B------:R-:W-:Y:S02]  /*6470*/  @!UPT UIADD3 URZ, UPT, UPT, URZ, URZ, URZ ;  /* 0x000000fffffff290 */ /* 0x000fe4000fffe0ff */
[----:B-1----:R-:W-:Y:S01]  /*6480*/  VOTEU.ANY UP1, P0 ;  /* 0x0000000000ff7886 */ /* 0x002fe20000020100 */
[----:B------:R-:W-:Y:S01]  /*6490*/  PLOP3.LUT P0, PT, PT, PT, UP1, 0x80, 0x8 ;  /* 0x000000000008781c */ /* 0x000fe20003f0f018 */
[----:B------:R-:W-:Y:S11]  /*64a0*/  UP2UR UR46, UPR, URZ, 0x2 ;  /* 0x00000002ff2e7883 */ /* 0x000ff60008000000 */
[----:B------:R-:W-:Y:S01]  /*64b0*/  @!UPT UIADD3 URZ, UPT, UPT, URZ, URZ, URZ ;  /* 0x000000fffffff290 */ /* 0x000fe2000fffe0ff */
[----:B--2---:R-:W-:Y:S02]  /*64c0*/  @P0 SHF.R.U32.HI R0, RZ, 0x10, R5 ;  /* 0x00000010ff000819 */ /* 0x004fe40000011605 */
        /* <DEDUP_REMOVED lines=12> */
[----:B------:R-:W2:Y:S01]  /*6590*/  LDCU UR12, c[0x0][0xb20] ;  /* 0x00016400ff0c77ac */ /* 0x000ea20008000800 */
[----:B------:R-:W-:Y:S02]  /*65a0*/  UIMAD.WIDE.U32 UR4, UR47, UR55, URZ ;  /* 0x000000372f0472a5 */ /* 0x000fe4000f8e00ff */
[----:B------:R-:W-:Y:S02]  /*65b0*/  UIMAD.WIDE.U32 UR6, UR58, UR52, URZ ;  /* 0x000000343a0672a5 */ /* 0x000fe4000f8e00ff */
[----:B------:R-:W-:Y:S02]  /*65c0*/  UISETP.NE.AND UP0, UPT, UR54, 0x1, UPT ;  /* 0x000000013600788c */ /* 0x000fe4000bf05270 */
[----:B------:R-:W-:Y:S02]  /*65d0*/  UIMAD.WIDE.U32 UR8, UR37, UR55, URZ ;  /* 0x00000037250872a5 */ /* 0x000fe4000f8e00ff */
[----:B------:R-:W-:Y:S02]  /*65e0*/  UIMAD.WIDE.U32 UR10, UR38, UR52, URZ ;  /* 0x00000034260a72a5 */ /* 0x000fe4000f8e00ff */
[----:B------:R-:W-:Y:S02]  /*65f0*/  UISETP.NE.AND UP1, UPT, UR43, 0x1, UPT ;  /* 0x000000012b00788c */ /* 0x000fe4000bf25270 */
[----:B------:R-:W-:Y:S01]  /*6600*/  UISETP.NE.AND UP2, UPT, UR42, 0x1, UPT ;  /* 0x000000012a00788c */ /* 0x000fe2000bf45270 */
[----:B------:R-:W-:Y:S02]  /*6610*/  UMOV UR4, UR5 ;  /* 0x0000000500047c82 */ /* 0x000fe40008000000 */
[----:B--2---:R-:W-:Y:S03]  /*6620*/  USHF.R.U32.HI UR5, URZ, UR12, UR4 ;  /* 0x0000000cff057299 */ /* 0x004fe60008011604 */
[----:B------:R-:W-:Y:S02]  /*6630*/  UMOV UR4, UR7 ;  /* 0x0000000700047c82 */ /* 0x000fe40008000000 */
[----:B------:R-:W-:Y:S02]  /*6640*/  USHF.R.U32.HI UR7, URZ, UR53, UR4 ;  /* 0x00000035ff077299 */ /* 0x000fe40008011604 */
[----:B------:R-:W-:Y:S02]  /*6650*/  USEL UR4, UR47, UR5, !UP0 ;  /* 0x000000052f047287 */ /* 0x000fe4000c000000 */
[----:B------:R-:W-:Y:S01]  /*6660*/  USEL UR7, UR58, UR7, !UP1 ;  /* 0x000000073a077287 */ /* 0x000fe2000c800000 */
[----:B------:R-:W-:Y:S01]  /*6670*/  UMOV UR5, UR9 ;  /* 0x0000000900057c82 */ /* 0x000fe20008000000 */
[----:B------:R-:W-:Y:S02]  /*6680*/  UIMAD.WIDE.U32 UR8, UR4, UR40, URZ ;  /* 0x00000028040872a5 */ /* 0x000fe4000f8e00ff */
[----:B------:R-:W-:Y:S03]  /*6690*/  USHF.R.U32.HI UR6, URZ, UR12, UR5 ;  /* 0x0000000cff067299 */ /* 0x000fe60008011605 */
[----:B------:R-:W-:Y:S01]  /*66a0*/  UMOV UR5, UR11 ;  /* 0x0000000b00057c82 */ /* 0x000fe20008000000 */
[----:B------:R-:W-:Y:S02]  /*66b0*/  UIMAD.WIDE.U32 UR10, UR7, UR40, URZ ;  /* 0x00000028070a72a5 */ /* 0x000fe4000f8e00ff */
[----:B------:R-:W-:Y:S02]  /*66c0*/  USHF.R.U32.HI UR12, URZ, UR53, UR5 ;  /* 0x00000035ff0c7299 */ /* 0x000fe40008011605 */
[----:B------:R-:W-:Y:S01]  /*66d0*/  USEL UR6, UR37, UR6, !UP0 ;  /* 0x0000000625067287 */ /* 0x000fe2000c000000 */
[----:B------:R-:W-:Y:S02]  /*66e0*/  UMOV UR5, UR9 ;  /* 0x0000000900057c82 */ /* 0x000fe40008000000 */
[----:B------:R-:W-:Y:S01]  /*66f0*/  UMOV UR10, UR11 ;  /* 0x0000000b000a7c82 */ /* 0x000fe20008000000 */
[----:B------:R-:W-:Y:S02]  /*6700*/  @UP2 USHF.R.U32.HI UR4, URZ, UR41, UR5 ;  /* 0x00000029ff042299 */ /* 0x000fe40008011605 */
[----:B------:R-:W-:Y:S02]  /*6710*/  @UP2 USHF.R.U32.HI UR7, URZ, UR41, UR10 ;  /* 0x00000029ff072299 */ /* 0x000fe4000801160a */
[----:B------:R-:W-:Y:S02]  /*6720*/  UIMAD UR4, UR42, UR4, URZ ;  /* 0x000000042a0472a4 */ /* 0x000fe4000f8e02ff */
        /* <DEDUP_REMOVED lines=8> */
[----:B------:R-:W-:Y:S02]  /*67b0*/  USEL UR11, UR6, UR4, !UP2 ;  /* 0x00000004060b7287 */ /* 0x000fe4000d000000 */
[----:B------:R-:W-:Y:S02]  /*67c0*/  UIADD3 UR8, UPT, UPT, -UR5, URZ, URZ ;  /* 0x000000ff05087290 */ /* 0x000fe4000fffe1ff */
[----:B------:R-:W-:Y:S01]  /*67d0*/  UIADD3 UR10, UPT, UPT, -UR11, URZ, URZ ;  /* 0x000000ff0b0a7290 */ /* 0x000fe2000fffe1ff */
[----:B------:R-:W-:Y:S01]  /*67e0*/  @!UP0 UMOV UR4, UR9 ;  /* 0x0000000900048c82 */ /* 0x000fe20008000000 */
[----:B------:R-:W-:Y:S02]  /*67f0*/  UIADD3 UR9, UPT, UPT, -UR6, URZ, URZ ;  /* 0x000000ff06097290 */ /* 0x000fe4000fffe1ff */
[----:B------:R-:W-:Y:S02]  /*6800*/  @!UP0 USHF.R.U32.HI UR4, URZ, UR41, UR4 ;  /* 0x00000029ff048299 */ /* 0x000fe40008011604 */
[----:B------:R-:W-:Y:S02]  /*6810*/  UIMAD UR10, UR42, UR10, UR6 ;  /* 0x0000000a2a0a72a4 */ /* 0x000fe4000f8e0206 */
[----:B------:R-:W-:Y:S04]  /*6820*/  @!UP0 USEL UR4, UR5, UR4, !UP2 ;  /* 0x0000000405048287 */ /* 0x000fe8000d000000 */
[----:B------:R-:W-:Y:S02]  /*6830*/  @!UP0 UIMAD UR10, UR7, UR10, UR4 ;  /* 0x0000000a070a82a4 */ /* 0x000fe4000f8e0204 */
[----:B------:R-:W-:Y:S02]  /*6840*/  @!UP0 UIADD3 UR11, UPT, UPT, UR11, -UR4, URZ ;  /* 0x800000040b0b8290 */ /* 0x000fe4000fffe0ff */
[----:B------:R-:W-:Y:S02]  /*6850*/  UIMAD UR7, UR43, UR8, UR38 ;  /* 0x000000082b0772a4 */ /* 0x000fe4000f8e0226 */
[----:B------:R-:W-:Y:S02]  /*6860*/  @!UP0 UIMAD UR6, UR11, UR42, UR5 ;  /* 0x0000002a0b0682a4 */ /* 0x000fe4000f8e0205 */
[----:B------:R-:W-:Y:S01]  /*6870*/  UIMAD UR4, UR54, UR9, UR37 ;  /* 0x00000009360472a4 */ /* 0x000fe2000f8e0225 */
[----:B------:R-:W-:Y:S02]  /*6880*/  @!UP0 UMOV UR5, UR10 ;  /* 0x0000000a00058c82 */ /* 0x000fe40008000000 */
[----:B------:R-:W-:Y:S02]  /*6890*/  UIMAD UR38, UR5, UR43, UR7 ;  /* 0x0000002b052672a4 */ /* 0x000fe4000f8e0207 */
[----:B------:R-:W-:Y:S11]  /*68a0*/  UIMAD UR37, UR6, UR54, UR4 ;  /* 0x00000036062572a4 */ /* 0x000ff6000f8e0204 */
[----:B------:R-:W-:Y:S01]  /*68b0*/  @!UPT UIADD3 URZ, UPT, UPT, URZ, URZ, URZ ;  /* 0x000000fffffff290 */ /* 0x000fe2000fffe0ff */
.L_x_119:
[----:B------:R-:W-:Y:S01]  /*68c0*/  UISETP.NE.AND UP0, UPT, UR39, 0x1, UPT ;  /* 0x000000012700788c */ /* 0x000fe2000bf05270 */
[----:B------:R-:W-:Y:S01]  /*68d0*/  IADD3 R148, PT, PT, R148, 0x1, RZ ;  /* 0x0000000194947810 */ /* 0x000fe20007ffe0ff */
[----:B------:R-:W-:Y:S02]  /*68e0*/  USHF.L.U32 UR50, UR16, 0x7, URZ ;  /* 0x0000000710327899 */ /* 0x000fe400080006ff */
[----:B------:R-:W-:Y:S07]  /*68f0*/  USHF.L.U32 UR49, UR20, 0x8, URZ ;  /* 0x0000000814317899 */ /* 0x000fee00080006ff */
[----:B------:R-:W2:Y:S01]  /*6900*/  @!UP0 LDCU.128 UR12, c[0x0][0xb10] ;  /* 0x00016200ff0c87ac */ /* 0x000ea20008000c00 */
[----:B------:R-:W4:Y:S01]  /*6910*/  @!UP0 LDCU UR5, c[0x0][0xb0c] ;  /* 0x00016180ff0587ac */ /* 0x000f220008000800 */
[----:B------:R-:W3:Y:S01]  /*6920*/  @!UP0 LDCU UR10, c[0x0][0xb20] ;  /* 0x00016400ff0a87ac */ /* 0x000ee20008000800 */
[----:B--2---:R-:W-:Y:S02]  /*6930*/  UIMAD.WIDE.U32 UR8, UR38, UR12, URZ ;  /* 0x0000000c260872a5 */ /* 0x004fe4000f8e00ff */
[----:B------:R-:W-:Y:S02]  /*6940*/  UIMAD.WIDE.U32 UR6, UR37, UR15, URZ ;  /* 0x0000000f250672a5 */ /* 0x000fe4000f8e00ff */
[----:B------:R-:W-:Y:S03]  /*6950*/  @!UP0 UISETP.NE.AND UP1, UPT, UR14, 0x1, UPT ;  /* 0x000000010e00888c */ /* 0x000fe6000bf25270 */
[----:B------:R-:W-:Y:S01]  /*6960*/  @!UP0 UMOV UR4, UR9 ;  /* 0x0000000900048c82 */ /* 0x000fe20008000000 */
[----:B----4-:R-:W-:Y:S02]  /*6970*/  @!UP0 UISETP.NE.AND UP2, UPT, UR5, 0x1, UPT ;  /* 0x000000010500888c */ /* 0x010fe4000bf45270 */
[----:B------:R-:W-:Y:S01]  /*6980*/  @!UP0 USHF.R.U32.HI UR4, URZ, UR13, UR4 ;  /* 0x0000000dff048299 */ /* 0x000fe20008011604 */
[----:B------:R-:W-:Y:S02]  /*6990*/  @!UP0 UMOV UR6, UR7 ;  /* 0x0000000700068c82 */ /* 0x000fe40008000000 */
[----:B---3--:R-:W-:Y:S02]  /*69a0*/  @!UP0 USHF.R.U32.HI UR6, URZ, UR10, UR6 ;  /* 0x0000000aff068299 */ /* 0x008fe40008011606 */
[----:B------:R-:W-:Y:S02]  /*69b0*/  @!UP0 USEL UR7, UR38, UR4, !UP2 ;  /* 0x0000000426078287 */ /* 0x000fe4000d000000 */
[----:B------:R-:W-:Y:S04]  /*69c0*/  @!UP0 USEL UR6, UR37, UR6, !UP1 ;  /* 0x0000000625068287 */ /* 0x000fe8000c800000 */
[----:B------:R-:W-:Y:S02]  /*69d0*/  @!UP0 UIADD3 UR4, UPT, UPT, -UR7, UR6, URZ ;  /* 0x0000000607048290 */ /* 0x000fe4000fffe1ff */
[----:B------:R-:W-:Y:S02]  /*69e0*/  @!UP0 UIADD3 UR6, UPT, UPT, UR7, -UR6, URZ ;  /* 0x8000000607068290 */ /* 0x000fe4000fffe0ff */
[----:B------:R-:W-:Y:S02]  /*69f0*/  @!UP0 UIMAD UR38, UR4, UR5, UR38 ;  /* 0x00000005042682a4 */ /* 0x000fe4000f8e0226 */
[----:B------:R-:W-:Y:S02]  /*6a00*/  @!UP0 UIMAD UR37, UR6, UR14, UR37 ;  /* 0x0000000e062582a4 */ /* 0x000fe4000f8e0225 */
[----:B------:R-:W-:Y:S09]  /*6a10*/  ULOP3.LUT UP0, URZ, UR60, 0x1b0, URZ, 0xc0, !UPT ;  /* 0x000001b03cff7892 */ /* 0x000ff2000f80c0ff */
[----:B------:R-:W-:Y:S05]  /*6a20*/  BRA.U !UP0, `(.L_x_120) ;  /* 0x0000000108407547 */ /* 0x000fea000b800000 */
[----:B------:R-:W2:Y:S01]  /*6a30*/  LDCU.64 UR8, c[0x4][0x88] ;  /* 0x01001100ff0877ac */ /* 0x000ea20008000a00 */
[----:B------:R-:W-:Y:S01]  /*6a40*/  MOV R3, 0x0 ;  /* 0x0000000000037802 */ /* 0x000fe20000000f00 */
[----:B------:R-:W-:Y:S02]  /*6a50*/  HFMA2 R12, -RZ, RZ, 0, 5.9604644775390625e-08 ;  /* 0x00000001ff0c7431 */ /* 0x000fe400000001ff */
[----:B------:R-:W-:Y:S02]  /*6a60*/  IMAD.MOV.U32 R8, RZ, RZ, 0x70 ;  /* 0x00000070ff087424 */ /* 0x000fe400078e00ff */
[----:B------:R-:W-:Y:S01]  /*6a70*/  IMAD.MOV.U32 R13, RZ, RZ, RZ ;  /* 0x000000ffff0d7224 */ /* 0x000fe200078e00ff */
[----:B------:R-:W3:Y:S01]  /*6a80*/  LDCU.64 UR6, c[0x4][0x90] ;  /* 0x01001200ff0677ac */ /* 0x000ee20008000a00 */
[----:B------:R-:W4:Y:S01]  /*6a90*/  LDC.64 R2, c[0x4][R3] ;  /* 0x0100000003027b82 */ /* 0x000f220000000a00 */
[----:B------:R-:W1:Y:S01]  /*6aa0*/  LDCU.64 UR4, c[0x4][0x8] ;  /* 0x01000100ff0477ac */ /* 0x000e620008000a00 */
[----:B--2---:R-:W-:Y:S01]  /*6ab0*/  MOV R5, UR9 ;  /* 0x0000000900057c02 */ /* 0x004fe20008000f00 */
[----:B------:R-:W-:Y:S01]  /*6ac0*/  IMAD.U32 R4, RZ, RZ, UR8 ;  /* 0x00000008ff047e24 */ /* 0x000fe2000f8e00ff */
[----:B---3--:R-:W-:Y:S01]  /*6ad0*/  MOV R7, UR7 ;  /* 0x0000000700077c02 */ /* 0x008fe20008000f00 */
[----:B------:R-:W-:Y:S01]  /*6ae0*/  IMAD.U32 R6, RZ, RZ, UR6 ;  /* 0x00000006ff067e24 */ /* 0x000fe2000f8e00ff */
[----:B-1----:R-:W-:Y:S01]  /*6af0*/  MOV R11, UR5 ;  /* 0x00000005000b7c02 */ /* 0x002fe20008000f00 */
[----:B------:R-:W-:Y:S02]  /*6b00*/  IMAD.U32 R10, RZ, RZ, UR4 ;  /* 0x00000004ff0a7e24 */ /* 0x000fe4000f8e00ff */
[----:B------:R-:W-:Y:S07]  /*6b10*/  LEPC R20, `(.L_x_120) ;  /* 0x000000001014794e */ /* 0x000fee0000000000 */
[----:B----45:R-:W-:Y:S05]  /*6b20*/  CALL.ABS.NOINC R2 ;  /* 0x0000000002007343 */ /* 0x030fea0003c00000 */
.L_x_120:
[----:B------:R-:W-:Y:S01]  /*6b30*/  LOP3.LUT P0, RZ, R156, 0x1b0, RZ, 0xc0, !PT ;  /* 0x000001b09cff7812 */ /* 0x000fe2000780c0ff */
[----:B------:R-:W-:Y:S11]  /*6b40*/  BSSY.RECONVERGENT B6, `(.L_x_121) ;  /* 0x0000013000067945 */ /* 0x000ff60003800200 */
[----:B------:R-:W-:Y:S01]  /*6b50*/  @!UPT UIADD3 URZ, UPT, UPT, URZ, URZ, URZ ;  /* 0x000000fffffff290 */ /* 0x000fe2000fffe0ff */
[----:B------:R-:W-:Y:S05]  /*6b60*/  @!P0 BRA `(.L_x_122) ;  /* 0x0000000000408947 */ /* 0x000fea0003800000 */
        /* <DEDUP_REMOVED lines=16> */
.L_x_122:
[----:B------:R-:W-:Y:S05]  /*6c70*/  BSYNC.RECONVERGENT B6 ;  /* 0x0000000000067941 */ /* 0x000fea0003800200 */
.L_x_121:
[----:B------:R-:W-:Y:S02]  /*6c80*/  ISETP.NE.U32.AND P0, PT, RZ, UR56, PT ;  /* 0x00000038ff007c0c */ /* 0x000fe4000bf05070 */
[C---:B------:R-:W-:Y:S02]  /*6c90*/  ISETP.NE.U32.AND P4, PT, R142.reuse, RZ, PT ;  /* 0x000000ff8e00720c */ /* 0x040fe40003f85070 */
[----:B------:R-:W-:Y:S02]  /*6ca0*/  ISETP.NE.U32.AND P1, PT, R142, RZ, PT ;  /* 0x000000ff8e00720c */ /* 0x000fe40003f25070 */
[----:B------:R-:W-:Y:S02]  /*6cb0*/  ISETP.NE.AND.EX P0, PT, RZ, UR57, PT, P0 ;  /* 0x00000039ff007c0c */ /* 0x000fe4000bf05300 */
[C---:B------:R-:W-:Y:S02]  /*6cc0*/  ISETP.NE.AND.EX P4, PT, R143.reuse, RZ, PT, P4 ;  /* 0x000000ff8f00720c */ /* 0x040fe40003f85340 */
[----:B------:R-:W-:Y:S02]  /*6cd0*/  ISETP.NE.AND.EX P1, PT, R143, RZ, P0, P1 ;  /* 0x000000ff8f00720c */ /* 0x000fe40000725310 */
[----:B------:R-:W-:Y:S02]  /*6ce0*/  ISETP.NE.U32.AND P5, PT, R138, RZ, PT ;  /* 0x000000ff8a00720c */ /* 0x000fe40003fa5070 */
[----:B------:R-:W-:Y:S02]  /*6cf0*/  ISETP.NE.U32.AND P2, PT, RZ, UR56, PT ;  /* 0x00000038ff007c0c */ /* 0x000fe4000bf45070 */
[----:B------:R-:W-:Y:S02]  /*6d00*/  PLOP3.LUT P0, PT, PT, PT, PT, 0x8, 0x80 ;  /* 0x000000000080781c */ /* 0x000fe40003f0e170 */
[----:B------:R-:W-:Y:S02]  /*6d10*/  ISETP.NE.AND.EX P5, PT, R139, RZ, PT, P5 ;  /* 0x000000ff8b00720c */ /* 0x000fe40003fa5350 */
[----:B------:R-:W-:Y:S03]  /*6d20*/  ISETP.NE.AND.EX P2, PT, RZ, UR57, PT, P2 ;  /* 0x00000039ff007c0c */ /* 0x000fe6000bf45320 */
[----:B------:R-:W-:Y:S01]  /*6d30*/  @!P1 PLOP3.LUT P0, PT, P4, PT, PT, 0x80, 0x8 ;  /* 0x000000000008981c */ /* 0x000fe2000270f070 */
[----:B------:R-:W-:Y:S01]  /*6d40*/  @!UPT UIADD3 URZ, UPT, UPT, URZ, URZ, URZ ;  /* 0x000000fffffff290 */ /* 0x000fe2000fffe0ff */
[----:B------:R-:W-:Y:S11]  /*6d50*/  @!P4 BRA `(.L_x_123) ;  /* 0x000000000030c947 */ /* 0x000ff60003800000 */
[----:B------:R-:W-:Y:S01]  /*6d60*/  ISETP.NE.U32.AND P3, PT, R140, RZ, PT ;  /* 0x000000ff8c00720c */ /* 0x000fe20003f65070 */
[----:B------:R-:W2:Y:S01]  /*6d70*/  LDCU.64 UR4, c[0x0][0x358] ;  /* 0x00006b00ff0477ac */ /* 0x000ea20008000a00 */
[----:B------:R-:W-:Y:S02]  /*6d80*/  IMAD.MOV.U32 R144, RZ, RZ, 0x1 ;  /* 0x00000001ff907424 */ /* 0x000fe400078e00ff */
[----:B------:R-:W-:Y:S11]  /*6d90*/  ISETP.NE.AND.EX P3, PT, R141, RZ, PT, P3 ;  /* 0x000000ff8d00720c */ /* 0x000ff60003f65330 */
[----:B------:R-:W-:Y:S02]  /*6da0*/  @!UPT UIADD3 URZ, UPT, UPT, URZ, URZ, URZ ;  /* 0x000000fffffff290 */ /* 0x000fe4000fffe0ff */
[----:B------:R-:W3:Y:S01]  /*6db0*/  @P3 LDC.64 R2, c[0x0][0x888] ;  /* 0x00022200ff023b82 */ /* 0x000ee20000000a00 */
[----:B-1----:R-:W-:Y:S04]  /*6dc0*/  @P3 IMAD R0, R142, UR36, RZ ;  /* 0x000000248e003c24 */ /* 0x002fe8000f8e02ff */
[----:B---3--:R-:W-:Y:S04]  /*6dd0*/  @P3 IMAD.WIDE R2, R0, 0x4, R2 ;  /* 0x0000000400023825 */ /* 0x008fe800078e0202 */
[----:B------:R-:W-:Y:S01]  /*6de0*/  HFMA2 R0, -RZ, RZ, 0, 5.9604644775390625e-08 ;  /* 0x00000001ff007431 */ /* 0x000fe200000001ff */
[----:B--2--5:R2:W5:Y:S04]  /*6df0*/  @P3 LDG.E R72, desc[UR4][R2.64] ;  /* 0x0000000402483981 */ /* 0x024568000c1e1900 */
[----:B------:R-:W-:Y:S01]  /*6e00*/  @!P3 PRMT R144, R0, 0x7610, R144 ;  /* 0x000076100090b816 */ /* 0x000fe20000000090 */
[----:B--2---:R-:W3:Y:S06]  /*6e10*/  @!P3 LDC R72, c[0x0][0x880] ;  /* 0x00022000ff48bb82 */ /* 0x004eec0000000800 */
.L_x_123:
[----:B------:R-:W-:Y:S05]  /*6e20*/  @!P5 BRA `(.L_x_124) ;  /* 0x000000000024d947 */ /* 0x000fea0003800000 */
[----:B------:R-:W-:Y:S01]  /*6e30*/  ISETP.NE.U32.AND P3, PT, R136, RZ, PT ;  /* 0x000000ff8800720c */ /* 0x000fe20003f65070 */
[----:B------:R-:W2:Y:S03]  /*6e40*/  LDCU.64 UR4, c[0x0][0x358] ;  /* 0x00006b00ff0477ac */ /* 0x000ea60008000a00 */
[----:B------:R-:W-:Y:S11]  /*6e50*/  ISETP.NE.AND.EX P3, PT, R137, RZ, PT, P3 ;  /* 0x000000ff8900720c */ /* 0x000ff60003f65330 */
[----:B------:R-:W-:Y:S02]  /*6e60*/  @!UPT UIADD3 URZ, UPT, UPT, URZ, URZ, URZ ;  /* 0x000000fffffff290 */ /* 0x000fe4000fffe0ff */
[----:B------:R-:W4:Y:S01]  /*6e70*/  @P3 LDC.64 R2, c[0x0][0x8a8] ;  /* 0x00022a00ff023b82 */ /* 0x000f220000000a00 */
[----:B-1----:R-:W-:Y:S04]  /*6e80*/  @P3 IMAD R0, R138, UR36, RZ ;  /* 0x000000248a003c24 */ /* 0x002fe8000f8e02ff */
[----:B----4-:R-:W-:Y:S05]  /*6e90*/  @P3 IMAD.WIDE R2, R0, 0x4, R2 ;  /* 0x0000000400023825 */ /* 0x010fea00078e0202 */
[----:B--2--5:R2:W5:Y:S02]  /*6ea0*/  @P3 LDG.E R70, desc[UR4][R2.64] ;  /* 0x0000000402463981 */ /* 0x024564000c1e1900 */
[----:B--2---:R-:W4:Y:S02]  /*6eb0*/  @!P3 LDC R70, c[0x0][0x8a0] ;  /* 0x00022800ff46bb82 */ /* 0x004f240000000800 */
.L_x_124:
[----:B---3-5:R-:W-:Y:S01]  /*6ec0*/  ISETP.NE.AND P3, PT, R72, RZ, PT ;  /* 0x000000ff4800720c */ /* 0x028fe20003f65270 */
[----:B------:R-:W-:Y:S01]  /*6ed0*/  BSSY B1, `(.L_x_125) ;  /* 0x0000047000017945 */ /* 0x000fe20003800000 */
[----:B------:R-:W-:Y:S01]  /*6ee0*/  SEL R5, RZ, 0xffffffff, P2 ;  /* 0xffffffffff057807 */ /* 0x000fe20001000000 */
[----:B------:R-:W-:Y:S01]  /*6ef0*/  IMAD.MOV.U32 R78, RZ, RZ, 0x1 ;  /* 0x00000001ff4e7424 */ /* 0x000fe200078e00ff */
[----:B-1----:R-:W-:Y:S01]  /*6f00*/  @!P1 SEL R0, RZ, 0xffffffff, P3 ;  /* 0xffffffffff009807 */ /* 0x002fe20001800000 */
[----:B------:R-:W-:Y:S01]  /*6f10*/  IMAD R71, R68, 0x100, R69 ;  /* 0x0000010044477824 */ /* 0x000fe200078e0245 */
[----:B------:R-:W-:Y:S02]  /*6f20*/  LOP3.LUT P2, RZ, R144, 0xff, RZ, 0xc0, !PT ;  /* 0x000000ff90ff7812 */ /* 0x000fe4000784c0ff */
[----:B------:R-:W-:Y:S02]  /*6f30*/  CS2R R98, SRZ ;  /* 0x0000000000627805 */ /* 0x000fe4000001ff00 */
[----:B------:R-:W-:Y:S02]  /*6f40*/  LEA R3, R150, UR44, 0x3 ;  /* 0x0000002c96037c11 */ /* 0x000fe4000f8e18ff */
[----:B------:R-:W-:Y:S02]  /*6f50*/  CS2R R96, SRZ ;  /* 0x0000000000607805 */ /* 0x000fe4000001ff00 */
[C---:B------:R-:W-:Y:S02]  /*6f60*/  @P0 SEL R0, R5.reuse, R0, !P2 ;  /* 0x0000000005000207 */ /* 0x040fe40005000000 */
[----:B------:R-:W-:Y:S02]  /*6f70*/  CS2R R94, SRZ ;  /* 0x00000000005e7805 */ /* 0x000fe4000001ff00 */
[----:B------:R-:W-:Y:S02]  /*6f80*/  LEA R147, R68, UR44, 0x3 ;  /* 0x0000002c44937c11 */ /* 0x000fe4000f8e18ff */
[----:B------:R-:W-:Y:S02]  /*6f90*/  CS2R R92, SRZ ;  /* 0x00000000005c7805 */ /* 0x000fe4000001ff00 */
[----:B------:R-:W-:Y:S02]  /*6fa0*/  @!P1 LOP3.LUT R0, R0, 0x1, RZ, 0xc0, !PT ;  /* 0x0000000100009812 */ /* 0x000fe400078ec0ff */
[----:B------:R-:W-:Y:S02]  /*6fb0*/  CS2R R86, SRZ ;  /* 0x0000000000567805 */ /* 0x000fe4000001ff00 */
[----:B------:R-:W-:Y:S02]  /*6fc0*/  SHF.L.U32 R2, R152, 0x1f, RZ ;  /* 0x0000001f98027819 */ /* 0x000fe400000006ff */
[----:B------:R-:W-:Y:S02]  /*6fd0*/  CS2R R84, SRZ ;  /* 0x0000000000547805 */ /* 0x000fe4000001ff00 */
[----:B------:R-:W-:Y:S02]  /*6fe0*/  ISETP.NE.U32.OR P6, PT, R0, 0x1, P1 ;  /* 0x000000010000780c */ /* 0x000fe40000fc5470 */
[----:B------:R-:W-:Y:S02]  /*6ff0*/  CS2R R82, SRZ ;  /* 0x0000000000527805 */ /* 0x000fe4000001ff00 */
[----:B------:R-:W-:Y:S02]  /*7000*/  SEL R0, RZ, 0xffffffff, P3 ;  /* 0xffffffffff007807 */ /* 0x000fe40001800000 */
[----:B------:R-:W-:Y:S02]  /*7010*/  CS2R R80, SRZ ;  /* 0x0000000000507805 */ /* 0x000fe4000001ff00 */
[----:B------:R-:W-:Y:S02]  /*7020*/  P2R R106, PR, RZ, 0x40 ;  /* 0x00000040ff6a7803 */ /* 0x000fe40000000000 */
[----:B------:R-:W-:Y:S04]  /*7030*/  @P4 SEL R0, R5, R0, !P2 ;  /* 0x0000000005004207 */ /* 0x000fe80005000000 */
[----:B------:R-:W-:Y:S02]  /*7040*/  LOP3.LUT R0, R0, 0x1, RZ, 0xc0, !PT ;  /* 0x0000000100007812 */ /* 0x000fe400078ec0ff */
[----:B------:R-:W-:Y:S02]  /*7050*/  @P6 SHF.L.U32 R4, R149, 0x1f, RZ ;  /* 0x0000001f95046819 */ /* 0x000fe400000006ff */
[----:B------:R-:W-:Y:S02]  /*7060*/  ISETP.NE.U32.AND P5, PT, R0, 0x1, PT ;  /* 0x000000010000780c */ /* 0x000fe40003fa5070 */
[----:B------:R-:W1:Y:S02]  /*7070*/  @P6 SYNCS.PHASECHK.TRANS64.TRYWAIT P1, [R3+URZ+0x160], R4 ;  /* 0x00016004030065a7 */ /* 0x000e6400080211ff */
[----:B------:R-:W-:Y:S01]  /*7080*/  P2R R79, PR, RZ, 0x20 ;  /* 0x00000020ff4f7803 */ /* 0x000fe20000000000 */
[----:B------:R2:W3:Y:S01]  /*7090*/  SYNCS.PHASECHK.TRANS64.TRYWAIT P0, [R147+URZ+0x1d0], R2 ;  /* 0x0001d002930075a7 */ /* 0x0004e200080011ff */
[----:B-1----:R-:W-:Y:S01]  /*70a0*/  @P6 SEL R78, RZ, 0x1, !P1 ;  /* 0x00000001ff4e6807 */ /* 0x002fe20004800000 */
[----:B--2---:R-:W-:Y:S06]  /*70b0*/  @!P6 BRA `(.L_x_126) ;  /* 0x0000000000a0e947 */ /* 0x004fec0003800000 */
[----:B------:R-:W-:Y:S01]  /*70c0*/  @P5 IMAD R7, R150, 0x2000, R135 ;  /* 0x0000200096075824 */ /* 0x000fe200078e0287 */
[----:B------:R-:W-:Y:S01]  /*70d0*/  ISETP.NE.AND P1, PT, R78, RZ, PT ;  /* 0x000000ff4e00720c */ /* 0x000fe20003f25270 */
[----:B------:R-:W-:Y:S01]  /*70e0*/  BSSY B0, `(.L_x_127) ;  /* 0x0000011000007945 */ /* 0x000fe20003800000 */
[----:B------:R-:W-:Y:S01]  /*70f0*/  CS2R R82, SRZ ;  /* 0x0000000000527805 */ /* 0x000fe2000001ff00 */
[----:B------:R-:W-:Y:S01]  /*7100*/  @P5 VIADD R4, R7, UR44 ;  /* 0x0000002c07045c36 */ /* 0x000fe20008000000 */
[----:B------:R-:W-:Y:S02]  /*7110*/  CS2R R80, SRZ ;  /* 0x0000000000507805 */ /* 0x000fe4000001ff00 */
[----:B------:R-:W-:Y:S02]  /*7120*/  CS2R R86, SRZ ;  /* 0x0000000000567805 */ /* 0x000fe4000001ff00 */
[----:B------:R-:W-:Y:S01]  /*7130*/  CS2R R84, SRZ ;  /* 0x0000000000547805 */ /* 0x000fe2000001ff00 */
[--C-:B------:R-:W-:Y:S01]  /*7140*/  @P5 IMAD.IADD R6, R155, 0x1, R4.reuse ;  /* 0x000000019b065824 */ /* 0x100fe200078e0204 */
[----:B------:R-:W-:Y:S01]  /*7150*/  CS2R R94, SRZ ;  /* 0x00000000005e7805 */ /* 0x000fe2000001ff00 */
[--C-:B------:R-:W-:Y:S01]  /*7160*/  @P5 IMAD.IADD R5, R154, 0x1, R4.reuse ;  /* 0x000000019a055824 */ /* 0x100fe200078e0204 */
[----:B------:R-:W-:Y:S01]  /*7170*/  CS2R R92, SRZ ;  /* 0x00000000005c7805 */ /* 0x000fe2000001ff00 */
[----:B------:R-:W-:Y:S01]  /*7180*/  @P5 IMAD R4, R153, 0x10, R4 ;  /* 0x0000001099045824 */ /* 0x000fe200078e0204 */
[----:B------:R-:W-:Y:S02]  /*7190*/  CS2R R98, SRZ ;  /* 0x0000000000627805 */ /* 0x000fe4000001ff00 */
[----:B------:R-:W-:Y:S01]  /*71a0*/  CS2R R96, SRZ ;  /* 0x0000000000607805 */ /* 0x000fe2000001ff00 */
[----:B------:R-:W-:Y:S06]  /*71b0*/  @P1 BRA `(.L_x_128) ;  /* 0x00000000000c1947 */ /* 0x000fec0003800000 */
[----:B------:R-:W-:Y:S04]  /*71c0*/  SHF.L.U32 R0, R149, 0x1f, RZ ;  /* 0x0000001f95007819 */ /* 0x000fe800000006ff */
[----:B------:R-:W1:Y:S02]  /*71d0*/  SYNCS.PHASECHK.TRANS64.TRYWAIT P1, [R3+URZ+0x160], R0 ;  /* 0x00016000030075a7 */ /* 0x000e6400080211ff */
[----:B-1----:R-:W-:Y:S05]  /*71e0*/  @!P1 BRA `(.L_x_129) ;  /* 0x0000006800649947 */ /* 0x002fea0003800000 */
.L_x_128:
[----:B------:R-:W-:Y:S05]  /*71f0*/  BSYNC B0 ;  /* 0x0000000000007941 */ /* 0x000fea0003800000 */
.L_x_127:
[----:B------:R-:W-:Y:S01]  /*7200*/  ISETP.NE.AND P1, PT, R79, RZ, PT ;  /* 0x000000ff4f00720c */ /* 0x000fe20003f25270 */
[----:B-1----:R-:W-:Y:S02]  /*7210*/  VIADD R3, R3, 0x180 ;  /* 0x0000018003037836 */ /* 0x002fe40000000000 */
[----:B------:R-:W-:Y:S02]  /*7220*/  IMAD.U32 R0, RZ, RZ, UR45 ;  /* 0x0000002dff007e24 */ /* 0x000fe4000f8e00ff */
[----:B------:R-:W-:Y:S03]  /*7230*/  VIADD R150, R150, 0x1 ;  /* 0x0000000196967836 */ /* 0x000fe60000000000 */
[----:B------:R-:W-:Y:S05]  /*7240*/  PRMT R0, R0, 0x654, R3 ;  /* 0x0000065400007816 */ /* 0x000fea0000000003 */
[----:B------:R1:W2:Y:S04]  /*7250*/  @P1 LDS.128 R80, [R7+UR44+0x400] ;  /* 0x0004002c07501984 */ /* 0x0002a80008000c00 */
[----:B------:R1:W1:Y:S04]  /*7260*/  @P1 LDS.128 R84, [R6+0x400] ;  /* 0x0004000006541984 */ /* 0x0002680000000c00 */
[----:B------:R1:W1:Y:S04]  /*7270*/  @P1 LDS.128 R92, [R5+0x400] ;  /* 0x00040000055c1984 */ /* 0x0002680000000c00 */
[----:B------:R1:W1:Y:S01]  /*7280*/  @P1 LDS.128 R96, [R4+0x400] ;  /* 0x0004000004601984 */ /* 0x0002620000000c00 */
[C---:B------:R-:W-:Y:S01]  /*7290*/  ISETP.NE.AND P1, PT, R150.reuse, 0x4, PT ;  /* 0x000000049600780c */ /* 0x040fe20003f25270 */
[----:B------:R-:W-:Y:S01]  /*72a0*/  @!PT LDS RZ, [RZ] ;  /* 0x00000000fffff984 */ /* 0x000fe20000000800 */
[----:B------:R-:W-:Y:S01]  /*72b0*/  @!PT LDS RZ, [RZ] ;  /* 0x00000000fffff984 */ /* 0x000fe20000000800 */
[----:B------:R-:W-:Y:S01]  /*72c0*/  @!PT LDS RZ, [RZ] ;  /* 0x00000000fffff984 */ /* 0x000fe20000000800 */
[----:B------:R-:W-:Y:S01]  /*72d0*/  @!PT LDS RZ, [RZ] ;  /* 0x00000000fffff984 */ /* 0x000fe20000000800 */
[----:B------:R5:W-:Y:S06]  /*72e0*/  MEMBAR.ALL.CTA ;  /* 0x0000000000007992 */ /* 0x000bec0000008000 */
[----:B-----5:R-:W5:Y:S01]  /*72f0*/  FENCE.VIEW.ASYNC.S ;  /* 0x00000000000073c6 */ /* 0x020f620000000000 */
[----:B------:R-:W-:Y:S01]  /*7300*/  SEL R150, R150, RZ, P1 ;  /* 0x000000ff96967207 */ /* 0x000fe20000800000 */
[----:B-----5:R5:W-:Y:S02]  /*7310*/  SYNCS.ARRIVE.TRANS64.RED.A1T0 RZ, [R0+URZ], RZ ;  /* 0x000000ff00ff79a7 */ /* 0x020be400081004ff */
[----:B-----5:R-:W-:Y:S04]  /*7320*/  SEL R0, RZ, 0x1, P1 ;  /* 0x00000001ff007807 */ /* 0x020fe80000800000 */
[----:B--2---:R-:W-:Y:S02]  /*7330*/  LOP3.LUT R149, R149, R0, RZ, 0x3c, !PT ;  /* 0x0000000095957212 */ /* 0x004fe400078e3cff */
.L_x_126:
[----:B------:R-:W-:Y:S05]  /*7340*/  BSYNC B1 ;  /* 0x0000000000017941 */ /* 0x000fea0003800000 */
.L_x_125:
[----:B------:R-:W-:Y:S04]  /*7350*/  SHF.R.U32.HI R0, RZ, 0x15, R71 ;  /* 0x00000015ff007819 */ /* 0x000fe80000011647 */
[----:B------:R-:W-:Y:S01]  /*7360*/  LOP3.LUT P1, RZ, R0, 0x3, R145, 0x48, !PT ;  /* 0x0000000300ff7812 */ /* 0x000fe20007824891 */
[----:B------:R-:W-:Y:S01]  /*7370*/  @!UPT UIADD3 URZ, UPT, UPT, URZ, URZ, URZ ;  /* 0x000000fffffff290 */ /* 0x000fe2000fffe0ff */
[----:B---3--:R-:W-:Y:S11]  /*7380*/  @P0 BRA `(.L_x_130) ;  /* 0x0000000000080947 */ /* 0x008ff60003800000 */
[----:B------:R-:W2:Y:S02]  /*7390*/  SYNCS.PHASECHK.TRANS64.TRYWAIT P0, [R147+URZ+0x1d0], R2 ;  /* 0x0001d002930075a7 */ /* 0x000ea400080011ff */
[----:B--2---:R-:W-:Y:S05]  /*73a0*/  @!P0 BRA `(.L_x_131) ;  /* 0x0000006800088947 */ /* 0x004fea0003800000 */
.L_x_130:
[----:B------:R-:W-:Y:S05]  /*73b0*/  @!P1 BRA `(.L_x_132) ;  /* 0x0000000000409947 */ /* 0x000fea0003800000 */
[----:B------:R-:W1:Y:S01]  /*73c0*/  LDCU.64 UR8, c[0x4][0x78] ;  /* 0x01000f00ff0877ac */ /* 0x000e620008000a00 */
[----:B------:R-:W-:Y:S01]  /*73d0*/  MOV R3, 0x0 ;  /* 0x0000000000037802 */ /* 0x000fe20000000f00 */
[----:B------:R-:W-:Y:S02]  /*73e0*/  HFMA2 R12, -RZ, RZ, 0, 5.9604644775390625e-08 ;  /* 0x00000001ff0c7431 */ /* 0x000fe400000001ff */
[----:B------:R-:W-:Y:S02]  /*73f0*/  IMAD.MOV.U32 R8, RZ, RZ, 0x192 ;  /* 0x00000192ff087424 */ /* 0x000fe400078e00ff */
[----:B------:R-:W-:Y:S01]  /*7400*/  IMAD.MOV.U32 R13, RZ, RZ, RZ ;  /* 0x000000ffff0d7224 */ /* 0x000fe200078e00ff */
[----:B------:R-:W3:Y:S01]  /*7410*/  LDCU.64 UR6, c[0x4][0x80] ;  /* 0x01001000ff0677ac */ /* 0x000ee20008000a00 */
[----:B--2---:R-:W2:Y:S01]  /*7420*/  LDC.64 R2, c[0x4][R3] ;  /* 0x0100000003027b82 */ /* 0x004ea20000000a00 */
[----:B------:R-:W5:Y:S01]  /*7430*/  LDCU.64 UR4, c[0x4][0x18] ;  /* 0x01000300ff0477ac */ /* 0x000f620008000a00 */
[----:B-1----:R-:W-:Y:S01]  /*7440*/  MOV R5, UR9 ;  /* 0x0000000900057c02 */ /* 0x002fe20008000f00 */
[----:B------:R-:W-:Y:S01]  /*7450*/  IMAD.U32 R4, RZ, RZ, UR8 ;  /* 0x00000008ff047e24 */ /* 0x000fe2000f8e00ff */
[----:B---3--:R-:W-:Y:S01]  /*7460*/  MOV R7, UR7 ;  /* 0x0000000700077c02 */ /* 0x008fe20008000f00 */
[----:B------:R-:W-:Y:S01]  /*7470*/  IMAD.U32 R6, RZ, RZ, UR6 ;  /* 0x00000006ff067e24 */ /* 0x000fe2000f8e00ff */
[----:B-----5:R-:W-:Y:S01]  /*7480*/  MOV R11, UR5 ;  /* 0x00000005000b7c02 */ /* 0x020fe20008000f00 */
[----:B------:R-:W-:Y:S02]  /*7490*/  IMAD.U32 R10, RZ, RZ, UR4 ;  /* 0x00000004ff0a7e24 */ /* 0x000fe4000f8e00ff */
[----:B------:R-:W-:Y:S07]  /*74a0*/  LEPC R20, `(.L_x_132) ;  /* 0x000000001014794e */ /* 0x000fee0000000000 */
[----:B--2-4-:R-:W-:Y:S05]  /*74b0*/  CALL.ABS.NOINC R2 ;  /* 0x0000000002007343 */ /* 0x014fea0003c00000 */
.L_x_132:
[----:B------:R-:W-:Y:S01]  /*74c0*/  SHF.L.U32 R75, R80, 0x10, RZ ;  /* 0x00000010504b7819 */ /* 0x000fe200000006ff */
[----:B------:R-:W-:Y:S05]  /*74d0*/  WARPSYNC.ALL ;  /* 0x0000000000007948 */ /* 0x000fea0003800000 */
[----:B------:R-:W-:Y:S01]  /*74e0*/  R2UR UR4, R71 ;  /* 0x00000000470472ca */ /* 0x000fe200000e0000 */
[----:B------:R-:W-:Y:S01]  /*74f0*/  BSSY.RECONVERGENT B0, `(.L_x_133) ;  /* 0x0000121000007945 */ /* 0x000fe20003800200 */
[----:B------:R-:W-:Y:S02]  /*7500*/  IADD3 R105, PT, PT, R135, UR44, RZ ;  /* 0x0000002c87697c10 */ /* 0x000fe4000fffe0ff */
[----:B------:R-:W-:Y:S02]  /*7510*/  SHF.L.U32 R104, R153, 0x4, RZ ;  /* 0x0000000499687819 */ /* 0x000fe400000006ff */
[-C--:B------:R-:W-:Y:S02]  /*7520*/  IADD3 R160, PT, PT, R155, R105.reuse, RZ ;  /* 0x000000699ba07210 */ /* 0x080fe40007ffe0ff */
[----:B------:R-:W-:Y:S02]  /*7530*/  IADD3 R159, PT, PT, R154, R105, RZ ;  /* 0x000000699a9f7210 */ /* 0x000fe40007ffe0ff */
[----:B------:R-:W-:Y:S02]  /*7540*/  IADD3 R158, PT, PT, R105, R104, RZ ;  /* 0x00000068699e7210 */ /* 0x000fe40007ffe0ff */
[C---:B------:R-:W-:Y:S01]  /*7550*/  PRMT R73, R80.reuse, 0x8880, RZ ;  /* 0x0000888050497816 */ /* 0x040fe200000000ff */
[----:B-1----:R-:W4:Y:S01]  /*7560*/  LDTM.x64 R4, tmem[UR4] ;  /* 0x00000004000479ee */ /* 0x002f220008340000 */
[----:B------:R-:W-:Y:S02]  /*7570*/  SHF.R.S32.HI R75, RZ, 0x18, R75 ;  /* 0x00000018ff4b7819 */ /* 0x000fe4000001144b */
[----:B------:R-:W-:Y:S02]  /*7580*/  SHF.R.S32.HI R76, RZ, 0x18, R81 ;  /* 0x00000018ff4c7819 */ /* 0x000fe40000011451 */
[----:B------:R-:W-:Y:S02]  /*7590*/  SHF.L.U32 R74, R80, 0x8, RZ ;  /* 0x00000008504a7819 */ /* 0x000fe400000006ff */
[----:B------:R-:W-:Y:S02]  /*75a0*/  SHF.L.U32 R77, R81, 0x8, RZ ;  /* 0x00000008514d7819 */ /* 0x000fe400000006ff */
[----:B------:R-:W-:Y:S02]  /*75b0*/  SHF.R.S32.HI R74, RZ, 0x18, R74 ;  /* 0x00000018ff4a7819 */ /* 0x000fe4000001144a */
[----:B------:R-:W-:Y:S02]  /*75c0*/  SHF.R.S32.HI R77, RZ, 0x18, R77 ;  /* 0x00000018ff4d7819 */ /* 0x000fe4000001144d */
[----:B------:R-:W-:Y:S02]  /*75d0*/  ISETP.NE.AND P0, PT, R157, RZ, PT ;  /* 0x000000ff9d00720c */ /* 0x000fe40003f05270 */
[----:B------:R-:W-:Y:S02]  /*75e0*/  ISETP.NE.AND P6, PT, R106, RZ, PT ;  /* 0x000000ff6a00720c */ /* 0x000fe40003fc5270 */
[----:B------:R-:W-:Y:S01]  /*75f0*/  LEA R107, R150, UR44, 0x3 ;  /* 0x0000002c966b7c11 */ /* 0x000fe2000f8e18ff */
[C---:B----4-:R-:W-:Y:S02]  /*7600*/  IMAD R0, R70.reuse, R4, RZ ;  /* 0x0000000446007224 */ /* 0x050fe400078e02ff */
[C---:B--2---:R-:W-:Y:S02]  /*7610*/  IMAD R2, R70.reuse, R5, RZ ;  /* 0x0000000546027224 */ /* 0x044fe400078e02ff */
[----:B------:R-:W-:Y:S06]  /*7620*/  IMAD R3, R70, R6, RZ ;  /* 0x0000000646037224 */ /* 0x000fec00078e02ff */
[----:B------:R-:W-:Y:S01]  /*7630*/  @P6 SHF.L.U32 R116, R149, 0x1f, RZ ;  /* 0x0000001f95746819 */ /* 0x000fe200000006ff */
[-C--:B------:R-:W-:Y:S01]  /*7640*/  IMAD R0, R73, R72.reuse, R0 ;  /* 0x0000004849007224 */ /* 0x080fe200078e0200 */
[----:B------:R-:W-:Y:S01]  /*7650*/  SHF.R.S32.HI R73, RZ, 0x18, R80 ;  /* 0x00000018ff497819 */ /* 0x000fe20000011450 */
[-C--:B------:R-:W-:Y:S01]  /*7660*/  IMAD R2, R75, R72.reuse, R2 ;  /* 0x000000484b027224 */ /* 0x080fe200078e0202 */
[C---:B------:R-:W-:Y:S01]  /*7670*/  PRMT R75, R81.reuse, 0x8880, RZ ;  /* 0x00008880514b7816 */ /* 0x040fe200000000ff */
[----:B------:R-:W-:Y:S01]  /*7680*/  IMAD R3, R74, R72, R3 ;  /* 0x000000484a037224 */ /* 0x000fe200078e0203 */
[----:B------:R-:W-:Y:S01]  /*7690*/  SHF.L.U32 R74, R81, 0x10, RZ ;  /* 0x00000010514a7819 */ /* 0x000fe200000006ff */
[C---:B------:R-:W-:Y:S02]  /*76a0*/  IMAD R7, R70.reuse, R7, RZ ;  /* 0x0000000746077224 */ /* 0x040fe400078e02ff */
[C---:B------:R-:W-:Y:S01]  /*76b0*/  IMAD R4, R70.reuse, R8, RZ ;  /* 0x0000000846047224 */ /* 0x040fe200078e02ff */
[----:B------:R-:W-:Y:S01]  /*76c0*/  SHF.R.S32.HI R74, RZ, 0x18, R74 ;  /* 0x00000018ff4a7819 */ /* 0x000fe2000001144a */
[----:B------:R-:W-:Y:S02]  /*76d0*/  IMAD R5, R70, R9, RZ ;  /* 0x0000000946057224 */ /* 0x000fe400078e02ff */
[-C--:B------:R-:W-:Y:S01]  /*76e0*/  IMAD R7, R73, R72.reuse, R7 ;  /* 0x0000004849077224 */ /* 0x080fe200078e0207 */
[C---:B------:R-:W-:Y:S01]  /*76f0*/  PRMT R73, R82.reuse, 0x8880, RZ ;  /* 0x0000888052497816 */ /* 0x040fe200000000ff */
[----:B------:R-:W-:Y:S01]  /*7700*/  IMAD R4, R75, R72, R4 ;  /* 0x000000484b047224 */ /* 0x000fe200078e0204 */
[----:B------:R-:W-:Y:S01]  /*7710*/  SHF.L.U32 R75, R82, 0x8, RZ ;  /* 0x00000008524b7819 */ /* 0x000fe200000006ff */
[----:B------:R-:W-:Y:S01]  /*7720*/  IMAD R6, R70, R10, RZ ;  /* 0x0000000a46067224 */ /* 0x000fe200078e02ff */
[----:B------:R-:W-:Y:S01]  /*7730*/  I2IP.S8.S32.SAT R89, R7, R3, RZ ;  /* 0x0000000307597239 */ /* 0x000fe200000014ff */
[----:B------:R-:W-:Y:S01]  /*7740*/  IMAD R5, R74, R72, R5 ;  /* 0x000000484a057224 */ /* 0x000fe200078e0205 */
[----:B------:R-:W-:Y:S01]  /*7750*/  SHF.L.U32 R74, R82, 0x10, RZ ;  /* 0x00000010524a7819 */ /* 0x000fe200000006ff */
[----:B------:R-:W-:Y:S01]  /*7760*/  IMAD R11, R70, R11, RZ ;  /* 0x0000000b460b7224 */ /* 0x000fe200078e02ff */
[----:B------:R-:W-:Y:S01]  /*7770*/  I2IP.S8.S32.SAT R88, R2, R0, R89 ;  /* 0x0000000002587239 */ /* 0x000fe20000001459 */
[C---:B------:R-:W-:Y:S01]  /*7780*/  IMAD R8, R70.reuse, R12, RZ ;  /* 0x0000000c46087224 */ /* 0x040fe200078e02ff */
[----:B------:R-:W-:Y:S01]  /*7790*/  SHF.R.S32.HI R74, RZ, 0x18, R74 ;  /* 0x00000018ff4a7819 */ /* 0x000fe2000001144a */
[-C--:B------:R-:W-:Y:S01]  /*77a0*/  IMAD R6, R77, R72.reuse, R6 ;  /* 0x000000484d067224 */ /* 0x080fe200078e0206 */
[----:B------:R-:W-:Y:S01]  /*77b0*/  SHF.R.S32.HI R75, RZ, 0x18, R75 ;  /* 0x00000018ff4b7819 */ /* 0x000fe2000001144b */
[----:B------:R-:W-:Y:S01]  /*77c0*/  IMAD R9, R70, R13, RZ ;  /* 0x0000000d46097224 */ /* 0x000fe200078e02ff */
[----:B------:R-:W-:Y:S01]  /*77d0*/  SHF.L.U32 R77, R83, 0x8, RZ ;  /* 0x00000008534d7819 */ /* 0x000fe200000006ff */
[-C--:B------:R-:W-:Y:S01]  /*77e0*/  IMAD R11, R76, R72.reuse, R11 ;  /* 0x000000484c0b7224 */ /* 0x080fe200078e020b */
[----:B------:R-:W-:Y:S01]  /*77f0*/  SHF.R.S32.HI R76, RZ, 0x18, R83 ;  /* 0x00000018ff4c7819 */ /* 0x000fe20000011453 */
[----:B------:R-:W-:Y:S01]  /*7800*/  IMAD R8, R73, R72, R8 ;  /* 0x0000004849087224 */ /* 0x000fe200078e0208 */
[----:B------:R-:W-:Y:S01]  /*7810*/  SHF.R.S32.HI R73, RZ, 0x18, R82 ;  /* 0x00000018ff497819 */ /* 0x000fe20000011452 */
[----:B------:R-:W-:Y:S01]  /*7820*/  IMAD R10, R70, R14, RZ ;  /* 0x0000000e460a7224 */ /* 0x000fe200078e02ff */
[----:B------:R-:W-:Y:S01]  /*7830*/  I2IP.S8.S32.SAT R90, R11, R6, RZ ;  /* 0x000000060b5a7239 */ /* 0x000fe200000014ff */
[----:B------:R-:W-:Y:S01]  /*7840*/  IMAD R9, R74, R72, R9 ;  /* 0x000000484a097224 */ /* 0x000fe200078e0209 */
[----:B------:R-:W-:Y:S01]  /*7850*/  SHF.R.S32.HI R77, RZ, 0x18, R77 ;  /* 0x00000018ff4d7819 */ /* 0x000fe2000001144d */
[----:B------:R-:W-:Y:S01]  /*7860*/  IMAD.U32 R74, R83, 0x10000, RZ ;  /* 0x00010000534a7824 */ /* 0x000fe200078e00ff */
[----:B------:R-:W-:Y:S01]  /*7870*/  I2IP.S8.S32.SAT R89, R5, R4, R90 ;  /* 0x0000000405597239 */ /* 0x000fe2000000145a */
[C---:B------:R-:W-:Y:S02]  /*7880*/  IMAD R15, R70.reuse, R15, RZ ;  /* 0x0000000f460f7224 */ /* 0x040fe400078e02ff */
[----:B------:R-:W-:Y:S01]  /*7890*/  IMAD R10, R75, R72, R10 ;  /* 0x000000484b0a7224 */ /* 0x000fe200078e020a */
[----:B------:R-:W-:Y:S01]  /*78a0*/  PRMT R75, R83, 0x8880, RZ ;  /* 0x00008880534b7816 */ /* 0x000fe200000000ff */
        /* <DEDUP_REMOVED lines=11> */
[C---:B------:R-:W-:Y:S01]  /*7960*/  IMAD R19, R70.reuse, R19, RZ ;  /* 0x0000001346137224 */ /* 0x040fe200078e02ff */
[----:B------:R-:W-:Y:S01]  /*7970*/  I2IP.S8.S32.SAT R90, R9, R8, R90 ;  /* 0x00000008095a7239 */ /* 0x000fe2000000145a */
[C---:B------:R-:W-:Y:S01]  /*7980*/  IMAD R16, R70.reuse, R20, RZ ;  /* 0x0000001446107224 */ /* 0x040fe200078e02ff */
[----:B------:R-:W-:Y:S01]  /*7990*/  SHF.R.S32.HI R74, RZ, 0x18, R74 ;  /* 0x00000018ff4a7819 */ /* 0x000fe2000001144a */
[-C--:B------:R-:W-:Y:S01]  /*79a0*/  IMAD R14, R77, R72.reuse, R14 ;  /* 0x000000484d0e7224 */ /* 0x080fe200078e020e */
[----:B------:R-:W-:Y:S01]  /*79b0*/  SHF.R.S32.HI R75, RZ, 0x18, R75 ;  /* 0x00000018ff4b7819 */ /* 0x000fe2000001144b */
[----:B------:R-:W-:Y:S01]  /*79c0*/  IMAD R17, R70, R21, RZ ;  /* 0x0000001546117224 */ /* 0x000fe200078e02ff */
[----:B------:R-:W-:Y:S01]  /*79d0*/  SHF.L.U32 R77, R85, 0x8, RZ ;  /* 0x00000008554d7819 */ /* 0x000fe200000006ff */
[----:B------:R-:W-:Y:S01]  /*79e0*/  IMAD R19, R76, R72, R19 ;  /* 0x000000484c137224 */ /* 0x000fe200078e0213 */
[----:B------:R-:W-:Y:S01]  /*79f0*/  SHF.R.S32.HI R76, RZ, 0x18, R85 ;  /* 0x00000018ff4c7819 */ /* 0x000fe20000011455 */
[----:B------:R-:W-:Y:S01]  /*7a00*/  IMAD R18, R70, R22, RZ ;  /* 0x0000001646127224 */ /* 0x000fe200078e02ff */
[----:B------:R-:W-:Y:S01]  /*7a10*/  SHF.R.S32.HI R77, RZ, 0x18, R77 ;  /* 0x00000018ff4d7819 */ /* 0x000fe2000001144d */
[----:B------:R-:W-:Y:S01]  /*7a20*/  IMAD R16, R73, R72, R16 ;  /* 0x0000004849107224 */ /* 0x000fe200078e0210 */
[----:B------:R-:W-:Y:S01]  /*7a30*/  I2IP.S8.S32.SAT R91, R19, R14, RZ ;  /* 0x0000000e135b7239 */ /* 0x000fe200000014ff */
[-C--:B------:R-:W-:Y:S01]  /*7a40*/  IMAD R17, R74, R72.reuse, R17 ;  /* 0x000000484a117224 */ /* 0x080fe200078e0211 */
[----:B------:R-:W-:Y:S01]  /*7a50*/  SHF.L.U32 R74, R85, 0x10, RZ ;  /* 0x00000010554a7819 */ /* 0x000fe200000006ff */
[C---:B------:R-:W-:Y:S01]  /*7a60*/  IMAD R23, R70.reuse, R23, RZ ;  /* 0x0000001746177224 */ /* 0x040fe200078e02ff */
[----:B------:R-:W-:Y:S01]  /*7a70*/  SHF.R.S32.HI R73, RZ, 0x18, R84 ;  /* 0x00000018ff497819 */ /* 0x000fe20000011454 */
[----:B------:R-:W-:Y:S01]  /*7a80*/  IMAD R18, R75, R72, R18 ;  /* 0x000000484b127224 */ /* 0x000fe200078e0212 */
[----:B------:R-:W-:Y:S01]  /*7a90*/  PRMT R75, R85, 0x8880, RZ ;  /* 0x00008880554b7816 */ /* 0x000fe200000000ff */
[C---:B------:R-:W-:Y:S01]  /*7aa0*/  IMAD R20, R70.reuse, R24, RZ ;  /* 0x0000001846147224 */ /* 0x040fe200078e02ff */
[----:B------:R-:W-:Y:S01]  /*7ab0*/  SHF.R.S32.HI R74, RZ, 0x18, R74 ;  /* 0x00000018ff4a7819 */ /* 0x000fe2000001144a */
[----:B------:R-:W-:Y:S01]  /*7ac0*/  IMAD R21, R70, R25, RZ ;  /* 0x0000001946157224 */ /* 0x000fe200078e02ff */
[----:B------:R-:W-:Y:S01]  /*7ad0*/  I2IP.S8.S32.SAT R91, R13, R12, R91 ;  /* 0x0000000c0d5b7239 */ /* 0x000fe2000000145b */
[-C--:B------:R-:W-:Y:S01]  /*7ae0*/  IMAD R23, R73, R72.reuse, R23 ;  /* 0x0000004849177224 */ /* 0x080fe200078e0217 */
[C---:B------:R-:W-:Y:S01]  /*7af0*/  PRMT R73, R86.reuse, 0x8880, RZ ;  /* 0x0000888056497816 */ /* 0x040fe200000000ff */
[-C--:B------:R-:W-:Y:S01]  /*7b00*/  IMAD R20, R75, R72.reuse, R20 ;  /* 0x000000484b147224 */ /* 0x080fe200078e0214 */
[----:B------:R-:W-:Y:S01]  /*7b10*/  SHF.L.U32 R75, R86, 0x8, RZ ;  /* 0x00000008564b7819 */ /* 0x000fe200000006ff */
[----:B------:R-:W-:Y:S01]  /*7b20*/  IMAD R21, R74, R72, R21 ;  /* 0x000000484a157224 */ /* 0x000fe200078e0215 */
[----:B------:R1:W-:Y:S01]  /*7b30*/  STS.128 [R135+UR44+0x8400], R88 ;  /* 0x0084005887007988 */ /* 0x0003e20008000c2c */
[----:B------:R-:W-:Y:S01]  /*7b40*/  IMAD R22, R70, R26, RZ ;  /* 0x0000001a46167224 */ /* 0x000fe200078e02ff */
[----:B------:R-:W-:Y:S01]  /*7b50*/  I2IP.S8.S32.SAT R100, R23, R18, RZ ;  /* 0x0000001217647239 */ /* 0x000fe200000014ff */
[----:B------:R-:W-:Y:S01]  /*7b60*/  IMAD.U32 R74, R86, 0x10000, RZ ;  /* 0x00010000564a7824 */ /* 0x000fe200078e00ff */
[----:B------:R-:W-:Y:S01]  /*7b70*/  SHF.R.S32.HI R75, RZ, 0x18, R75 ;  /* 0x00000018ff4b7819 */ /* 0x000fe2000001144b */
[C---:B------:R-:W-:Y:S01]  /*7b80*/  IMAD R27, R70.reuse, R27, RZ ;  /* 0x0000001b461b7224 */ /* 0x040fe200078e02ff */
[----:B------:R-:W-:Y:S01]  /*7b90*/  I2IP.S8.S32.SAT R100, R17, R16, R100 ;  /* 0x0000001011647239 */ /* 0x000fe20000001464 */
[C---:B------:R-:W-:Y:S01]  /*7ba0*/  IMAD R24, R70.reuse, R28, RZ ;  /* 0x0000001c46187224 */ /* 0x040fe200078e02ff */
[----:B------:R-:W-:Y:S01]  /*7bb0*/  SHF.R.S32.HI R74, RZ, 0x18, R74 ;  /* 0x00000018ff4a7819 */ /* 0x000fe2000001144a */
[-C--:B------:R-:W-:Y:S01]  /*7bc0*/  IMAD R22, R77, R72.reuse, R22 ;  /* 0x000000484d167224 */ /* 0x080fe200078e0216 */
[----:B------:R-:W-:Y:S01]  /*7bd0*/  SHF.L.U32 R77, R87, 0x8, RZ ;  /* 0x00000008574d7819 */ /* 0x000fe200000006ff */
[----:B------:R-:W-:Y:S02]  /*7be0*/  IMAD R25, R70, R29, RZ ;  /* 0x0000001d46197224 */ /* 0x000fe400078e02ff */
        /* <DEDUP_REMOVED lines=33> */
[----:B------:R-:W-:Y:S01]  /*7e00*/  PRMT R76, R93, 0x8880, RZ ;  /* 0x000088805d4c7816 */ /* 0x000fe200000000ff */
[C---:B------:R-:W-:Y:S02]  /*7e10*/  IMAD R34, R70.reuse, R38, RZ ;  /* 0x0000002646227224 */ /* 0x040fe400078e02ff */
[----:B------:R-:W-:Y:S01]  /*7e20*/  IMAD R32, R73, R72, R32 ;  /* 0x0000004849207224 */ /* 0x000fe200078e0220 */
[----:B------:R-:W-:Y:S01]  /*7e30*/  SHF.R.S32.HI R73, RZ, 0x18, R92 ;  /* 0x00000018ff497819 */ /* 0x000fe2000001145c */
[----:B------:R-:W-:Y:S01]  /*7e40*/  IMAD R39, R70, R39, RZ ;  /* 0x0000002746277224 */ /* 0x000fe200078e02ff */
[----:B------:R-:W-:Y:S01]  /*7e50*/  I2IP.S8.S32.SAT R103, R35, R30, RZ ;  /* 0x0000001e23677239 */ /* 0x000fe200000014ff */
[-C--:B------:R-:W-:Y:S02]  /*7e60*/  IMAD R33, R74, R72.reuse, R33 ;  /* 0x000000484a217224 */ /* 0x080fe400078e0221 */
[----:B------:R-:W-:Y:S01]  /*7e70*/  IMAD R34, R75, R72, R34 ;  /* 0x000000484b227224 */ /* 0x000fe200078e0222 */
[----:B------:R-:W-:Y:S01]  /*7e80*/  I2IP.S8.S32.SAT R103, R29, R28, R103 ;  /* 0x0000001c1d677239 */ /* 0x000fe20000001467 */
[C---:B------:R-:W-:Y:S01]  /*7e90*/  IMAD.U32 R74, R93.reuse, 0x10000, RZ ;  /* 0x000100005d4a7824 */ /* 0x040fe200078e00ff */
[----:B------:R-:W-:Y:S01]  /*7ea0*/  SHF.L.U32 R75, R93, 0x8, RZ ;  /* 0x000000085d4b7819 */ /* 0x000fe200000006ff */
[----:B------:R-:W-:Y:S01]  /*7eb0*/  IMAD R39, R73, R72, R39 ;  /* 0x0000004849277224 */ /* 0x000fe200078e0227 */
[----:B------:R-:W-:Y:S01]  /*7ec0*/  MOV R73, R76 ;  /* 0x0000004c00497202 */ /* 0x000fe20000000f00 */
[C---:B------:R-:W-:Y:S01]  /*7ed0*/  IMAD R36, R70.reuse, R40, RZ ;  /* 0x0000002846247224 */ /* 0x040fe200078e02ff */
[----:B------:R-:W-:Y:S01]  /*7ee0*/  SHF.R.S32.HI R74, RZ, 0x18, R74 ;  /* 0x00000018ff4a7819 */ /* 0x000fe2000001144a */
[C---:B------:R-:W-:Y:S01]  /*7ef0*/  IMAD R37, R70.reuse, R41, RZ ;  /* 0x0000002946257224 */ /* 0x040fe200078e02ff */
[----:B------:R-:W-:Y:S01]  /*7f00*/  SHF.R.S32.HI R75, RZ, 0x18, R75 ;  /* 0x00000018ff4b7819 */ /* 0x000fe2000001144b */
[----:B------:R-:W-:Y:S01]  /*7f10*/  IMAD R38, R70, R42, RZ ;  /* 0x0000002a46267224 */ /* 0x000fe200078e02ff */
[----:B------:R1:W-:Y:S01]  /*7f20*/  STS.128 [R160+0x8400], R100 ;  /* 0x00840064a0007388 */ /* 0x0003e20000000c00 */
[----:B------:R-:W-:Y:S01]  /*7f30*/  IMAD R36, R73, R72, R36 ;  /* 0x0000004849247224 */ /* 0x000fe200078e0224 */
[----:B------:R-:W-:Y:S01]  /*7f40*/  I2IP.S8.S32.SAT R108, R39, R34, RZ ;  /* 0x00000022276c7239 */ /* 0x000fe200000014ff */
[-C--:B------:R-:W-:Y:S01]  /*7f50*/  IMAD R37, R74, R72.reuse, R37 ;  /* 0x000000484a257224 */ /* 0x080fe200078e0225 */
[----:B------:R-:W-:Y:S01]  /*7f60*/  SHF.R.S32.HI R76, RZ, 0x18, R93 ;  /* 0x00000018ff4c7819 */ /* 0x000fe2000001145d */
[----:B------:R-:W-:Y:S01]  /*7f70*/  IMAD R43, R70, R43, RZ ;  /* 0x0000002b462b7224 */ /* 0x000fe200078e02ff */
[C---:B------:R-:W-:Y:S01]  /*7f80*/  SHF.L.U32 R74, R94.reuse, 0x10, RZ ;  /* 0x000000105e4a7819 */ /* 0x040fe200000006ff */
[----:B------:R-:W-:Y:S01]  /*7f90*/  IMAD R38, R75, R72, R38 ;  /* 0x000000484b267224 */ /* 0x000fe200078e0226 */
[----:B------:R-:W-:Y:S01]  /*7fa0*/  PRMT R73, R94, 0x8880, RZ ;  /* 0x000088805e497816 */ /* 0x000fe200000000ff */
[----:B------:R-:W-:Y:S01]  /*7fb0*/  IMAD R40, R70, R44, RZ ;  /* 0x0000002c46287224 */ /* 0x000fe200078e02ff */
[----:B------:R-:W-:Y:S01]  /*7fc0*/  SHF.L.U32 R75, R94, 0x8, RZ ;  /* 0x000000085e4b7819 */ /* 0x000fe200000006ff */
[----:B------:R-:W-:Y:S01]  /*7fd0*/  IMAD R41, R70, R45, RZ ;  /* 0x0000002d46297224 */ /* 0x000fe200078e02ff */
[----:B------:R-:W-:Y:S01]  /*7fe0*/  SHF.R.S32.HI R74, RZ, 0x18, R74 ;  /* 0x00000018ff4a7819 */ /* 0x000fe2000001144a */
[----:B------:R-:W-:Y:S01]  /*7ff0*/  IMAD R43, R76, R72, R43 ;  /* 0x000000484c2b7224 */ /* 0x000fe200078e022b */
[----:B------:R-:W-:Y:S01]  /*8000*/  SHF.R.S32.HI R75, RZ, 0x18, R75 ;  /* 0x00000018ff4b7819 */ /* 0x000fe2000001144b */
[C---:B------:R-:W-:Y:S01]  /*8010*/  IMAD R42, R70.reuse, R46, RZ ;  /* 0x0000002e462a7224 */ /* 0x040fe200078e02ff */
[----:B------:R-:W-:Y:S01]  /*8020*/  I2IP.S8.S32.SAT R108, R33, R32, R108 ;  /* 0x00000020216c7239 */ /* 0x000fe2000000146c */
[----:B------:R-:W-:Y:S01]  /*8030*/  IMAD R40, R73, R72, R40 ;  /* 0x0000004849287224 */ /* 0x000fe200078e0228 */
[----:B------:R-:W-:Y:S01]  /*8040*/  SHF.R.S32.HI R76, RZ, 0x18, R94 ;  /* 0x00000018ff4c7819 */ /* 0x000fe2000001145e */
[----:B------:R-:W-:Y:S01]  /*8050*/  IMAD R47, R70, R47, RZ ;  /* 0x0000002f462f7224 */ /* 0x000fe200078e02ff */
[----:B------:R-:W-:Y:S01]  /*8060*/  I2IP.S8.S32.SAT R109, R43, R38, RZ ;  /* 0x000000262b6d7239 */ /* 0x000fe200000014ff */
[-C--:B------:R-:W-:Y:S01]  /*8070*/  IMAD R41, R74, R72.reuse, R41 ;  /* 0x000000484a297224 */ /* 0x080fe200078e0229 */
[----:B------:R-:W-:Y:S01]  /*8080*/  PRMT R73, R95, 0x8880, RZ ;  /* 0x000088805f497816 */ /* 0x000fe200000000ff */
[-C--:B------:R-:W-:Y:S01]  /*8090*/  IMAD R42, R75, R72.reuse, R42 ;  /* 0x000000484b2a7224 */ /* 0x080fe200078e022a */
[----:B------:R-:W-:Y:S01]  /*80a0*/  SHF.L.U32 R74, R95, 0x10, RZ ;  /* 0x000000105f4a7819 */ /* 0x000fe200000006ff */
[----:B------:R-:W-:Y:S01]  /*80b0*/  IMAD R47, R76, R72, R47 ;  /* 0x000000484c2f7224 */ /* 0x000fe200078e022f */
[----:B------:R-:W-:Y:S01]  /*80c0*/  I2IP.S8.S32.SAT R109, R37, R36, R109 ;  /* 0x00000024256d7239 */ /* 0x000fe2000000146d */
[C---:B------:R-:W-:Y:S01]  /*80d0*/  IMAD R44, R70.reuse, R48, RZ ;  /* 0x00000030462c7224 */ /* 0x040fe200078e02ff */
[----:B------:R-:W-:Y:S01]  /*80e0*/  SHF.R.S32.HI R74, RZ, 0x18, R74 ;  /* 0x00000018ff4a7819 */ /* 0x000fe2000001144a */
[----:B------:R-:W-:Y:S01]  /*80f0*/  IMAD.SHL.U32 R76, R95, 0x100, RZ ;  /* 0x000001005f4c7824 */ /* 0x000fe200078e00ff */
[----:B------:R-:W-:Y:S01]  /*8100*/  I2IP.S8.S32.SAT R110, R47, R42, RZ ;  /* 0x0000002a2f6e7239 */ /* 0x000fe200000014ff */
[----:B------:R-:W-:Y:S01]  /*8110*/  IMAD R45, R70, R49, RZ ;  /* 0x00000031462d7224 */ /* 0x000fe200078e02ff */
[----:B------:R-:W-:Y:S01]  /*8120*/  PRMT R75, R96, 0x8880, RZ ;  /* 0x00008880604b7816 */ /* 0x000fe200000000ff */
[----:B------:R-:W-:Y:S01]  /*8130*/  IMAD R44, R73, R72, R44 ;  /* 0x00000048492c7224 */ /* 0x000fe200078e022c */
[----:B------:R-:W-:Y:S01]  /*8140*/  SHF.R.S32.HI R73, RZ, 0x18, R76 ;  /* 0x00000018ff497819 */ /* 0x000fe2000001144c */
[----:B------:R-:W-:Y:S01]  /*8150*/  IMAD R46, R70, R50, RZ ;  /* 0x00000032462e7224 */ /* 0x000fe200078e02ff */
[----:B------:R-:W-:Y:S01]  /*8160*/  I2IP.S8.S32.SAT R110, R41, R40, R110 ;  /* 0x00000028296e7239 */ /* 0x000fe2000000146e */
[----:B------:R-:W-:Y:S01]  /*8170*/  IMAD R45, R74, R72, R45 ;  /* 0x000000484a2d7224 */ /* 0x000fe200078e022d */
[----:B------:R-:W-:Y:S01]  /*8180*/  SHF.R.S32.HI R74, RZ, 0x18, R95 ;  /* 0x00000018ff4a7819 */ /* 0x000fe2000001145f */
[----:B------:R-:W-:Y:S01]  /*8190*/  IMAD R51, R70, R51, RZ ;  /* 0x0000003346337224 */ /* 0x000fe200078e02ff */
[----:B------:R-:W-:Y:S01]  /*81a0*/  SHF.L.U32 R76, R96, 0x8, RZ ;  /* 0x00000008604c7819 */ /* 0x000fe200000006ff */
[----:B------:R-:W-:Y:S02]  /*81b0*/  IMAD R48, R70, R52, RZ ;  /* 0x0000003446307224 */ /* 0x000fe400078e02ff */
[-C--:B------:R-:W-:Y:S01]  /*81c0*/  IMAD R46, R73, R72.reuse, R46 ;  /* 0x00000048492e7224 */ /* 0x080fe200078e022e */
[----:B------:R-:W-:Y:S01]  /*81d0*/  SHF.R.S32.HI R73, RZ, 0x18, R77 ;  /* 0x00000018ff497819 */ /* 0x000fe2000001144d */
[-C--:B------:R-:W-:Y:S01]  /*81e0*/  IMAD R51, R74, R72.reuse, R51 ;  /* 0x000000484a337224 */ /* 0x080fe200078e0233 */
[----:B------:R-:W-:Y:S01]  /*81f0*/  SHF.R.S32.HI R74, RZ, 0x18, R96 ;  /* 0x00000018ff4a7819 */ /* 0x000fe20000011460 */
[----:B------:R-:W-:Y:S01]  /*8200*/  IMAD R49, R70, R53, RZ ;  /* 0x0000003546317224 */ /* 0x000fe200078e02ff */
[----:B------:R-:W-:Y:S01]  /*8210*/  SHF.L.U32 R77, R98, 0x8, RZ ;  /* 0x00000008624d7819 */ /* 0x000fe200000006ff */
[----:B------:R-:W-:Y:S01]  /*8220*/  IMAD R48, R75, R72, R48 ;  /* 0x000000484b307224 */ /* 0x000fe200078e0230 */
[----:B------:R-:W-:Y:S01]  /*8230*/  SHF.R.S32.HI R75, RZ, 0x18, R76 ;  /* 0x00000018ff4b7819 */ /* 0x000fe2000001144c */
[C---:B------:R-:W-:Y:S01]  /*8240*/  IMAD R50, R70.reuse, R54, RZ ;  /* 0x0000003646327224 */ /* 0x040fe200078e02ff */
[----:B------:R-:W-:Y:S01]  /*8250*/  I2IP.S8.S32.SAT R111, R51, R46, RZ ;  /* 0x0000002e336f7239 */ /* 0x000fe200000014ff */
[C---:B------:R-:W-:Y:S01]  /*8260*/  IMAD R55, R70.reuse, R55, RZ ;  /* 0x0000003746377224 */ /* 0x040fe200078e02ff */
[----:B------:R-:W-:Y:S01]  /*8270*/  SHF.L.U32 R76, R97, 0x10, RZ ;  /* 0x00000010614c7819 */ /* 0x000fe200000006ff */
[----:B------:R-:W-:Y:S01]  /*8280*/  IMAD R49, R73, R72, R49 ;  /* 0x0000004849317224 */ /* 0x000fe200078e0231 */
[----:B------:R-:W-:Y:S01]  /*8290*/  PRMT R73, R97, 0x8880, RZ ;  /* 0x0000888061497816 */ /* 0x000fe200000000ff */
[----:B------:R-:W-:Y:S01]  /*82a0*/  IMAD R52, R70, R56, RZ ;  /* 0x0000003846347224 */ /* 0x000fe200078e02ff */
[----:B------:R-:W-:Y:S01]  /*82b0*/  I2IP.S8.S32.SAT R111, R45, R44, R111 ;  /* 0x0000002c2d6f7239 */ /* 0x000fe2000000146f */
[-C--:B------:R-:W-:Y:S01]  /*82c0*/  IMAD R50, R75, R72.reuse, R50 ;  /* 0x000000484b327224 */ /* 0x080fe200078e0232 */
[----:B------:R-:W-:Y:S01]  /*82d0*/  PRMT R75, R98, 0x8880, RZ ;  /* 0x00008880624b7816 */ /* 0x000fe200000000ff */
[-C--:B------:R-:W-:Y:S01]  /*82e0*/  IMAD R55, R74, R72.reuse, R55 ;  /* 0x000000484a377224 */ /* 0x080fe200078e0237 */
[----:B------:R-:W-:Y:S01]  /*82f0*/  SHF.R.S32.HI R74, RZ, 0x18, R76 ;  /* 0x00000018ff4a7819 */ /* 0x000fe2000001144c */
[----:B------:R-:W-:Y:S01]  /*8300*/  IMAD R52, R73, R72, R52 ;  /* 0x0000004849347224 */ /* 0x000fe200078e0234 */
[----:B------:R-:W-:Y:S01]  /*8310*/  SHF.L.U32 R73, R97, 0x8, RZ ;  /* 0x0000000861497819 */ /* 0x000fe200000006ff */
[C---:B------:R-:W-:Y:S01]  /*8320*/  IMAD R53, R70.reuse, R57, RZ ;  /* 0x0000003946357224 */ /* 0x040fe200078e02ff */
[----:B------:R1:W-:Y:S01]  /*8330*/  STS.128 [R159+0x8400], R108 ;  /* 0x0084006c9f007388 */ /* 0x0003e20000000c00 */
[----:B------:R-:W-:Y:S01]  /*8340*/  IMAD R54, R70, R58, RZ ;  /* 0x0000003a46367224 */ /* 0x000fe200078e02ff */
[----:B------:R-:W-:Y:S01]  /*8350*/  SHF.R.S32.HI R73, RZ, 0x18, R73 ;  /* 0x00000018ff497819 */ /* 0x000fe20000011449 */
[----:B------:R-:W-:Y:S01]  /*8360*/  IMAD R53, R74, R72, R53 ;  /* 0x000000484a357224 */ /* 0x000fe200078e0235 */
[----:B------:R-:W-:Y:S01]  /*8370*/  SHF.L.U32 R76, R98, 0x10, RZ ;  /* 0x00000010624c7819 */ /* 0x000fe200000006ff */
[C---:B------:R-:W-:Y:S01]  /*8380*/  IMAD R59, R70.reuse, R59, RZ ;  /* 0x0000003b463b7224 */ /* 0x040fe200078e02ff */
[----:B------:R-:W-:Y:S01]  /*8390*/  SHF.R.S32.HI R74, RZ, 0x18, R97 ;  /* 0x00000018ff4a7819 */ /* 0x000fe20000011461 */
[C---:B------:R-:W-:Y:S01]  /*83a0*/  IMAD R56, R70.reuse, R60, RZ ;  /* 0x0000003c46387224 */ /* 0x040fe200078e02ff */
[----:B------:R-:W-:Y:S01]  /*83b0*/  I2IP.S8.S32.SAT R112, R55, R50, RZ ;  /* 0x0000003237707239 */ /* 0x000fe200000014ff */
[----:B------:R-:W-:Y:S01]  /*83c0*/  IMAD R54, R73, R72, R54 ;  /* 0x0000004849367224 */ /* 0x000fe200078e0236 */
[----:B------:R-:W-:Y:S01]  /*83d0*/  SHF.R.S32.HI R76, RZ, 0x18, R76 ;  /* 0x00000018ff4c7819 */ /* 0x000fe2000001144c */
[----:B------:R-:W-:Y:S01]  /*83e0*/  IMAD R57, R70, R61, RZ ;  /* 0x0000003d46397224 */ /* 0x000fe200078e02ff */
[----:B------:R-:W-:Y:S01]  /*83f0*/  I2IP.S8.S32.SAT R112, R49, R48, R112 ;  /* 0x0000003031707239 */ /* 0x000fe20000001470 */
[----:B------:R-:W-:Y:S01]  /*8400*/  IMAD R59, R74, R72, R59 ;  /* 0x000000484a3b7224 */ /* 0x000fe200078e023b */
[----:B------:R-:W-:Y:S01]  /*8410*/  SHF.R.S32.HI R77, RZ, 0x18, R77 ;  /* 0x00000018ff4d7819 */ /* 0x000fe2000001144d */
[----:B------:R-:W-:Y:S01]  /*8420*/  IMAD R58, R70, R62, RZ ;  /* 0x0000003e463a7224 */ /* 0x000fe200078e02ff */
[----:B------:R-:W-:Y:S01]  /*8430*/  SHF.R.S32.HI R73, RZ, 0x18, R98 ;  /* 0x00000018ff497819 */ /* 0x000fe20000011462 */
[----:B------:R-:W-:Y:S01]  /*8440*/  IMAD R56, R75, R72, R56 ;  /* 0x000000484b387224 */ /* 0x000fe200078e0238 */
[----:B------:R-:W-:Y:S01]  /*8450*/  I2IP.S8.S32.SAT R113, R59, R54, RZ ;  /* 0x000000363b717239 */ /* 0x000fe200000014ff */
[----:B------:R-:W-:Y:S01]  /*8460*/  IMAD R57, R76, R72, R57 ;  /* 0x000000484c397224 */ /* 0x000fe200078e0239 */
[C---:B------:R-:W-:Y:S01]  /*8470*/  PRMT R75, R99.reuse, 0x8880, RZ ;  /* 0x00008880634b7816 */ /* 0x040fe200000000ff */
[----:B------:R-:W-:Y:S01]  /*8480*/  IMAD.U32 R74, R99, 0x10000, RZ ;  /* 0x00010000634a7824 */ /* 0x000fe200078e00ff */
[----:B------:R-:W-:Y:S01]  /*8490*/  I2IP.S8.S32.SAT R113, R53, R52, R113 ;  /* 0x0000003435717239 */ /* 0x000fe20000001471 */
[C---:B------:R-:W-:Y:S01]  /*84a0*/  IMAD R63, R70.reuse, R63, RZ ;  /* 0x0000003f463f7224 */ /* 0x040fe200078e02ff */
[----:B------:R-:W-:Y:S01]  /*84b0*/  SHF.R.S32.HI R76, RZ, 0x18, R99 ;  /* 0x00000018ff4c7819 */ /* 0x000fe20000011463 */
[----:B------:R-:W-:Y:S01]  /*84c0*/  IMAD R58, R77, R72, R58 ;  /* 0x000000484d3a7224 */ /* 0x000fe200078e023a */
[----:B------:R-:W-:Y:S01]  /*84d0*/  SHF.L.U32 R77, R99, 0x8, RZ ;  /* 0x00000008634d7819 */ /* 0x000fe200000006ff */
[C---:B------:R-:W-:Y:S01]  /*84e0*/  IMAD R60, R70.reuse, R64, RZ ;  /* 0x00000040463c7224 */ /* 0x040fe200078e02ff */
[----:B------:R-:W-:Y:S01]  /*84f0*/  SHF.R.S32.HI R74, RZ, 0x18, R74 ;  /* 0x00000018ff4a7819 */ /* 0x000fe2000001144a */
[C---:B------:R-:W-:Y:S01]  /*8500*/  IMAD R61, R70.reuse, R65, RZ ;  /* 0x00000041463d7224 */ /* 0x040fe200078e02ff */
[----:B------:R-:W-:Y:S01]  /*8510*/  SHF.R.S32.HI R77, RZ, 0x18, R77 ;  /* 0x00000018ff4d7819 */ /* 0x000fe2000001144d */
[-C--:B------:R-:W-:Y:S02]  /*8520*/  IMAD R63, R73, R72.reuse, R63 ;  /* 0x00000048493f7224 */ /* 0x080fe400078e023f */
[----:B------:R-:W-:Y:S02]  /*8530*/  IMAD R60, R75, R72, R60 ;  /* 0x000000484b3c7224 */ /* 0x000fe400078e023c */
[----:B------:R-:W-:Y:S01]  /*8540*/  IMAD R62, R70, R66, RZ ;  /* 0x00000042463e7224 */ /* 0x000fe200078e02ff */
[----:B------:R-:W-:Y:S01]  /*8550*/  I2IP.S8.S32.SAT R114, R63, R58, RZ ;  /* 0x0000003a3f727239 */ /* 0x000fe200000014ff */
[----:B------:R-:W-:Y:S02]  /*8560*/  IMAD R61, R74, R72, R61 ;  /* 0x000000484a3d7224 */ /* 0x000fe400078e023d */
[----:B------:R-:W-:Y:S01]  /*8570*/  IMAD R67, R70, R67, RZ ;  /* 0x0000004346437224 */ /* 0x000fe200078e02ff */
[----:B------:R-:W-:Y:S01]  /*8580*/  I2IP.S8.S32.SAT R114, R57, R56, R114 ;  /* 0x0000003839727239 */ /* 0x000fe20000001472 */
[-C--:B------:R-:W-:Y:S02]  /*8590*/  IMAD R62, R77, R72.reuse, R62 ;  /* 0x000000484d3e7224 */ /* 0x080fe400078e023e */
[----:B------:R-:W-:Y:S05]  /*85a0*/  IMAD R67, R76, R72, R67 ;  /* 0x000000484c437224 */ /* 0x000fea00078e0243 */
[----:B------:R-:W-:Y:S04]  /*85b0*/  I2IP.S8.S32.SAT R115, R67, R62, RZ ;  /* 0x0000003e43737239 */ /* 0x000fe800000014ff */
[----:B------:R-:W-:Y:S05]  /*85c0*/  I2IP.S8.S32.SAT R115, R61, R60, R115 ;  /* 0x0000003c3d737239 */ /* 0x000fea0000001473 */
[----:B------:R1:W-:Y:S01]  /*85d0*/  STS.128 [R158+0x8400], R112 ;  /* 0x008400709e007388 */ /* 0x0003e20000000c00 */
[----:B------:R-:W-:Y:S01]  /*85e0*/  @!PT LDS RZ, [RZ] ;  /* 0x00000000fffff984 */ /* 0x000fe20000000800 */
[----:B------:R-:W-:Y:S01]  /*85f0*/  @!PT LDS RZ, [RZ] ;  /* 0x00000000fffff984 */ /* 0x000fe20000000800 */
[----:B------:R-:W-:Y:S01]  /*8600*/  @!PT LDS RZ, [RZ] ;  /* 0x00000000fffff984 */ /* 0x000fe20000000800 */
[----:B------:R-:W-:Y:S01]  /*8610*/  @!PT LDS RZ, [RZ] ;  /* 0x00000000fffff984 */ /* 0x000fe20000000800 */
[----:B------:R2:W-:Y:S07]  /*8620*/  MEMBAR.ALL.CTA ;  /* 0x0000000000007992 */ /* 0x0005ee0000008000 */
[----:B--2---:R-:W2:Y:S02]  /*8630*/  FENCE.VIEW.ASYNC.S ;  /* 0x00000000000073c6 */ /* 0x004ea40000000000 */
[----:B--2---:R-:W-:Y:S06]  /*8640*/  BAR.SYNC.DEFER_BLOCKING 0x1, 0x80 ;  /* 0x0042000000007b1d */ /* 0x004fec0000010000 */
[----:B------:R-:W-:Y:S05]  /*8650*/  @P0 BRA `(.L_x_134) ;  /* 0x0000000000280947 */ /* 0x000fea0003800000 */
[----:B------:R-:W-:Y:S01]  /*8660*/  UIADD3 UR4, UPT, UPT, UR44, 0x8400, URZ ;  /* 0x000084002c047890 */ /* 0x000fe2000fffe0ff */
[----:B------:R-:W-:Y:S05]  /*8670*/  UMOV UR51, UR36 ;  /* 0x0000002400337c82 */ /* 0x000fea0008000000 */
[----:B------:R-:W-:Y:S01]  /*8680*/  MOV R156, UR4 ;  /* 0x00000004009c7c02 */ /* 0x000fe20008000f00 */
[----:B------:R-:W-:Y:S03]  /*8690*/  UIADD3 UR4, UP0, UPT, UR62, 0x680, URZ ;  /* 0x000006803e047890 */ /* 0x000fe6000ff1e0ff */
[----:B------:R-:W-:Y:S01]  /*86a0*/  R2UR UR48, R156 ;  /* 0x000000009c3072ca */ /* 0x000fe200000e0000 */
[----:B------:R-:W-:Y:S11]  /*86b0*/  UIADD3.X UR5, UPT, UPT, URZ, UR63, URZ, UP0, !UPT ;  /* 0x0000003fff057290 */ /* 0x000ff600087fe4ff */
[----:B------:R-:W-:Y:S01]  /*86c0*/  @!UPT UIADD3 URZ, UPT, UPT, URZ, URZ, URZ ;  /* 0x000000fffffff290 */ /* 0x000fe2000fffe0ff */
[----:B------:R2:W-:Y:S01]  /*86d0*/  UTMASTG.3D [UR48], [UR4] ;  /* 0x00000030040073b5 */ /* 0x0005e20008010000 */
[----:B------:R0:W-:Y:S01]  /*86e0*/  UTMACMDFLUSH ;  /* 0x00000000000079b7 */ /* 0x0001e20000000000 */
[----:B--2---:R-:W-:Y:S04]  /*86f0*/  DEPBAR.LE SB0, 0x1 ;  /* 0x000080400000791a */ /* 0x004fe80000000000 */
.L_x_134:
[----:B------:R-:W-:Y:S05]  /*8700*/  BSYNC.RECONVERGENT B0 ;  /* 0x0000000000007941 */ /* 0x000fea0003800200 */
.L_x_133:
[----:B------:R-:W-:Y:S06]  /*8710*/  BAR.SYNC.DEFER_BLOCKING 0x1, 0x80 ;  /* 0x0042000000007b1d */ /* 0x000fec0000010000 */
[----:B------:R-:W2:Y:S01]  /*8720*/  @P6 SYNCS.PHASECHK.TRANS64.TRYWAIT P0, [R107+URZ+0x160], R116 ;  /* 0x000160746b0065a7 */ /* 0x000ea200080011ff */
[----:B------:R-:W-:Y:S01]  /*8730*/  BSSY B1, `(.L_x_135) ;  /* 0x0000023000017945 */ /* 0x000fe20003800000 */
[----:B--2---:R-:W-:Y:S03]  /*8740*/  @P6 SEL R78, RZ, 0x1, !P0 ;  /* 0x00000001ff4e6807 */ /* 0x004fe60004000000 */
[----:B------:R-:W-:Y:S05]  /*8750*/  @!P6 BRA `(.L_x_136) ;  /* 0x000000000080e947 */ /* 0x000fea0003800000 */
[----:B------:R-:W-:Y:S01]  /*8760*/  ISETP.NE.AND P1, PT, R79, RZ, PT ;  /* 0x000000ff4f00720c */ /* 0x000fe20003f25270 */
[----:B------:R-:W-:Y:S01]  /*8770*/  BSSY B0, `(.L_x_137) ;  /* 0x000000a000007945 */ /* 0x000fe20003800000 */
[----:B------:R-:W-:Y:S11]  /*8780*/  ISETP.NE.AND P0, PT, R78, RZ, PT ;  /* 0x000000ff4e00720c */ /* 0x000ff60003f05270 */
[----:B------:R-:W-:Y:S04]  /*8790*/  @P1 IMAD R5, R150, 0x2000, R105 ;  /* 0x0000200096051824 */ /* 0x000fe800078e0269 */
[--C-:B------:R-:W-:Y:S01]  /*87a0*/  @P1 IMAD.IADD R4, R155, 0x1, R5.reuse ;  /* 0x000000019b041824 */ /* 0x100fe200078e0205 */
[----:B------:R-:W-:Y:S01]  /*87b0*/  @P1 IADD3 R3, PT, PT, R154, R5, RZ ;  /* 0x000000059a031210 */ /* 0x000fe20007ffe0ff */
[----:B------:R-:W-:Y:S01]  /*87c0*/  @P1 IMAD.IADD R2, R104, 0x1, R5 ;  /* 0x0000000168021824 */ /* 0x000fe200078e0205 */
[----:B------:R-:W-:Y:S06]  /*87d0*/  @P0 BRA `(.L_x_138) ;  /* 0x00000000000c0947 */ /* 0x000fec0003800000 */
[----:B------:R-:W-:Y:S04]  /*87e0*/  SHF.L.U32 R0, R149, 0x1f, RZ ;  /* 0x0000001f95007819 */ /* 0x000fe800000006ff */
[----:B------:R-:W2:Y:S02]  /*87f0*/  SYNCS.PHASECHK.TRANS64.TRYWAIT P0, [R107+URZ+0x160], R0 ;  /* 0x000160006b0075a7 */ /* 0x000ea400080011ff */
[----:B--2---:R-:W-:Y:S05]  /*8800*/  @!P0 BRA `(.L_x_139) ;  /* 0x0000005400048947 */ /* 0x004fea0003800000 */
.L_x_138:
[----:B------:R-:W-:Y:S05]  /*8810*/  BSYNC B0 ;  /* 0x0000000000007941 */ /* 0x000fea0003800000 */
.L_x_137:
[----:B------:R-:W-:Y:S01]  /*8820*/  ISETP.NE.AND P0, PT, R79, RZ, PT ;  /* 0x000000ff4f00720c */ /* 0x000fe20003f05270 */
[----:B--2---:R-:W-:Y:S02]  /*8830*/  VIADD R107, R107, 0x180 ;  /* 0x000001806b6b7836 */ /* 0x004fe40000000000 */
[----:B------:R-:W-:Y:S02]  /*8840*/  IMAD.U32 R0, RZ, RZ, UR45 ;  /* 0x0000002dff007e24 */ /* 0x000fe4000f8e00ff */
[----:B------:R-:W-:Y:S03]  /*8850*/  VIADD R150, R150, 0x1 ;  /* 0x0000000196967836 */ /* 0x000fe60000000000 */
[----:B------:R-:W-:Y:S05]  /*8860*/  PRMT R0, R0, 0x654, R107 ;  /* 0x0000065400007816 */ /* 0x000fea000000006b */
[----:B------:R2:W3:Y:S04]  /*8870*/  @P0 LDS.128 R80, [R5+0x400] ;  /* 0x0004000005500984 */ /* 0x0004e80000000c00 */
[----:B------:R2:W4:Y:S04]  /*8880*/  @P0 LDS.128 R84, [R4+0x400] ;  /* 0x0004000004540984 */ /* 0x0005280000000c00 */
        /* <DEDUP_REMOVED lines=12> */
[----:B--234-:R-:W-:Y:S02]  /*8950*/  LOP3.LUT R149, R149, R0, RZ, 0x3c, !PT ;  /* 0x0000000095957212 */ /* 0x01cfe400078e3cff */
.L_x_136:
[----:B------:R-:W-:Y:S05]  /*8960*/  BSYNC B1 ;  /* 0x0000000000017941 */ /* 0x000fea0003800000 */
.L_x_135:
[----:B------:R-:W-:Y:S05]  /*8970*/  VIADD R0, R71, 0x40 ;  /* 0x0000004047007836 */ /* 0x000fea0000000000 */
[----:B------:R-:W-:Y:S04]  /*8980*/  SHF.R.U32.HI R0, RZ, 0x15, R0 ;  /* 0x00000015ff007819 */ /* 0x000fe80000011600 */
[----:B------:R-:W-:Y:S11]  /*8990*/  LOP3.LUT P0, RZ, R0, 0x3, R145, 0x48, !PT ;  /* 0x0000000300ff7812 */ /* 0x000ff60007804891 */
[----:B------:R-:W-:Y:S02]  /*89a0*/  @!UPT UIADD3 URZ, UPT, UPT, URZ, URZ, URZ ;  /* 0x000000fffffff290 */ /* 0x000fe4000fffe0ff */
        /* <DEDUP_REMOVED lines=8> */
[----:B------:R-:W5:Y:S01]  /*8a30*/  LDCU.64 UR4, c[0x4][0x18] ;  /* 0x01000300ff0477ac */ /* 0x000f620008000a00 */
[----:B--2---:R-:W-:Y:S01]  /*8a40*/  MOV R5, UR9 ;  /* 0x0000000900057c02 */ /* 0x004fe20008000f00 */
[----:B------:R-:W-:Y:S01]  /*8a50*/  IMAD.U32 R4, RZ, RZ, UR8 ;  /* 0x00000008ff047e24 */ /* 0x000fe2000f8e00ff */
[----:B---3--:R-:W-:Y:S01]  /*8a60*/  MOV R7, UR7 ;  /* 0x0000000700077c02 */ /* 0x008fe20008000f00 */
[----:B------:R-:W-:Y:S01]  /*8a70*/  IMAD.U32 R6, RZ, RZ, UR6 ;  /* 0x00000006ff067e24 */ /* 0x000fe2000f8e00ff */
[----:B-----5:R-:W-:Y:S01]  /*8a80*/  MOV R11, UR5 ;  /* 0x00000005000b7c02 */ /* 0x020fe20008000f00 */
[----:B------:R-:W-:Y:S02]  /*8a90*/  IMAD.U32 R10, RZ, RZ, UR4 ;  /* 0x00000004ff0a7e24 */ /* 0x000fe4000f8e00ff */
[----:B------:R-:W-:Y:S07]  /*8aa0*/  LEPC R20, `(.L_x_140) ;  /* 0x000000001014794e */ /* 0x000fee0000000000 */
[----:B-1--4-:R-:W-:Y:S05]  /*8ab0*/  CALL.ABS.NOINC R2 ;  /* 0x0000000002007343 */ /* 0x012fea0003c00000 */
.L_x_140:
[----:B------:R-:W-:Y:S05]  /*8ac0*/  WARPSYNC.ALL ;  /* 0x0000000000007948 */ /* 0x000fea0003800000 */
[----:B------:R-:W-:Y:S01]  /*8ad0*/  R2UR UR4, R71 ;  /* 0x00000000470472ca */ /* 0x000fe200000e0000 */
[----:B------:R-:W-:Y:S01]  /*8ae0*/  BSSY.RECONVERGENT B0, `(.L_x_141) ;  /* 0x000011c000007945 */ /* 0x000fe20003800200 */
[C---:B------:R-:W-:Y:S02]  /*8af0*/  PRMT R73, R80.reuse, 0x8880, RZ ;  /* 0x0000888050497816 */ /* 0x040fe400000000ff */
[C---:B------:R-:W-:Y:S02]  /*8b00*/  SHF.L.U32 R75, R80.reuse, 0x10, RZ ;  /* 0x00000010504b7819 */ /* 0x040fe400000006ff */
[----:B------:R-:W-:Y:S02]  /*8b10*/  SHF.L.U32 R77, R81, 0x8, RZ ;  /* 0x00000008514d7819 */ /* 0x000fe400000006ff */
[----:B------:R-:W-:Y:S02]  /*8b20*/  SHF.R.S32.HI R75, RZ, 0x18, R75 ;  /* 0x00000018ff4b7819 */ /* 0x000fe4000001144b */
[----:B------:R-:W-:Y:S02]  /*8b30*/  SHF.R.S32.HI R77, RZ, 0x18, R77 ;  /* 0x00000018ff4d7819 */ /* 0x000fe4000001144d */
[----:B------:R-:W-:Y:S01]  /*8b40*/  SHF.R.S32.HI R76, RZ, 0x18, R81 ;  /* 0x00000018ff4c7819 */ /* 0x000fe20000011451 */
[----:B------:R-:W2:Y:S01]  /*8b50*/  LDTM.x64 R4, tmem[UR4+0x40] ;  /* 0x00004004000479ee */ /* 0x000ea20008340000 */
[----:B------:R-:W-:Y:S02]  /*8b60*/  SHF.L.U32 R74, R80, 0x8, RZ ;  /* 0x00000008504a7819 */ /* 0x000fe400000006ff */
[----:B------:R-:W-:Y:S02]  /*8b70*/  ISETP.NE.AND P0, PT, R157, RZ, PT ;  /* 0x000000ff9d00720c */ /* 0x000fe40003f05270 */
[----:B------:R-:W-:Y:S02]  /*8b80*/  SHF.R.S32.HI R74, RZ, 0x18, R74 ;  /* 0x00000018ff4a7819 */ /* 0x000fe4000001144a */
[----:B------:R-:W-:Y:S01]  /*8b90*/  ISETP.NE.AND P6, PT, R106, RZ, PT ;  /* 0x000000ff6a00720c */ /* 0x000fe20003fc5270 */
[C---:B--2---:R-:W-:Y:S02]  /*8ba0*/  IMAD R0, R70.reuse, R4, RZ ;  /* 0x0000000446007224 */ /* 0x044fe400078e02ff */
[C---:B------:R-:W-:Y:S02]  /*8bb0*/  IMAD R2, R70.reuse, R5, RZ ;  /* 0x0000000546027224 */ /* 0x040fe400078e02ff */
[----:B------:R-:W-:Y:S02]  /*8bc0*/  IMAD R3, R70, R6, RZ ;  /* 0x0000000646037224 */ /* 0x000fe400078e02ff */
        /* <DEDUP_REMOVED lines=10> */
[----:B------:R-:W-:Y:S01]  /*8c70*/  IMAD R7, R73, R72, R7 ;  /* 0x0000004849077224 */ /* 0x000fe200078e0207 */
[----:B------:R-:W-:Y:S01]  /*8c80*/  PRMT R73, R82, 0x8880, RZ ;  /* 0x0000888052497816 */ /* 0x000fe200000000ff */
[----:B------:R-:W-:Y:S02]  /*8c90*/  IMAD R6, R70, R10, RZ ;  /* 0x0000000a46067224 */ /* 0x000fe400078e02ff */
[-C--:B------:R-:W-:Y:S01]  /*8ca0*/  IMAD R4, R75, R72.reuse, R4 ;  /* 0x000000484b047224 */ /* 0x080fe200078e0204 */
[----:B------:R-:W-:Y:S01]  /*8cb0*/  SHF.L.U32 R75, R82, 0x8, RZ ;  /* 0x00000008524b7819 */ /* 0x000fe200000006ff */
[-C--:B------:R-:W-:Y:S01]  /*8cc0*/  IMAD R5, R74, R72.reuse, R5 ;  /* 0x000000484a057224 */ /* 0x080fe200078e0205 */
[----:B------:R-:W-:Y:S01]  /*8cd0*/  SHF.L.U32 R74, R82, 0x10, RZ ;  /* 0x00000010524a7819 */ /* 0x000fe200000006ff */
[----:B------:R-:W-:Y:S01]  /*8ce0*/  IMAD R6, R77, R72, R6 ;  /* 0x000000484d067224 */ /* 0x000fe200078e0206 */
[----:B------:R-:W-:Y:S01]  /*8cf0*/  I2IP.S8.S32.SAT R77, R7, R3, RZ ;  /* 0x00000003074d7239 */ /* 0x000fe200000014ff */
[C---:B------:R-:W-:Y:S01]  /*8d00*/  IMAD R11, R70.reuse, R11, RZ ;  /* 0x0000000b460b7224 */ /* 0x040fe200078e02ff */
[----:B------:R-:W-:Y:S01]  /*8d10*/  MOV R3, R73 ;  /* 0x0000004900037202 */ /* 0x000fe20000000f00 */
[----:B------:R-:W-:Y:S01]  /*8d20*/  IMAD R8, R70, R12, RZ ;  /* 0x0000000c46087224 */ /* 0x000fe200078e02ff */
[----:B-1----:R-:W-:Y:S01]  /*8d30*/  I2IP.S8.S32.SAT R88, R2, R0, R77 ;  /* 0x0000000002587239 */ /* 0x002fe2000000144d */
[----:B------:R-:W-:Y:S01]  /*8d40*/  IMAD R9, R70, R13, RZ ;  /* 0x0000000d46097224 */ /* 0x000fe200078e02ff */
[----:B------:R-:W-:Y:S01]  /*8d50*/  SHF.R.S32.HI R73, RZ, 0x18, R74 ;  /* 0x00000018ff497819 */ /* 0x000fe2000001144a */
[----:B------:R-:W-:Y:S01]  /*8d60*/  IMAD R11, R76, R72, R11 ;  /* 0x000000484c0b7224 */ /* 0x000fe200078e020b */
[----:B------:R-:W-:Y:S01]  /*8d70*/  SHF.R.S32.HI R75, RZ, 0x18, R75 ;  /* 0x00000018ff4b7819 */ /* 0x000fe2000001144b */
[C---:B------:R-:W-:Y:S01]  /*8d80*/  IMAD R10, R70.reuse, R14, RZ ;  /* 0x0000000e460a7224 */ /* 0x040fe200078e02ff */
[----:B------:R-:W-:Y:S01]  /*8d90*/  SHF.L.U32 R2, R83, 0x10, RZ ;  /* 0x0000001053027819 */ /* 0x000fe200000006ff */
[----:B------:R-:W-:Y:S01]  /*8da0*/  IMAD R8, R3, R72, R8 ;  /* 0x0000004803087224 */ /* 0x000fe200078e0208 */
[----:B------:R-:W-:Y:S01]  /*8db0*/  I2IP.S8.S32.SAT R89, R11, R6, RZ ;  /* 0x000000060b597239 */ /* 0x000fe200000014ff */
[C---:B------:R-:W-:Y:S01]  /*8dc0*/  IMAD R15, R70.reuse, R15, RZ ;  /* 0x0000000f460f7224 */ /* 0x040fe200078e02ff */
[----:B------:R-:W-:Y:S01]  /*8dd0*/  PRMT R3, R83, 0x8880, RZ ;  /* 0x0000888053037816 */ /* 0x000fe200000000ff */
[----:B------:R-:W-:Y:S01]  /*8de0*/  IMAD R9, R73, R72, R9 ;  /* 0x0000004849097224 */ /* 0x000fe200078e0209 */
[----:B------:R-:W-:Y:S01]  /*8df0*/  I2IP.S8.S32.SAT R89, R5, R4, R89 ;  /* 0x0000000405597239 */ /* 0x000fe20000001459 */
[C---:B------:R-:W-:Y:S01]  /*8e00*/  IMAD R12, R70.reuse, R16, RZ ;  /* 0x00000010460c7224 */ /* 0x040fe200078e02ff */
[----:B------:R-:W-:Y:S01]  /*8e10*/  SHF.R.S32.HI R2, RZ, 0x18, R2 ;  /* 0x00000018ff027819 */ /* 0x000fe20000011402 */
[----:B------:R-:W-:Y:S01]  /*8e20*/  IMAD R10, R75, R72, R10 ;  /* 0x000000484b0a7224 */ /* 0x000fe200078e020a */
[----:B------:R-:W-:Y:S01]  /*8e30*/  SHF.R.S32.HI R0, RZ, 0x18, R82 ;  /* 0x00000018ff007819 */ /* 0x000fe20000011452 */
[C---:B------:R-:W-:Y:S01]  /*8e40*/  IMAD R13, R70.reuse, R17, RZ ;  /* 0x00000011460d7224 */ /* 0x040fe200078e02ff */
[----:B------:R-:W-:Y:S01]  /*8e50*/  SHF.R.S32.HI R74, RZ, 0x18, R83 ;  /* 0x00000018ff4a7819 */ /* 0x000fe20000011453 */
[----:B------:R-:W-:Y:S01]  /*8e60*/  IMAD R14, R70, R18, RZ ;  /* 0x00000012460e7224 */ /* 0x000fe200078e02ff */
[----:B------:R-:W-:Y:S01]  /*8e70*/  SHF.L.U32 R73, R83, 0x8, RZ ;  /* 0x0000000853497819 */ /* 0x000fe200000006ff */
[-C--:B------:R-:W-:Y:S01]  /*8e80*/  IMAD R15, R0, R72.reuse, R15 ;  /* 0x00000048000f7224 */ /* 0x080fe200078e020f */
[C---:B------:R-:W-:Y:S01]  /*8e90*/  SHF.L.U32 R0, R84.reuse, 0x10, RZ ;  /* 0x0000001054007819 */ /* 0x040fe200000006ff */
[-C--:B------:R-:W-:Y:S01]  /*8ea0*/  IMAD R12, R3, R72.reuse, R12 ;  /* 0x00000048030c7224 */ /* 0x080fe200078e020c */
[----:B------:R-:W-:Y:S01]  /*8eb0*/  PRMT R3, R84, 0x8880, RZ ;  /* 0x0000888054037816 */ /* 0x000fe200000000ff */
[----:B------:R-:W-:Y:S01]  /*8ec0*/  IMAD R13, R2, R72, R13 ;  /* 0x00000048020d7224 */ /* 0x000fe200078e020d */
[----:B------:R-:W-:Y:S01]  /*8ed0*/  SHF.R.S32.HI R73, RZ, 0x18, R73 ;  /* 0x00000018ff497819 */ /* 0x000fe20000011449 */
[----:B------:R-:W-:Y:S01]  /*8ee0*/  IMAD R19, R70, R19, RZ ;  /* 0x0000001346137224 */ /* 0x000fe200078e02ff */
[----:B------:R-:W-:Y:S01]  /*8ef0*/  I2IP.S8.S32.SAT R90, R15, R10, RZ ;  /* 0x0000000a0f5a7239 */ /* 0x000fe200000014ff */
[----:B------:R-:W-:Y:S01]  /*8f00*/  IMAD.SHL.U32 R2, R84, 0x100, RZ ;  /* 0x0000010054027824 */ /* 0x000fe200078e00ff */
[----:B------:R-:W-:Y:S01]  /*8f10*/  SHF.R.S32.HI R0, RZ, 0x18, R0 ;  /* 0x00000018ff007819 */ /* 0x000fe20000011400 */
[C---:B------:R-:W-:Y:S01]  /*8f20*/  IMAD R16, R70.reuse, R20, RZ ;  /* 0x0000001446107224 */ /* 0x040fe200078e02ff */
[----:B------:R-:W-:Y:S01]  /*8f30*/  I2IP.S8.S32.SAT R90, R9, R8, R90 ;  /* 0x00000008095a7239 */ /* 0x000fe2000000145a */
[-C--:B------:R-:W-:Y:S01]  /*8f40*/  IMAD R14, R73, R72.reuse, R14 ;  /* 0x00000048490e7224 */ /* 0x080fe200078e020e */
[----:B------:R-:W-:Y:S01]  /*8f50*/  SHF.R.S32.HI R73, RZ, 0x18, R2 ;  /* 0x00000018ff497819 */ /* 0x000fe20000011402 */
[----:B------:R-:W-:Y:S01]  /*8f60*/  IMAD R17, R70, R21, RZ ;  /* 0x0000001546117224 */ /* 0x000fe200078e02ff */
[----:B------:R-:W-:Y:S01]  /*8f70*/  SHF.L.U32 R2, R85, 0x8, RZ ;  /* 0x0000000855027819 */ /* 0x000fe200000006ff */
[----:B------:R-:W-:Y:S01]  /*8f80*/  IMAD R19, R74, R72, R19 ;  /* 0x000000484a137224 */ /* 0x000fe200078e0213 */
[----:B------:R-:W-:Y:S01]  /*8f90*/  SHF.R.S32.HI R74, RZ, 0x18, R94 ;  /* 0x00000018ff4a7819 */ /* 0x000fe2000001145e */
[----:B------:R-:W-:Y:S01]  /*8fa0*/  IMAD R18, R70, R22, RZ ;  /* 0x0000001646127224 */ /* 0x000fe200078e02ff */
[----:B------:R-:W-:Y:S01]  /*8fb0*/  SHF.L.U32 R75, R98, 0x8, RZ ;  /* 0x00000008624b7819 */ /* 0x000fe200000006ff */
[----:B------:R-:W-:Y:S01]  /*8fc0*/  IMAD R16, R3, R72, R16 ;  /* 0x0000004803107224 */ /* 0x000fe200078e0210 */
[----:B------:R-:W-:Y:S01]  /*8fd0*/  I2IP.S8.S32.SAT R91, R19, R14, RZ ;  /* 0x0000000e135b7239 */ /* 0x000fe200000014ff */
[----:B------:R-:W-:Y:S01]  /*8fe0*/  IMAD R17, R0, R72, R17 ;  /* 0x0000004800117224 */ /* 0x000fe200078e0211 */
[----:B------:R-:W-:Y:S01]  /*8ff0*/  SHF.R.S32.HI R0, RZ, 0x18, R84 ;  /* 0x00000018ff007819 */ /* 0x000fe20000011454 */
[C---:B------:R-:W-:Y:S01]  /*9000*/  IMAD R23, R70.reuse, R23, RZ ;  /* 0x0000001746177224 */ /* 0x040fe200078e02ff */
[----:B------:R-:W-:Y:S01]  /*9010*/  I2IP.S8.S32.SAT R91, R13, R12, R91 ;  /* 0x0000000c0d5b7239 */ /* 0x000fe2000000145b */
[----:B------:R-:W-:Y:S01]  /*9020*/  IMAD R18, R73, R72, R18 ;  /* 0x0000004849127224 */ /* 0x000fe200078e0212 */
[C---:B------:R-:W-:Y:S01]  /*9030*/  SHF.L.U32 R73, R85.reuse, 0x10, RZ ;  /* 0x0000001055497819 */ /* 0x040fe200000006ff */
[----:B------:R-:W-:Y:S01]  /*9040*/  IMAD R20, R70, R24, RZ ;  /* 0x0000001846147224 */ /* 0x000fe200078e02ff */
[----:B------:R-:W-:Y:S01]  /*9050*/  PRMT R3, R85, 0x8880, RZ ;  /* 0x0000888055037816 */ /* 0x000fe200000000ff */
[----:B------:R-:W-:Y:S01]  /*9060*/  IMAD R23, R0, R72, R23 ;  /* 0x0000004800177224 */ /* 0x000fe200078e0217 */
[----:B------:R-:W-:Y:S01]  /*9070*/  SHF.R.S32.HI R0, RZ, 0x18, R73 ;  /* 0x00000018ff007819 */ /* 0x000fe20000011449 */
[C---:B------:R-:W-:Y:S01]  /*9080*/  IMAD R21, R70.reuse, R25, RZ ;  /* 0x0000001946157224 */ /* 0x040fe200078e02ff */
[----:B------:R-:W-:Y:S01]  /*9090*/  SHF.R.S32.HI R73, RZ, 0x18, R2 ;  /* 0x00000018ff497819 */ /* 0x000fe20000011402 */
[C---:B------:R-:W-:Y:S01]  /*90a0*/  IMAD R22, R70.reuse, R26, RZ ;  /* 0x0000001a46167224 */ /* 0x040fe200078e02ff */
[----:B------:R1:W-:Y:S01]  /*90b0*/  STS.128 [R135+UR44+0xa400], R88 ;  /* 0x00a4005887007988 */ /* 0x0003e20008000c2c */
[----:B------:R-:W-:Y:S01]  /*90c0*/  IMAD R20, R3, R72, R20 ;  /* 0x0000004803147224 */ /* 0x000fe200078e0214 */
[----:B------:R-:W-:Y:S01]  /*90d0*/  SHF.R.S32.HI R2, RZ, 0x18, R85 ;  /* 0x00000018ff027819 */ /* 0x000fe20000011455 */
[----:B------:R-:W-:Y:S01]  /*90e0*/  IMAD R27, R70, R27, RZ ;  /* 0x0000001b461b7224 */ /* 0x000fe200078e02ff */
[----:B------:R-:W-:Y:S01]  /*90f0*/  I2IP.S8.S32.SAT R100, R23, R18, RZ ;  /* 0x0000001217647239 */ /* 0x000fe200000014ff */
[-C--:B------:R-:W-:Y:S01]  /*9100*/  IMAD R21, R0, R72.reuse, R21 ;  /* 0x0000004800157224 */ /* 0x080fe200078e0215 */
[C---:B------:R-:W-:Y:S01]  /*9110*/  PRMT R3, R86.reuse, 0x8880, RZ ;  /* 0x0000888056037816 */ /* 0x040fe200000000ff */
[-C--:B------:R-:W-:Y:S01]  /*9120*/  IMAD R22, R73, R72.reuse, R22 ;  /* 0x0000004849167224 */ /* 0x080fe200078e0216 */
[----:B------:R-:W-:Y:S01]  /*9130*/  SHF.L.U32 R0, R86, 0x10, RZ ;  /* 0x0000001056007819 */ /* 0x000fe200000006ff */
[----:B------:R-:W-:Y:S01]  /*9140*/  IMAD R27, R2, R72, R27 ;  /* 0x00000048021b7224 */ /* 0x000fe200078e021b */
[----:B------:R-:W-:Y:S01]  /*9150*/  SHF.L.U32 R2, R86, 0x8, RZ ;  /* 0x0000000856027819 */ /* 0x000fe200000006ff */
[C---:B------:R-:W-:Y:S01]  /*9160*/  IMAD R24, R70.reuse, R28, RZ ;  /* 0x0000001c46187224 */ /* 0x040fe200078e02ff */
[----:B------:R-:W-:Y:S01]  /*9170*/  SHF.R.S32.HI R0, RZ, 0x18, R0 ;  /* 0x00000018ff007819 */ /* 0x000fe20000011400 */
[C---:B------:R-:W-:Y:S01]  /*9180*/  IMAD R25, R70.reuse, R29, RZ ;  /* 0x0000001d46197224 */ /* 0x040fe200078e02ff */
        /* <DEDUP_REMOVED lines=10> */
[C---:B------:R-:W-:Y:S01]  /*9230*/  SHF.L.U32 R0, R87.reuse, 0x10, RZ ;  /* 0x0000001057007819 */ /* 0x040fe200000006ff */
        /* <DEDUP_REMOVED lines=13> */
[C---:B------:R-:W-:Y:S01]  /*9310*/  PRMT R3, R92.reuse, 0x8880, RZ ;  /* 0x000088805c037816 */ /* 0x040fe200000000ff */
[----:B------:R-:W-:Y:S01]  /*9320*/  IMAD R30, R73, R72, R30 ;  /* 0x00000048491e7224 */ /* 0x000fe200078e021e */
[----:B------:R-:W-:Y:S01]  /*9330*/  I2IP.S8.S32.SAT R102, R25, R24, R102 ;  /* 0x0000001819667239 */ /* 0x000fe20000001466 */
[----:B------:R-:W-:Y:S01]  /*9340*/  IMAD.U32 R0, R92, 0x10000, RZ ;  /* 0x000100005c007824 */ /* 0x000fe200078e00ff */
[----:B------:R-:W-:Y:S01]  /*9350*/  SHF.R.S32.HI R75, RZ, 0x18, R75 ;  /* 0x00000018ff4b7819 */ /* 0x000fe2000001144b */
[----:B------:R-:W-:Y:S01]  /*9360*/  IMAD R35, R2, R72, R35 ;  /* 0x0000004802237224 */ /* 0x000fe200078e0223 */
[----:B------:R-:W-:Y:S01]  /*9370*/  SHF.L.U32 R2, R92, 0x8, RZ ;  /* 0x000000085c027819 */ /* 0x000fe200000006ff */
[C---:B------:R-:W-:Y:S01]  /*9380*/  IMAD R32, R70.reuse, R36, RZ ;  /* 0x0000002446207224 */ /* 0x040fe200078e02ff */
[----:B------:R-:W-:Y:S01]  /*9390*/  SHF.R.S32.HI R0, RZ, 0x18, R0 ;  /* 0x00000018ff007819 */ /* 0x000fe20000011400 */
[C---:B------:R-:W-:Y:S01]  /*93a0*/  IMAD R33, R70.reuse, R37, RZ ;  /* 0x0000002546217224 */ /* 0x040fe200078e02ff */
[----:B------:R-:W-:Y:S01]  /*93b0*/  SHF.R.S32.HI R73, RZ, 0x18, R2 ;  /* 0x00000018ff497819 */ /* 0x000fe20000011402 */
[----:B------:R-:W-:Y:S01]  /*93c0*/  IMAD R34, R70, R38, RZ ;  /* 0x0000002646227224 */ /* 0x000fe200078e02ff */
[----:B------:R-:W-:Y:S01]  /*93d0*/  I2IP.S8.S32.SAT R103, R35, R30, RZ ;  /* 0x0000001e23677239 */ /* 0x000fe200000014ff */
[-C--:B------:R-:W-:Y:S01]  /*93e0*/  IMAD R32, R3, R72.reuse, R32 ;  /* 0x0000004803207224 */ /* 0x080fe200078e0220 */
[----:B------:R-:W-:Y:S01]  /*93f0*/  PRMT R3, R93, 0x8880, RZ ;  /* 0x000088805d037816 */ /* 0x000fe200000000ff */
[----:B------:R-:W-:Y:S01]  /*9400*/  IMAD R33, R0, R72, R33 ;  /* 0x0000004800217224 */ /* 0x000fe200078e0221 */
[----:B------:R-:W-:Y:S01]  /*9410*/  SHF.R.S32.HI R0, RZ, 0x18, R92 ;  /* 0x00000018ff007819 */ /* 0x000fe2000001145c */
[C---:B------:R-:W-:Y:S01]  /*9420*/  IMAD R39, R70.reuse, R39, RZ ;  /* 0x0000002746277224 */ /* 0x040fe200078e02ff */
[----:B------:R-:W-:Y:S01]  /*9430*/  I2IP.S8.S32.SAT R103, R29, R28, R103 ;  /* 0x0000001c1d677239 */ /* 0x000fe20000001467 */
[----:B------:R-:W-:Y:S01]  /*9440*/  IMAD R34, R73, R72, R34 ;  /* 0x0000004849227224 */ /* 0x000fe200078e0222 */
[C---:B------:R-:W-:Y:S01]  /*9450*/  SHF.L.U32 R73, R93.reuse, 0x10, RZ ;  /* 0x000000105d497819 */ /* 0x040fe200000006ff */
[----:B------:R-:W-:Y:S01]  /*9460*/  IMAD R36, R70, R40, RZ ;  /* 0x0000002846247224 */ /* 0x000fe200078e02ff */
[----:B------:R-:W-:Y:S01]  /*9470*/  SHF.L.U32 R2, R93, 0x8, RZ ;  /* 0x000000085d027819 */ /* 0x000fe200000006ff */
[----:B------:R-:W-:Y:S01]  /*9480*/  IMAD R39, R0, R72, R39 ;  /* 0x0000004800277224 */ /* 0x000fe200078e0227 */
        /* <DEDUP_REMOVED lines=8> */
[----:B------:R-:W-:Y:S01]  /*9510*/  SHF.L.U32 R2, R94, 0x10, RZ ;  /* 0x000000105e027819 */ /* 0x000fe200000006ff */
[----:B------:R-:W-:Y:S01]  /*9520*/  IMAD R43, R70, R43, RZ ;  /* 0x0000002b462b7224 */ /* 0x000fe200078e02ff */
[----:B------:R-:W-:Y:S01]  /*9530*/  SHF.R.S32.HI R0, RZ, 0x18, R93 ;  /* 0x00000018ff007819 */ /* 0x000fe2000001145d */
        /* <DEDUP_REMOVED lines=11> */
[----:B------:R-:W-:Y:S01]  /*95f0*/  SHF.L.U32 R0, R95, 0x10, RZ ;  /* 0x000000105f007819 */ /* 0x000fe200000006ff */
[----:B------:R-:W-:Y:S01]  /*9600*/  IMAD R47, R70, R47, RZ ;  /* 0x0000002f462f7224 */ /* 0x000fe200078e02ff */
[----:B------:R-:W-:Y:S01]  /*9610*/  I2IP.S8.S32.SAT R109, R43, R38, RZ ;  /* 0x000000262b6d7239 */ /* 0x000fe200000014ff */
[----:B------:R-:W-:Y:S01]  /*9620*/  IMAD R41, R2, R72, R41 ;  /* 0x0000004802297224 */ /* 0x000fe200078e0229 */
[C---:B------:R-:W-:Y:S01]  /*9630*/  PRMT R3, R95.reuse, 0x8880, RZ ;  /* 0x000088805f037816 */ /* 0x040fe200000000ff */
[C---:B------:R-:W-:Y:S01]  /*9640*/  IMAD R44, R70.reuse, R48, RZ ;  /* 0x00000030462c7224 */ /* 0x040fe200078e02ff */
[----:B------:R-:W-:Y:S01]  /*9650*/  SHF.L.U32 R2, R95, 0x8, RZ ;  /* 0x000000085f027819 */ /* 0x000fe200000006ff */
[----:B------:R-:W-:Y:S01]  /*9660*/  IMAD R42, R73, R72, R42 ;  /* 0x00000048492a7224 */ /* 0x000fe200078e022a */
[----:B------:R-:W-:Y:S01]  /*9670*/  SHF.R.S32.HI R0, RZ, 0x18, R0 ;  /* 0x00000018ff007819 */ /* 0x000fe20000011400 */
[----:B------:R-:W-:Y:S01]  /*9680*/  IMAD R45, R70, R49, RZ ;  /* 0x00000031462d7224 */ /* 0x000fe200078e02ff */
[----:B------:R-:W-:Y:S01]  /*9690*/  I2IP.S8.S32.SAT R109, R37, R36, R109 ;  /* 0x00000024256d7239 */ /* 0x000fe2000000146d */
[----:B------:R-:W-:Y:S01]  /*96a0*/  IMAD R47, R74, R72, R47 ;  /* 0x000000484a2f7224 */ /* 0x000fe200078e022f */
[----:B------:R-:W-:Y:S01]  /*96b0*/  SHF.R.S32.HI R73, RZ, 0x18, R2 ;  /* 0x00000018ff497819 */ /* 0x000fe20000011402 */
[C---:B------:R-:W-:Y:S01]  /*96c0*/  IMAD R46, R70.reuse, R50, RZ ;  /* 0x00000032462e7224 */ /* 0x040fe200078e02ff */
[----:B------:R-:W-:Y:S01]  /*96d0*/  SHF.R.S32.HI R2, RZ, 0x18, R95 ;  /* 0x00000018ff027819 */ /* 0x000fe2000001145f */
[----:B------:R-:W-:Y:S01]  /*96e0*/  IMAD R44, R3, R72, R44 ;  /* 0x00000048032c7224 */ /* 0x000fe200078e022c */
[----:B------:R-:W-:Y:S01]  /*96f0*/  I2IP.S8.S32.SAT R110, R47, R42, RZ ;  /* 0x0000002a2f6e7239 */ /* 0x000fe200000014ff */
[----:B------:R-:W-:Y:S01]  /*9700*/  IMAD R51, R70, R51, RZ ;  /* 0x0000003346337224 */ /* 0x000fe200078e02ff */
[----:B------:R-:W-:Y:S01]  /*9710*/  PRMT R3, R96, 0x8880, RZ ;  /* 0x0000888060037816 */ /* 0x000fe200000000ff */
[----:B------:R-:W-:Y:S01]  /*9720*/  IMAD R45, R0, R72, R45 ;  /* 0x00000048002d7224 */ /* 0x000fe200078e022d */
[----:B------:R-:W-:Y:S01]  /*9730*/  I2IP.S8.S32.SAT R110, R41, R40, R110 ;  /* 0x00000028296e7239 */ /* 0x000fe2000000146e */
[----:B------:R-:W-:Y:S01]  /*9740*/  IMAD R48, R70, R52, RZ ;  /* 0x0000003446307224 */ /* 0x000fe200078e02ff */
[----:B------:R-:W-:Y:S01]  /*9750*/  SHF.L.U32 R74, R97, 0x10, RZ ;  /* 0x00000010614a7819 */ /* 0x000fe200000006ff */
[-C--:B------:R-:W-:Y:S01]  /*9760*/  IMAD R46, R73, R72.reuse, R46 ;  /* 0x00000048492e7224 */ /* 0x080fe200078e022e */
[----:B------:R-:W-:Y:S01]  /*9770*/  PRMT R73, R97, 0x8880, RZ ;  /* 0x0000888061497816 */ /* 0x000fe200000000ff */
[-C--:B------:R-:W-:Y:S01]  /*9780*/  IMAD R51, R2, R72.reuse, R51 ;  /* 0x0000004802337224 */ /* 0x080fe200078e0233 */
[----:B------:R-:W-:Y:S01]  /*9790*/  SHF.R.S32.HI R74, RZ, 0x18, R74 ;  /* 0x00000018ff4a7819 */ /* 0x000fe2000001144a */
[C---:B------:R-:W-:Y:S01]  /*97a0*/  IMAD.U32 R0, R96.reuse, 0x10000, RZ ;  /* 0x0001000060007824 */ /* 0x040fe200078e00ff */
        /* <DEDUP_REMOVED lines=10> */
[----:B------:R-:W-:Y:S01]  /*9850*/  SHF.R.S32.HI R0, RZ, 0x18, R97 ;  /* 0x00000018ff007819 */ /* 0x000fe20000011461 */
[----:B------:R-:W-:Y:S01]  /*9860*/  IMAD R50, R3, R72, R50 ;  /* 0x0000004803327224 */ /* 0x000fe200078e0232 */
[----:B------:R-:W-:Y:S01]  /*9870*/  SHF.L.U32 R3, R97, 0x8, RZ ;  /* 0x0000000861037819 */ /* 0x000fe200000006ff */
[C---:B------:R-:W-:Y:S01]  /*9880*/  IMAD R52, R70.reuse, R56, RZ ;  /* 0x0000003846347224 */ /* 0x040fe200078e02ff */
[----:B------:R-:W-:Y:S01]  /*9890*/  I2IP.S8.S32.SAT R111, R45, R44, R111 ;  /* 0x0000002c2d6f7239 */ /* 0x000fe2000000146f */
[----:B------:R-:W-:Y:S01]  /*98a0*/  IMAD R53, R70, R57, RZ ;  /* 0x0000003946357224 */ /* 0x000fe200078e02ff */
[----:B------:R-:W-:Y:S01]  /*98b0*/  SHF.R.S32.HI R3, RZ, 0x18, R3 ;  /* 0x00000018ff037819 */ /* 0x000fe20000011403 */
[----:B------:R-:W-:Y:S01]  /*98c0*/  IMAD R55, R2, R72, R55 ;  /* 0x0000004802377224 */ /* 0x000fe200078e0237 */
[----:B------:R-:W-:Y:S01]  /*98d0*/  SHF.L.U32 R2, R98, 0x10, RZ ;  /* 0x0000001062027819 */ /* 0x000fe200000006ff */
[C---:B------:R-:W-:Y:S01]  /*98e0*/  IMAD R54, R70.reuse, R58, RZ ;  /* 0x0000003a46367224 */ /* 0x040fe200078e02ff */
[----:B------:R1:W-:Y:S01]  /*98f0*/  STS.128 [R159+0xa400], R108 ;  /* 0x00a4006c9f007388 */ /* 0x0003e20000000c00 */
[----:B------:R-:W-:Y:S01]  /*9900*/  IMAD R52, R73, R72, R52 ;  /* 0x0000004849347224 */ /* 0x000fe200078e0234 */
[----:B------:R-:W-:Y:S01]  /*9910*/  I2IP.S8.S32.SAT R112, R55, R50, RZ ;  /* 0x0000003237707239 */ /* 0x000fe200000014ff */
[----:B------:R-:W-:Y:S01]  /*9920*/  IMAD R59, R70, R59, RZ ;  /* 0x0000003b463b7224 */ /* 0x000fe200078e02ff */
[----:B------:R-:W-:Y:S01]  /*9930*/  PRMT R73, R98, 0x8880, RZ ;  /* 0x0000888062497816 */ /* 0x000fe200000000ff */
[----:B------:R-:W-:Y:S01]  /*9940*/  IMAD R53, R74, R72, R53 ;  /* 0x000000484a357224 */ /* 0x000fe200078e0235 */
[----:B------:R-:W-:Y:S01]  /*9950*/  I2IP.S8.S32.SAT R112, R49, R48, R112 ;  /* 0x0000003031707239 */ /* 0x000fe20000001470 */
[C---:B------:R-:W-:Y:S01]  /*9960*/  IMAD R56, R70.reuse, R60, RZ ;  /* 0x0000003c46387224 */ /* 0x040fe200078e02ff */
[----:B------:R-:W-:Y:S01]  /*9970*/  SHF.R.S32.HI R2, RZ, 0x18, R2 ;  /* 0x00000018ff027819 */ /* 0x000fe20000011402 */
[-C--:B------:R-:W-:Y:S01]  /*9980*/  IMAD R54, R3, R72.reuse, R54 ;  /* 0x0000004803367224 */ /* 0x080fe200078e0236 */
[----:B------:R-:W-:Y:S01]  /*9990*/  PRMT R3, R99, 0x8880, RZ ;  /* 0x0000888063037816 */ /* 0x000fe200000000ff */
[----:B------:R-:W-:Y:S01]  /*99a0*/  IMAD R57, R70, R61, RZ ;  /* 0x0000003d46397224 */ /* 0x000fe200078e02ff */
[----:B------:R-:W-:Y:S01]  /*99b0*/  SHF.R.S32.HI R74, RZ, 0x18, R99 ;  /* 0x00000018ff4a7819 */ /* 0x000fe20000011463 */
[-C--:B------:R-:W-:Y:S01]  /*99c0*/  IMAD R59, R0, R72.reuse, R59 ;  /* 0x00000048003b7224 */ /* 0x080fe200078e023b */
[----:B------:R-:W-:Y:S01]  /*99d0*/  SHF.R.S32.HI R0, RZ, 0x18, R98 ;  /* 0x00000018ff007819 */ /* 0x000fe20000011462 */
[----:B------:R-:W-:Y:S01]  /*99e0*/  IMAD R56, R73, R72, R56 ;  /* 0x0000004849387224 */ /* 0x000fe200078e0238 */
[----:B------:R-:W-:Y:S01]  /*99f0*/  SHF.L.U32 R73, R99, 0x8, RZ ;  /* 0x0000000863497819 */ /* 0x000fe200000006ff */
[----:B------:R-:W-:Y:S01]  /*9a00*/  IMAD R58, R70, R62, RZ ;  /* 0x0000003e463a7224 */ /* 0x000fe200078e02ff */
[----:B------:R-:W-:Y:S01]  /*9a10*/  I2IP.S8.S32.SAT R113, R59, R54, RZ ;  /* 0x000000363b717239 */ /* 0x000fe200000014ff */
[----:B------:R-:W-:Y:S01]  /*9a20*/  IMAD R57, R2, R72, R57 ;  /* 0x0000004802397224 */ /* 0x000fe200078e0239 */
[----:B------:R-:W-:Y:S01]  /*9a30*/  SHF.L.U32 R2, R99, 0x10, RZ ;  /* 0x0000001063027819 */ /* 0x000fe200000006ff */
[C---:B------:R-:W-:Y:S01]  /*9a40*/  IMAD R63, R70.reuse, R63, RZ ;  /* 0x0000003f463f7224 */ /* 0x040fe200078e02ff */
[----:B------:R-:W-:Y:S01]  /*9a50*/  SHF.R.S32.HI R73, RZ, 0x18, R73 ;  /* 0x00000018ff497819 */ /* 0x000fe20000011449 */
[C---:B------:R-:W-:Y:S01]  /*9a60*/  IMAD R60, R70.reuse, R64, RZ ;  /* 0x00000040463c7224 */ /* 0x040fe200078e02ff */
[----:B------:R-:W-:Y:S01]  /*9a70*/  SHF.R.S32.HI R2, RZ, 0x18, R2 ;  /* 0x00000018ff027819 */ /* 0x000fe20000011402 */
[----:B------:R-:W-:Y:S01]  /*9a80*/  IMAD R58, R75, R72, R58 ;  /* 0x000000484b3a7224 */ /* 0x000fe200078e023a */
[----:B------:R-:W-:Y:S01]  /*9a90*/  I2IP.S8.S32.SAT R113, R53, R52, R113 ;  /* 0x0000003435717239 */ /* 0x000fe20000001471 */
[----:B------:R-:W-:Y:S02]  /*9aa0*/  IMAD R61, R70, R65, RZ ;  /* 0x00000041463d7224 */ /* 0x000fe400078e02ff */
[-C--:B------:R-:W-:Y:S02]  /*9ab0*/  IMAD R63, R0, R72.reuse, R63 ;  /* 0x00000048003f7224 */ /* 0x080fe400078e023f */
[----:B------:R-:W-:Y:S01]  /*9ac0*/  IMAD R60, R3, R72, R60 ;  /* 0x00000048033c7224 */ /* 0x000fe200078e023c */
[----:B------:R-:W-:Y:S01]  /*9ad0*/  @P6 SHF.L.U32 R3, R149, 0x1f, RZ ;  /* 0x0000001f95036819 */ /* 0x000fe200000006ff */
        /* <DEDUP_REMOVED lines=8> */
[----:B------:R-:W-:Y:S02]  /*9b60*/  I2IP.S8.S32.SAT R115, R61, R60, R0 ;  /* 0x0000003c3d737239 */ /* 0x000fe40000001400 */
[----:B------:R-:W-:Y:S03]  /*9b70*/  LEA R0, R150, UR44, 0x3 ;  /* 0x0000002c96007c11 */ /* 0x000fe6000f8e18ff */
        /* <DEDUP_REMOVED lines=9> */
[----:B------:R-:W-:Y:S02]  /*9c10*/  UIADD3 UR4, UP0, UPT, UR62, 0x680, URZ ;  /* 0x000006803e047890 */ /* 0x000fe4000ff1e0ff */
[----:B------:R-:W-:Y:S02]  /*9c20*/  UIADD3 UR9, UPT, UPT, UR49, 0x40, URZ ;  /* 0x0000004031097890 */ /* 0x000fe4000fffe0ff */
[----:B------:R-:W-:Y:S02]  /*9c30*/  UIADD3 UR8, UPT, UPT, UR44, 0xa400, URZ ;  /* 0x0000a4002c087890 */ /* 0x000fe4000fffe0ff */
[----:B------:R-:W-:Y:S01]  /*9c40*/  UIADD3.X UR5, UPT, UPT, URZ, UR63, URZ, UP0, !UPT ;  /* 0x0000003fff057290 */ /* 0x000fe200087fe4ff */
[----:B------:R-:W-:Y:S01]  /*9c50*/  UMOV UR10, UR50 ;  /* 0x00000032000a7c82 */ /* 0x000fe20008000000 */
[----:B------:R-:W-:Y:S07]  /*9c60*/  UMOV UR11, UR36 ;  /* 0x00000024000b7c82 */ /* 0x000fee0008000000 */
[----:B------:R2:W-:Y:S01]  /*9c70*/  UTMASTG.3D [UR8], [UR4] ;  /* 0x00000008040073b5 */ /* 0x0005e20008010000 */
[----:B------:R0:W-:Y:S01]  /*9c80*/  UTMACMDFLUSH ;  /* 0x00000000000079b7 */ /* 0x0001e20000000000 */
[----:B--2---:R-:W-:Y:S04]  /*9c90*/  DEPBAR.LE SB0, 0x1 ;  /* 0x000080400000791a */ /* 0x004fe80000000000 */
.L_x_142:
[----:B------:R-:W-:Y:S05]  /*9ca0*/  BSYNC.RECONVERGENT B0 ;  /* 0x0000000000007941 */ /* 0x000fea0003800200 */
.L_x_141:
        /* <DEDUP_REMOVED lines=16> */
.L_x_146:
[----:B------:R-:W-:Y:S05]  /*9db0*/  BSYNC B0 ;  /* 0x0000000000007941 */ /* 0x000fea0003800000 */
.L_x_145:
        /* <DEDUP_REMOVED lines=20> */
.L_x_144:
[----:B------:R-:W-:Y:S05]  /*9f00*/  BSYNC B1 ;  /* 0x0000000000017941 */ /* 0x000fea0003800000 */
.L_x_143:
        /* <DEDUP_REMOVED lines=21> */
.L_x_148:
        /* <DEDUP_REMOVED lines=8> */
[----:B------:R-:W-:Y:S01]  /*a0e0*/  ISETP.NE.AND P0, PT, R157, RZ, PT ;  /* 0x000000ff9d00720c */ /* 0x000fe20003f05270 */
[----:B------:R-:W2:Y:S01]  /*a0f0*/  LDTM.x64 R4, tmem[UR4+0x80] ;  /* 0x00008004000479ee */ /* 0x000ea20008340000 */
[----:B------:R-:W-:Y:S01]  /*a100*/  ISETP.NE.AND P6, PT, R106, RZ, PT ;  /* 0x000000ff6a00720c */ /* 0x000fe20003fc5270 */
[C---:B--2---:R-:W-:Y:S02]  /*a110*/  IMAD R0, R70.reuse, R4, RZ ;  /* 0x0000000446007224 */ /* 0x044fe400078e02ff */
[C---:B------:R-:W-:Y:S02]  /*a120*/  IMAD R3, R70.reuse, R6, RZ ;  /* 0x0000000646037224 */ /* 0x040fe400078e02ff */
[C---:B------:R-:W-:Y:S02]  /*a130*/  IMAD R4, R70.reuse, R8, RZ ;  /* 0x0000000846047224 */ /* 0x040fe400078e02ff */
[C---:B------:R-:W-:Y:S02]  /*a140*/  IMAD R6, R70.reuse, R10, RZ ;  /* 0x0000000a46067224 */ /* 0x040fe400078e02ff */
[C---:B------:R-:W-:Y:S02]  /*a150*/  IMAD R2, R70.reuse, R5, RZ ;  /* 0x0000000546027224 */ /* 0x040fe400078e02ff */
[C---:B------:R-:W-:Y:S02]  /*a160*/  IMAD R8, R70.reuse, R12, RZ ;  /* 0x0000000c46087224 */ /* 0x040fe400078e02ff */
[C---:B------:R-:W-:Y:S02]  /*a170*/  IMAD R10, R70.reuse, R14, RZ ;  /* 0x0000000e460a7224 */ /* 0x040fe400078e02ff */
[C---:B------:R-:W-:Y:S02]  /*a180*/  IMAD R5, R70.reuse, R9, RZ ;  /* 0x0000000946057224 */ /* 0x040fe400078e02ff */
[----:B------:R-:W-:Y:S01]  /*a190*/  IMAD R0, R73, R72, R0 ;  /* 0x0000004849007224 */ /* 0x000fe200078e0200 */
[----:B------:R-:W-:Y:S01]  /*a1a0*/  SHF.L.U32 R73, R81, 0x8, RZ ;  /* 0x0000000851497819 */ /* 0x000fe200000006ff */
[C---:B------:R-:W-:Y:S02]  /*a1b0*/  IMAD R12, R70.reuse, R16, RZ ;  /* 0x00000010460c7224 */ /* 0x040fe400078e02ff */
[C---:B------:R-:W-:Y:S01]  /*a1c0*/  IMAD R14, R70.reuse, R18, RZ ;  /* 0x00000012460e7224 */ /* 0x040fe200078e02ff */
[----:B------:R-:W-:Y:S01]  /*a1d0*/  SHF.R.S32.HI R73, RZ, 0x18, R73 ;  /* 0x00000018ff497819 */ /* 0x000fe20000011449 */
[C---:B------:R-:W-:Y:S02]  /*a1e0*/  IMAD R9, R70.reuse, R13, RZ ;  /* 0x0000000d46097224 */ /* 0x040fe400078e02ff */
[C---:B------:R-:W-:Y:S02]  /*a1f0*/  IMAD R16, R70.reuse, R20, RZ ;  /* 0x0000001446107224 */ /* 0x040fe400078e02ff */
[C---:B------:R-:W-:Y:S02]  /*a200*/  IMAD R18, R70.reuse, R22, RZ ;  /* 0x0000001646127224 */ /* 0x040fe400078e02ff */
[C---:B------:R-:W-:Y:S02]  /*a210*/  IMAD R13, R70.reuse, R17, RZ ;  /* 0x00000011460d7224 */ /* 0x040fe400078e02ff */
[C---:B------:R-:W-:Y:S02]  /*a220*/  IMAD R20, R70.reuse, R24, RZ ;  /* 0x0000001846147224 */ /* 0x040fe400078e02ff */
[C---:B------:R-:W-:Y:S02]  /*a230*/  IMAD R22, R70.reuse, R26, RZ ;  /* 0x0000001a46167224 */ /* 0x040fe400078e02ff */
[----:B------:R-:W-:Y:S02]  /*a240*/  IMAD R2, R75, R72, R2 ;  /* 0x000000484b027224 */ /* 0x000fe400078e0202 */
[C---:B------:R-:W-:Y:S02]  /*a250*/  IMAD R17, R70.reuse, R21, RZ ;  /* 0x0000001546117224 */ /* 0x040fe400078e02ff */
        /* <DEDUP_REMOVED lines=18> */
[C---:B------:R-:W-:Y:S01]  /*a380*/  IMAD R60, R70.reuse, R64, RZ ;  /* 0x00000040463c7224 */ /* 0x040fe200078e02ff */
[----:B------:R-:W-:Y:S01]  /*a390*/  SHF.R.S32.HI R64, RZ, 0x18, R80 ;  /* 0x00000018ff407819 */ /* 0x000fe20000011450 */
[C---:B------:R-:W-:Y:S02]  /*a3a0*/  IMAD R26, R70.reuse, R30, RZ ;  /* 0x0000001e461a7224 */ /* 0x040fe400078e02ff */
[C---:B------:R-:W-:Y:S02]  /*a3b0*/  IMAD R30, R70.reuse, R34, RZ ;  /* 0x00000022461e7224 */ /* 0x040fe400078e02ff */
[C---:B------:R-:W-:Y:S02]  /*a3c0*/  IMAD R57, R70.reuse, R61, RZ ;  /* 0x0000003d46397224 */ /* 0x040fe400078e02ff */
[C---:B------:R-:W-:Y:S01]  /*a3d0*/  IMAD R61, R70.reuse, R65, RZ ;  /* 0x00000041463d7224 */ /* 0x040fe200078e02ff */
[C---:B------:R-:W-:Y:S01]  /*a3e0*/  PRMT R65, R81.reuse, 0x8880, RZ ;  /* 0x0000888051417816 */ /* 0x040fe200000000ff */
[C---:B------:R-:W-:Y:S02]  /*a3f0*/  IMAD R34, R70.reuse, R38, RZ ;  /* 0x0000002646227224 */ /* 0x040fe400078e02ff */
[----:B------:R-:W-:Y:S02]  /*a400*/  IMAD R38, R70, R42, RZ ;  /* 0x0000002a46267224 */ /* 0x000fe400078e02ff */
[----:B------:R-:W-:Y:S01]  /*a410*/  IMAD R3, R74, R72, R3 ;  /* 0x000000484a037224 */ /* 0x000fe200078e0203 */
[----:B------:R-:W-:Y:S01]  /*a420*/  SHF.R.S32.HI R74, RZ, 0x18, R81 ;  /* 0x00000018ff4a7819 */ /* 0x000fe20000011451 */
[C---:B------:R-:W-:Y:S02]  /*a430*/  IMAD R42, R70.reuse, R46, RZ ;  /* 0x0000002e462a7224 */ /* 0x040fe400078e02ff */
[C---:B------:R-:W-:Y:S02]  /*a440*/  IMAD R46, R70.reuse, R50, RZ ;  /* 0x00000032462e7224 */ /* 0x040fe400078e02ff */
[C---:B------:R-:W-:Y:S02]  /*a450*/  IMAD R51, R70.reuse, R51, RZ ;  /* 0x0000003346337224 */ /* 0x040fe400078e02ff */
[C---:B------:R-:W-:Y:S02]  /*a460*/  IMAD R50, R70.reuse, R54, RZ ;  /* 0x0000003646327224 */ /* 0x040fe400078e02ff */
[C---:B------:R-:W-:Y:S02]  /*a470*/  IMAD R54, R70.reuse, R58, RZ ;  /* 0x0000003a46367224 */ /* 0x040fe400078e02ff */
[C---:B------:R-:W-:Y:S02]  /*a480*/  IMAD R58, R70.reuse, R62, RZ ;  /* 0x0000003e463a7224 */ /* 0x040fe400078e02ff */
[C---:B------:R-:W-:Y:S01]  /*a490*/  IMAD R62, R70.reuse, R66, RZ ;  /* 0x00000042463e7224 */ /* 0x040fe200078e02ff */
[----:B------:R-:W-:Y:S01]  /*a4a0*/  SHF.L.U32 R66, R81, 0x10, RZ ;  /* 0x0000001051427819 */ /* 0x000fe200000006ff */
[C---:B------:R-:W-:Y:S02]  /*a4b0*/  IMAD R7, R70.reuse, R7, RZ ;  /* 0x0000000746077224 */ /* 0x040fe400078e02ff */
[----:B------:R-:W-:Y:S01]  /*a4c0*/  IMAD R11, R70, R11, RZ ;  /* 0x0000000b460b7224 */ /* 0x000fe200078e02ff */
[----:B------:R-:W-:Y:S01]  /*a4d0*/  SHF.R.S32.HI R66, RZ, 0x18, R66 ;  /* 0x00000018ff427819 */ /* 0x000fe20000011442 */
[-C--:B------:R-:W-:Y:S01]  /*a4e0*/  IMAD R7, R64, R72.reuse, R7 ;  /* 0x0000004840077224 */ /* 0x080fe200078e0207 */
[C---:B------:R-:W-:Y:S01]  /*a4f0*/  PRMT R64, R82.reuse, 0x8880, RZ ;  /* 0x0000888052407816 */ /* 0x040fe200000000ff */
[-C--:B------:R-:W-:Y:S01]  /*a500*/  IMAD R4, R65, R72.reuse, R4 ;  /* 0x0000004841047224 */ /* 0x080fe200078e0204 */
[----:B------:R-:W-:Y:S01]  /*a510*/  SHF.L.U32 R65, R82, 0x10, RZ ;  /* 0x0000001052417819 */ /* 0x000fe200000006ff */
[-C--:B------:R-:W-:Y:S02]  /*a520*/  IMAD R5, R66, R72.reuse, R5 ;  /* 0x0000004842057224 */ /* 0x080fe400078e0205 */
[-C--:B------:R-:W-:Y:S01]  /*a530*/  IMAD R6, R73, R72.reuse, R6 ;  /* 0x0000004849067224 */ /* 0x080fe200078e0206 */
[----:B------:R-:W-:Y:S01]  /*a540*/  I2IP.S8.S32.SAT R73, R7, R3, RZ ;  /* 0x0000000307497239 */ /* 0x000fe200000014ff */
[----:B------:R-:W-:Y:S01]  /*a550*/  IMAD R11, R74, R72, R11 ;  /* 0x000000484a0b7224 */ /* 0x000fe200078e020b */
[----:B------:R-:W-:Y:S01]  /*a560*/  SHF.L.U32 R7, R82, 0x8, RZ ;  /* 0x0000000852077819 */ /* 0x000fe200000006ff */
[C---:B------:R-:W-:Y:S01]  /*a570*/  IMAD R15, R70.reuse, R15, RZ ;  /* 0x0000000f460f7224 */ /* 0x040fe200078e02ff */
[----:B------:R-:W-:Y:S01]  /*a580*/  MOV R3, R64 ;  /* 0x0000004000037202 */ /* 0x000fe20000000f00 */
[C---:B------:R-:W-:Y:S01]  /*a590*/  IMAD R19, R70.reuse, R19, RZ ;  /* 0x0000001346137224 */ /* 0x040fe200078e02ff */
[----:B------:R-:W-:Y:S01]  /*a5a0*/  I2IP.S8.S32.SAT R11, R11, R6, RZ ;  /* 0x000000060b0b7239 */ /* 0x000fe200000014ff */
[C---:B------:R-:W-:Y:S01]  /*a5b0*/  IMAD R23, R70.reuse, R23, RZ ;  /* 0x0000001746177224 */ /* 0x040fe200078e02ff */
[----:B------:R-:W-:Y:S01]  /*a5c0*/  SHF.R.S32.HI R6, RZ, 0x18, R65 ;  /* 0x00000018ff067819 */ /* 0x000fe20000011441 */
[----:B------:R-:W-:Y:S01]  /*a5d0*/  IMAD R8, R3, R72, R8 ;  /* 0x0000004803087224 */ /* 0x000fe200078e0208 */
[----:B------:R-:W-:Y:S01]  /*a5e0*/  SHF.R.S32.HI R7, RZ, 0x18, R7 ;  /* 0x00000018ff077819 */ /* 0x000fe20000011407 */
[----:B------:R-:W-:Y:S01]  /*a5f0*/  IMAD R27, R70, R27, RZ ;  /* 0x0000001b461b7224 */ /* 0x000fe200078e02ff */
[----:B-1----:R-:W-:Y:S01]  /*a600*/  I2IP.S8.S32.SAT R88, R2, R0, R73 ;  /* 0x0000000002587239 */ /* 0x002fe20000001449 */
[-C--:B------:R-:W-:Y:S01]  /*a610*/  IMAD R9, R6, R72.reuse, R9 ;  /* 0x0000004806097224 */ /* 0x080fe200078e0209 */
[----:B------:R-:W-:Y:S01]  /*a620*/  SHF.L.U32 R2, R83, 0x10, RZ ;  /* 0x0000001053027819 */ /* 0x000fe200000006ff */
[----:B------:R-:W-:Y:S01]  /*a630*/  IMAD R10, R7, R72, R10 ;  /* 0x00000048070a7224 */ /* 0x000fe200078e020a */
[----:B------:R-:W-:Y:S01]  /*a640*/  SHF.R.S32.HI R0, RZ, 0x18, R82 ;  /* 0x00000018ff007819 */ /* 0x000fe20000011452 */
[C---:B------:R-:W-:Y:S01]  /*a650*/  IMAD R31, R70.reuse, R31, RZ ;  /* 0x0000001f461f7224 */ /* 0x040fe200078e02ff */
[----:B------:R-:W-:Y:S01]  /*a660*/  I2IP.S8.S32.SAT R89, R5, R4, R11 ;  /* 0x0000000405597239 */ /* 0x000fe2000000140b */
[----:B------:R-:W-:Y:S01]  /*a670*/  IMAD R35, R70, R35, RZ ;  /* 0x0000002346237224 */ /* 0x000fe200078e02ff */
[C---:B------:R-:W-:Y:S01]  /*a680*/  PRMT R3, R83.reuse, 0x8880, RZ ;  /* 0x0000888053037816 */ /* 0x040fe200000000ff */
[-C--:B------:R-:W-:Y:S01]  /*a690*/  IMAD R15, R0, R72.reuse, R15 ;  /* 0x00000048000f7224 */ /* 0x080fe200078e020f */
[----:B------:R-:W-:Y:S01]  /*a6a0*/  SHF.L.U32 R5, R83, 0x8, RZ ;  /* 0x0000000853057819 */ /* 0x000fe200000006ff */
[C---:B------:R-:W-:Y:S01]  /*a6b0*/  IMAD R39, R70.reuse, R39, RZ ;  /* 0x0000002746277224 */ /* 0x040fe200078e02ff */
[----:B------:R-:W-:Y:S01]  /*a6c0*/  SHF.R.S32.HI R2, RZ, 0x18, R2 ;  /* 0x00000018ff027819 */ /* 0x000fe20000011402 */
[-C--:B------:R-:W-:Y:S01]  /*a6d0*/  IMAD R12, R3, R72.reuse, R12 ;  /* 0x00000048030c7224 */ /* 0x080fe200078e020c */
[----:B------:R-:W-:Y:S01]  /*a6e0*/  SHF.R.S32.HI R5, RZ, 0x18, R5 ;  /* 0x00000018ff057819 */ /* 0x000fe20000011405 */
[----:B------:R-:W-:Y:S01]  /*a6f0*/  IMAD R43, R70, R43, RZ ;  /* 0x0000002b462b7224 */ /* 0x000fe200078e02ff */
[----:B------:R-:W-:Y:S01]  /*a700*/  SHF.R.S32.HI R4, RZ, 0x18, R83 ;  /* 0x00000018ff047819 */ /* 0x000fe20000011453 */
[-C--:B------:R-:W-:Y:S01]  /*a710*/  IMAD R13, R2, R72.reuse, R13 ;  /* 0x00000048020d7224 */ /* 0x080fe200078e020d */
[C---:B------:R-:W-:Y:S01]  /*a720*/  SHF.L.U32 R0, R84.reuse, 0x10, RZ ;  /* 0x0000001054007819 */ /* 0x040fe200000006ff */
[-C--:B------:R-:W-:Y:S01]  /*a730*/  IMAD R14, R5, R72.reuse, R14 ;  /* 0x00000048050e7224 */ /* 0x080fe200078e020e */
[C---:B------:R-:W-:Y:S01]  /*a740*/  PRMT R3, R84.reuse, 0x8880, RZ ;  /* 0x0000888054037816 */ /* 0x040fe200000000ff */
[----:B------:R-:W-:Y:S01]  /*a750*/  IMAD.SHL.U32 R2, R84, 0x100, RZ ;  /* 0x0000010054027824 */ /* 0x000fe200078e00ff */
[----:B------:R-:W-:Y:S01]  /*a760*/  SHF.R.S32.HI R0, RZ, 0x18, R0 ;  /* 0x00000018ff007819 */ /* 0x000fe20000011400 */
[-C--:B------:R-:W-:Y:S01]  /*a770*/  IMAD R19, R4, R72.reuse, R19 ;  /* 0x0000004804137224 */ /* 0x080fe200078e0213 */
[----:B------:R-:W-:Y:S01]  /*a780*/  SHF.L.U32 R4, R85, 0x10, RZ ;  /* 0x0000001055047819 */ /* 0x000fe200000006ff */
[-C--:B------:R-:W-:Y:S01]  /*a790*/  IMAD R16, R3, R72.reuse, R16 ;  /* 0x0000004803107224 */ /* 0x080fe200078e0210 */
[----:B------:R-:W-:Y:S01]  /*a7a0*/  SHF.R.S32.HI R5, RZ, 0x18, R2 ;  /* 0x00000018ff057819 */ /* 0x000fe20000011402 */
[-C--:B------:R-:W-:Y:S01]  /*a7b0*/  IMAD R17, R0, R72.reuse, R17 ;  /* 0x0000004800117224 */ /* 0x080fe200078e0211 */
[----:B------:R-:W-:Y:S01]  /*a7c0*/  SHF.R.S32.HI R0, RZ, 0x18, R84 ;  /* 0x00000018ff007819 */ /* 0x000fe20000011454 */
[----:B------:R-:W-:Y:S01]  /*a7d0*/  IMAD R47, R70, R47, RZ ;  /* 0x0000002f462f7224 */ /* 0x000fe200078e02ff */
[----:B------:R-:W-:Y:S01]  /*a7e0*/  PRMT R3, R85, 0x8880, RZ ;  /* 0x0000888055037816 */ /* 0x000fe200000000ff */
[-C--:B------:R-:W-:Y:S01]  /*a7f0*/  IMAD R18, R5, R72.reuse, R18 ;  /* 0x0000004805127224 */ /* 0x080fe200078e0212 */
[----:B------:R-:W-:Y:S01]  /*a800*/  SHF.L.U32 R2, R85, 0x8, RZ ;  /* 0x0000000855027819 */ /* 0x000fe200000006ff */
[-C--:B------:R-:W-:Y:S01]  /*a810*/  IMAD R23, R0, R72.reuse, R23 ;  /* 0x0000004800177224 */ /* 0x080fe200078e0217 */
        /* <DEDUP_REMOVED lines=8> */
[----:B------:R-:W-:Y:S01]  /*a8a0*/  PRMT R3, R86, 0x8880, RZ ;  /* 0x0000888056037816 */ /* 0x000fe200000000ff */
        /* <DEDUP_REMOVED lines=9> */
[----:B------:R-:W-:Y:S01]  /*a940*/  SHF.L.U32 R0, R87, 0x10, RZ ;  /* 0x0000001057007819 */ /* 0x000fe200000006ff */
[-C--:B------:R-:W-:Y:S01]  /*a950*/  IMAD R26, R5, R72.reuse, R26 ;  /* 0x00000048051a7224 */ /* 0x080fe200078e021a */
[C---:B------:R-:W-:Y:S01]  /*a960*/  PRMT R3, R87.reuse, 0x8880, RZ ;  /* 0x0000888057037816 */ /* 0x040fe200000000ff */
[-C--:B------:R-:W-:Y:S01]  /*a970*/  IMAD R31, R2, R72.reuse, R31 ;  /* 0x00000048021f7224 */ /* 0x080fe200078e021f */
[----:B------:R-:W-:Y:S01]  /*a980*/  SHF.L.U32 R2, R87, 0x8, RZ ;  /* 0x0000000857027819 */ /* 0x000fe200000006ff */
[----:B------:R-:W-:Y:S01]  /*a990*/  IMAD R67, R70, R67, RZ ;  /* 0x0000004346437224 */ /* 0x000fe200078e02ff */
[----:B------:R-:W-:Y:S01]  /*a9a0*/  SHF.R.S32.HI R0, RZ, 0x18, R0 ;  /* 0x00000018ff007819 */ /* 0x000fe20000011400 */
[-C--:B------:R-:W-:Y:S01]  /*a9b0*/  IMAD R28, R3, R72.reuse, R28 ;  /* 0x00000048031c7224 */ /* 0x080fe200078e021c */
[----:B------:R-:W-:Y:S02]  /*a9c0*/  SHF.R.S32.HI R5, RZ, 0x18, R2 ;  /* 0x00000018ff057819 */ /* 0x000fe40000011402 */
[----:B------:R-:W-:Y:S01]  /*a9d0*/  SHF.R.S32.HI R2, RZ, 0x18, R87 ;  /* 0x00000018ff027819 */ /* 0x000fe20000011457 */
[-C--:B------:R-:W-:Y:S01]  /*a9e0*/  IMAD R29, R0, R72.reuse, R29 ;  /* 0x00000048001d7224 */ /* 0x080fe200078e021d */
[C---:B------:R-:W-:Y:S01]  /*a9f0*/  PRMT R3, R92.reuse, 0x8880, RZ ;  /* 0x000088805c037816 */ /* 0x040fe200000000ff */
[----:B------:R-:W-:Y:S01]  /*aa00*/  IMAD.U32 R0, R92, 0x10000, RZ ;  /* 0x000100005c007824 */ /* 0x000fe200078e00ff */
[----:B------:R-:W-:Y:S01]  /*aa10*/  SHF.L.U32 R4, R93, 0x10, RZ ;  /* 0x000000105d047819 */ /* 0x000fe200000006ff */
[----:B------:R-:W-:Y:S01]  /*aa20*/  IMAD R30, R5, R72, R30 ;  /* 0x00000048051e7224 */ /* 0x000fe200078e021e */
[----:B------:R-:W-:Y:S01]  /*aa30*/  I2IP.S8.S32.SAT R10, R15, R10, RZ ;  /* 0x0000000a0f0a7239 */ /* 0x000fe200000014ff */
[-C--:B------:R-:W-:Y:S01]  /*aa40*/  IMAD R35, R2, R72.reuse, R35 ;  /* 0x0000004802237224 */ /* 0x080fe200078e0223 */
[----:B------:R-:W-:Y:S01]  /*aa50*/  SHF.L.U32 R2, R92, 0x8, RZ ;  /* 0x000000085c027819 */ /* 0x000fe200000006ff */
[-C--:B------:R-:W-:Y:S01]  /*aa60*/  IMAD R32, R3, R72.reuse, R32 ;  /* 0x0000004803207224 */ /* 0x080fe200078e0220 */
[----:B------:R-:W-:Y:S02]  /*aa70*/  SHF.R.S32.HI R0, RZ, 0x18, R0 ;  /* 0x00000018ff007819 */ /* 0x000fe40000011400 */
[----:B------:R-:W-:Y:S02]  /*aa80*/  SHF.R.S32.HI R5, RZ, 0x18, R2 ;  /* 0x00000018ff057819 */ /* 0x000fe40000011402 */
[----:B------:R-:W-:Y:S01]  /*aa90*/  PRMT R3, R93, 0x8880, RZ ;  /* 0x000088805d037816 */ /* 0x000fe200000000ff */
[-C--:B------:R-:W-:Y:S01]  /*aaa0*/  IMAD R33, R0, R72.reuse, R33 ;  /* 0x0000004800217224 */ /* 0x080fe200078e0221 */
[----:B------:R-:W-:Y:S01]  /*aab0*/  SHF.R.S32.HI R0, RZ, 0x18, R92 ;  /* 0x00000018ff007819 */ /* 0x000fe2000001145c */
[----:B------:R-:W-:Y:S01]  /*aac0*/  IMAD R34, R5, R72, R34 ;  /* 0x0000004805227224 */ /* 0x000fe200078e0222 */
[----:B------:R-:W-:Y:S02]  /*aad0*/  SHF.L.U32 R2, R93, 0x8, RZ ;  /* 0x000000085d027819 */ /* 0x000fe400000006ff */
[----:B------:R-:W-:Y:S01]  /*aae0*/  I2IP.S8.S32.SAT R14, R19, R14, RZ ;  /* 0x0000000e130e7239 */ /* 0x000fe200000014ff */
[-C--:B------:R-:W-:Y:S01]  /*aaf0*/  IMAD R39, R0, R72.reuse, R39 ;  /* 0x0000004800277224 */ /* 0x080fe200078e0227 */
[----:B------:R-:W-:Y:S01]  /*ab00*/  SHF.R.S32.HI R0, RZ, 0x18, R4 ;  /* 0x00000018ff007819 */ /* 0x000fe20000011404 */
[-C--:B------:R-:W-:Y:S01]  /*ab10*/  IMAD R36, R3, R72.reuse, R36 ;  /* 0x0000004803247224 */ /* 0x080fe200078e0224 */
[----:B------:R-:W-:Y:S02]  /*ab20*/  SHF.R.S32.HI R5, RZ, 0x18, R2 ;  /* 0x00000018ff057819 */ /* 0x000fe40000011402 */
[----:B------:R-:W-:Y:S01]  /*ab30*/  SHF.L.U32 R2, R94, 0x10, RZ ;  /* 0x000000105e027819 */ /* 0x000fe200000006ff */
[-C--:B------:R-:W-:Y:S01]  /*ab40*/  IMAD R37, R0, R72.reuse, R37 ;  /* 0x0000004800257224 */ /* 0x080fe200078e0225 */
[----:B------:R-:W-:Y:S01]  /*ab50*/  SHF.R.S32.HI R0, RZ, 0x18, R93 ;  /* 0x00000018ff007819 */ /* 0x000fe2000001145d */
[-C--:B------:R-:W-:Y:S01]  /*ab60*/  IMAD R38, R5, R72.reuse, R38 ;  /* 0x0000004805267224 */ /* 0x080fe200078e0226 */
[C---:B------:R-:W-:Y:S02]  /*ab70*/  PRMT R3, R94.reuse, 0x8880, RZ ;  /* 0x000088805e037816 */ /* 0x040fe400000000ff */
[----:B------:R-:W-:Y:S01]  /*ab80*/  SHF.L.U32 R5, R94, 0x8, RZ ;  /* 0x000000085e057819 */ /* 0x000fe200000006ff */
[-C--:B------:R-:W-:Y:S01]  /*ab90*/  IMAD R43, R0, R72.reuse, R43 ;  /* 0x00000048002b7224 */ /* 0x080fe200078e022b */
[----:B------:R-:W-:Y:S01]  /*aba0*/  SHF.R.S32.HI R2, RZ, 0x18, R2 ;  /* 0x00000018ff027819 */ /* 0x000fe20000011402 */
[-C--:B------:R-:W-:Y:S01]  /*abb0*/  IMAD R40, R3, R72.reuse, R40 ;  /* 0x0000004803287224 */ /* 0x080fe200078e0228 */
[----:B------:R-:W-:Y:S02]  /*abc0*/  SHF.R.S32.HI R5, RZ, 0x18, R5 ;  /* 0x00000018ff057819 */ /* 0x000fe40000011405 */
[----:B------:R-:W-:Y:S01]  /*abd0*/  SHF.R.S32.HI R4, RZ, 0x18, R94 ;  /* 0x00000018ff047819 */ /* 0x000fe2000001145e */
[-C--:B------:R-:W-:Y:S01]  /*abe0*/  IMAD R41, R2, R72.reuse, R41 ;  /* 0x0000004802297224 */ /* 0x080fe200078e0229 */
[----:B------:R-:W-:Y:S01]  /*abf0*/  SHF.L.U32 R0, R95, 0x10, RZ ;  /* 0x000000105f007819 */ /* 0x000fe200000006ff */
[-C--:B------:R-:W-:Y:S01]  /*ac00*/  IMAD R42, R5, R72.reuse, R42 ;  /* 0x00000048052a7224 */ /* 0x080fe200078e022a */
[C---:B------:R-:W-:Y:S01]  /*ac10*/  PRMT R3, R95.reuse, 0x8880, RZ ;  /* 0x000088805f037816 */ /* 0x040fe200000000ff */
[-C--:B------:R-:W-:Y:S01]  /*ac20*/  IMAD R47, R4, R72.reuse, R47 ;  /* 0x00000048042f7224 */ /* 0x080fe200078e022f */
[----:B------:R-:W-:Y:S02]  /*ac30*/  SHF.L.U32 R2, R95, 0x8, RZ ;  /* 0x000000085f027819 */ /* 0x000fe400000006ff */
[----:B------:R-:W-:Y:S01]  /*ac40*/  SHF.R.S32.HI R0, RZ, 0x18, R0 ;  /* 0x00000018ff007819 */ /* 0x000fe20000011400 */
[-C--:B------:R-:W-:Y:S01]  /*ac50*/  IMAD R44, R3, R72.reuse, R44 ;  /* 0x00000048032c7224 */ /* 0x080fe200078e022c */
[----:B------:R-:W-:Y:S02]  /*ac60*/  SHF.R.S32.HI R5, RZ, 0x18, R2 ;  /* 0x00000018ff057819 */ /* 0x000fe40000011402 */
[----:B------:R-:W-:Y:S01]  /*ac70*/  SHF.R.S32.HI R2, RZ, 0x18, R95 ;  /* 0x00000018ff027819 */ /* 0x000fe2000001145f */
[-C--:B------:R-:W-:Y:S01]  /*ac80*/  IMAD R45, R0, R72.reuse, R45 ;  /* 0x00000048002d7224 */ /* 0x080fe200078e022d */
[----:B------:R-:W-:Y:S01]  /*ac90*/  PRMT R3, R96, 0x8880, RZ ;  /* 0x0000888060037816 */ /* 0x000fe200000000ff */
[-C--:B------:R-:W-:Y:S01]  /*aca0*/  IMAD R46, R5, R72.reuse, R46 ;  /* 0x00000048052e7224 */ /* 0x080fe200078e022e */
[C---:B------:R-:W-:Y:S01]  /*acb0*/  SHF.L.U32 R4, R97.reuse, 0x10, RZ ;  /* 0x0000001061047819 */ /* 0x040fe200000006ff */
[-C--:B------:R-:W-:Y:S01]  /*acc0*/  IMAD R51, R2, R72.reuse, R51 ;  /* 0x0000004802337224 */ /* 0x080fe200078e0233 */
[----:B------:R-:W-:Y:S01]  /*acd0*/  SHF.R.S32.HI R2, RZ, 0x18, R96 ;  /* 0x00000018ff027819 */ /* 0x000fe20000011460 */
[C---:B------:R-:W-:Y:S01]  /*ace0*/  IMAD.U32 R0, R96.reuse, 0x10000, RZ ;  /* 0x0001000060007824 */ /* 0x040fe200078e00ff */
[----:B------:R-:W-:Y:S01]  /*acf0*/  PRMT R5, R97, 0x8880, RZ ;  /* 0x0000888061057816 */ /* 0x000fe200000000ff */
[-C--:B------:R-:W-:Y:S01]  /*ad00*/  IMAD R48, R3, R72.reuse, R48 ;  /* 0x0000004803307224 */ /* 0x080fe200078e0230 */
[----:B------:R-:W-:Y:S02]  /*ad10*/  SHF.L.U32 R3, R96, 0x8, RZ ;  /* 0x0000000860037819 */ /* 0x000fe400000006ff */
[----:B------:R-:W-:Y:S02]  /*ad20*/  SHF.R.S32.HI R0, RZ, 0x18, R0 ;  /* 0x00000018ff007819 */ /* 0x000fe40000011400 */
[----:B------:R-:W-:Y:S02]  /*ad30*/  SHF.R.S32.HI R3, RZ, 0x18, R3 ;  /* 0x00000018ff037819 */ /* 0x000fe40000011403 */
[----:B------:R-:W-:Y:S01]  /*ad40*/  SHF.R.S32.HI R4, RZ, 0x18, R4 ;  /* 0x00000018ff047819 */ /* 0x000fe20000011404 */
[-C--:B------:R-:W-:Y:S01]  /*ad50*/  IMAD R49, R0, R72.reuse, R49 ;  /* 0x0000004800317224 */ /* 0x080fe200078e0231 */
[----:B------:R-:W-:Y:S01]  /*ad60*/  SHF.R.S32.HI R0, RZ, 0x18, R97 ;  /* 0x00000018ff007819 */ /* 0x000fe20000011461 */
[-C--:B------:R-:W-:Y:S01]  /*ad70*/  IMAD R50, R3, R72.reuse, R50 ;  /* 0x0000004803327224 */ /* 0x080fe200078e0232 */
[----:B------:R-:W-:Y:S01]  /*ad80*/  SHF.L.U32 R3, R97, 0x8, RZ ;  /* 0x0000000861037819 */ /* 0x000fe200000006ff */
[-C--:B------:R-:W-:Y:S01]  /*ad90*/  IMAD R55, R2, R72.reuse, R55 ;  /* 0x0000004802377224 */ /* 0x080fe200078e0237 */
        /* <DEDUP_REMOVED lines=8> */
[----:B------:R-:W-:Y:S01]  /*ae20*/  IMAD R59, R0, R72, R59 ;  /* 0x00000048003b7224 */ /* 0x000fe200078e023b */
[----:B------:R-:W-:Y:S01]  /*ae30*/  I2IP.S8.S32.SAT R18, R23, R18, RZ ;  /* 0x0000001217127239 */ /* 0x000fe200000014ff */
[----:B------:R-:W-:Y:S01]  /*ae40*/  IMAD R56, R5, R72, R56 ;  /* 0x0000004805387224 */ /* 0x000fe200078e0238 */
[----:B------:R-:W-:Y:S01]  /*ae50*/  I2IP.S8.S32.SAT R90, R9, R8, R10 ;  /* 0x00000008095a7239 */ /* 0x000fe2000000140a */
[----:B------:R-:W-:Y:S01]  /*ae60*/  IMAD R57, R2, R72, R57 ;  /* 0x0000004802397224 */ /* 0x000fe200078e0239 */
[----:B------:R-:W-:Y:S02]  /*ae70*/  I2IP.S8.S32.SAT R91, R13, R12, R14 ;  /* 0x0000000c0d5b7239 */ /* 0x000fe4000000140e */
[----:B------:R-:W-:Y:S02]  /*ae80*/  SHF.R.S32.HI R7, RZ, 0x18, R7 ;  /* 0x00000018ff077819 */ /* 0x000fe40000011407 */
[----:B------:R-:W-:Y:S01]  /*ae90*/  SHF.L.U32 R2, R99, 0x10, RZ ;  /* 0x0000001063027819 */ /* 0x000fe200000006ff */
[----:B------:R1:W-:Y:S01]  /*aea0*/  STS.128 [R135+UR44+0x8400], R88 ;  /* 0x0084005887007988 */ /* 0x0003e20008000c2c */
[----:B------:R-:W-:Y:S01]  /*aeb0*/  SHF.R.S32.HI R0, RZ, 0x18, R98 ;  /* 0x00000018ff007819 */ /* 0x000fe20000011462 */
[----:B------:R-:W-:Y:S01]  /*aec0*/  IMAD R58, R7, R72, R58 ;  /* 0x00000048073a7224 */ /* 0x000fe200078e023a */
[----:B------:R-:W-:Y:S02]  /*aed0*/  I2IP.S8.S32.SAT R16, R17, R16, R18 ;  /* 0x0000001011107239 */ /* 0x000fe40000001412 */
[----:B------:R-:W-:Y:S01]  /*aee0*/  I2IP.S8.S32.SAT R17, R27, R22, RZ ;  /* 0x000000161b117239 */ /* 0x000fe200000014ff */
[----:B------:R-:W-:Y:S01]  /*aef0*/  IMAD R63, R0, R72, R63 ;  /* 0x00000048003f7224 */ /* 0x000fe200078e023f */
[----:B------:R-:W-:Y:S02]  /*af00*/  I2IP.S8.S32.SAT R18, R31, R26, RZ ;  /* 0x0000001a1f127239 */ /* 0x000fe400000014ff */
[----:B------:R-:W-:Y:S02]  /*af10*/  I2IP.S8.S32.SAT R19, R35, R30, RZ ;  /* 0x0000001e23137239 */ /* 0x000fe400000014ff */
[C---:B------:R-:W-:Y:S02]  /*af20*/  PRMT R3, R99.reuse, 0x8880, RZ ;  /* 0x0000888063037816 */ /* 0x040fe400000000ff */
[----:B------:R-:W-:Y:S02]  /*af30*/  SHF.L.U32 R5, R99, 0x8, RZ ;  /* 0x0000000863057819 */ /* 0x000fe400000006ff */
[----:B------:R-:W-:Y:S01]  /*af40*/  SHF.R.S32.HI R2, RZ, 0x18, R2 ;  /* 0x00000018ff027819 */ /* 0x000fe20000011402 */
[----:B------:R-:W-:Y:S01]  /*af50*/  IMAD R60, R3, R72, R60 ;  /* 0x00000048033c7224 */ /* 0x000fe200078e023c */
[----:B------:R-:W-:Y:S02]  /*af60*/  I2IP.S8.S32.SAT R17, R21, R20, R17 ;  /* 0x0000001415117239 */ /* 0x000fe40000001411 */
[----:B------:R-:W-:Y:S01]  /*af70*/  I2IP.S8.S32.SAT R18, R25, R24, R18 ;  /* 0x0000001819127239 */ /* 0x000fe20000001412 */
[----:B------:R-:W-:Y:S01]  /*af80*/  IMAD R61, R2, R72, R61 ;  /* 0x00000048023d7224 */ /* 0x000fe200078e023d */
[----:B------:R-:W-:Y:S02]  /*af90*/  I2IP.S8.S32.SAT R19, R29, R28, R19 ;  /* 0x0000001c1d137239 */ /* 0x000fe40000001413 */
[----:B------:R-:W-:Y:S02]  /*afa0*/  SHF.R.S32.HI R5, RZ, 0x18, R5 ;  /* 0x00000018ff057819 */ /* 0x000fe40000011405 */
[----:B------:R-:W-:Y:S01]  /*afb0*/  SHF.R.S32.HI R4, RZ, 0x18, R99 ;  /* 0x00000018ff047819 */ /* 0x000fe20000011463 */
[----:B------:R1:W-:Y:S01]  /*afc0*/  STS.128 [R160+0x8400], R16 ;  /* 0x00840010a0007388 */ /* 0x0003e20000000c00 */
[----:B------:R-:W-:Y:S01]  /*afd0*/  I2IP.S8.S32.SAT R34, R39, R34, RZ ;  /* 0x0000002227227239 */ /* 0x000fe200000014ff */
[----:B------:R-:W-:Y:S01]  /*afe0*/  IMAD R62, R5, R72, R62 ;  /* 0x00000048053e7224 */ /* 0x000fe200078e023e */
[----:B------:R-:W-:Y:S01]  /*aff0*/  I2IP.S8.S32.SAT R38, R43, R38, RZ ;  /* 0x000000262b267239 */ /* 0x000fe200000014ff */
[----:B------:R-:W-:Y:S01]  /*b000*/  IMAD R67, R4, R72, R67 ;  /* 0x0000004804437224 */ /* 0x000fe200078e0243 */
[----:B------:R-:W-:Y:S02]  /*b010*/  I2IP.S8.S32.SAT R42, R47, R42, RZ ;  /* 0x0000002a2f2a7239 */ /* 0x000fe400000014ff */
[----:B------:R-:W-:Y:S02]  /*b020*/  I2IP.S8.S32.SAT R35, R51, R46, RZ ;  /* 0x0000002e33237239 */ /* 0x000fe400000014ff */
[----:B------:R-:W-:Y:S02]  /*b030*/  I2IP.S8.S32.SAT R32, R33, R32, R34 ;  /* 0x0000002021207239 */ /* 0x000fe40000001422 */
[----:B------:R-:W-:Y:S02]  /*b040*/  I2IP.S8.S32.SAT R33, R37, R36, R38 ;  /* 0x0000002425217239 */ /* 0x000fe40000001426 */
[----:B------:R-:W-:Y:S02]  /*b050*/  I2IP.S8.S32.SAT R34, R41, R40, R42 ;  /* 0x0000002829227239 */ /* 0x000fe4000000142a */
[----:B------:R-:W-:Y:S02]  /*b060*/  I2IP.S8.S32.SAT R35, R45, R44, R35 ;  /* 0x0000002c2d237239 */ /* 0x000fe40000001423 */
[----:B------:R-:W-:Y:S02]  /*b070*/  I2IP.S8.S32.SAT R50, R55, R50, RZ ;  /* 0x0000003237327239 */ /* 0x000fe400000014ff */
[----:B------:R-:W-:Y:S01]  /*b080*/  I2IP.S8.S32.SAT R54, R59, R54, RZ ;  /* 0x000000363b367239 */ /* 0x000fe200000014ff */
[----:B------:R1:W-:Y:S01]  /*b090*/  STS.128 [R159+0x8400], R32 ;  /* 0x008400209f007388 */ /* 0x0003e20000000c00 */
[----:B------:R-:W-:Y:S02]  /*b0a0*/  I2IP.S8.S32.SAT R58, R63, R58, RZ ;  /* 0x0000003a3f3a7239 */ /* 0x000fe400000014ff */
[----:B------:R-:W-:Y:S02]  /*b0b0*/  I2IP.S8.S32.SAT R62, R67, R62, RZ ;  /* 0x0000003e433e7239 */ /* 0x000fe400000014ff */
[----:B------:R-:W-:Y:S02]  /*b0c0*/  I2IP.S8.S32.SAT R48, R49, R48, R50 ;  /* 0x0000003031307239 */ /* 0x000fe40000001432 */
[----:B------:R-:W-:Y:S02]  /*b0d0*/  I2IP.S8.S32.SAT R49, R53, R52, R54 ;  /* 0x0000003435317239 */ /* 0x000fe40000001436 */
[----:B------:R-:W-:Y:S02]  /*b0e0*/  I2IP.S8.S32.SAT R50, R57, R56, R58 ;  /* 0x0000003839327239 */ /* 0x000fe4000000143a */
[----:B------:R-:W-:Y:S02]  /*b0f0*/  I2IP.S8.S32.SAT R51, R61, R60, R62 ;  /* 0x0000003c3d337239 */ /* 0x000fe4000000143e */
[----:B------:R-:W-:Y:S02]  /*b100*/  LEA R0, R150, UR44, 0x3 ;  /* 0x0000002c96007c11 */ /* 0x000fe4000f8e18ff */
[----:B------:R-:W-:Y:S01]  /*b110*/  @P6 SHF.L.U32 R3, R149, 0x1f, RZ ;  /* 0x0000001f95036819 */ /* 0x000fe200000006ff */
        /* <DEDUP_REMOVED lines=9> */
[----:B------:R-:W-:Y:S02]  /*b1b0*/  UIADD3 UR4, UPT, UPT, UR44, 0x8400, URZ ;  /* 0x000084002c047890 */ /* 0x000fe4000fffe0ff */
[----:B------:R-:W-:Y:S01]  /*b1c0*/  UIADD3 UR9, UPT, UPT, UR49, 0x80, URZ ;  /* 0x0000008031097890 */ /* 0x000fe2000fffe0ff */
[----:B------:R-:W-:Y:S01]  /*b1d0*/  UMOV UR10, UR50 ;  /* 0x00000032000a7c82 */ /* 0x000fe20008000000 */
[----:B------:R-:W-:Y:S02]  /*b1e0*/  UMOV UR11, UR36 ;  /* 0x00000024000b7c82 */ /* 0x000fe40008000000 */
        /* <DEDUP_REMOVED lines=8> */
.L_x_150:
[----:B------:R-:W-:Y:S05]  /*b270*/  BSYNC.RECONVERGENT B0 ;  /* 0x0000000000007941 */ /* 0x000fea0003800200 */
.L_x_149:
        /* <DEDUP_REMOVED lines=16> */
.L_x_154:
[----:B------:R-:W-:Y:S05]  /*b380*/  BSYNC B0 ;  /* 0x0000000000007941 */ /* 0x000fea0003800000 */
.L_x_153:
        /* <DEDUP_REMOVED lines=20> */
.L_x_152:
[----:B------:R-:W-:Y:S05]  /*b4d0*/  BSYNC B1 ;  /* 0x0000000000017941 */ /* 0x000fea0003800000 */
.L_x_151:
        /* <DEDUP_REMOVED lines=21> */
.L_x_156:
[----:B------:R-:W-:Y:S01]  /*b630*/  ISETP.NE.AND P0, PT, R157, RZ, PT ;  /* 0x000000ff9d00720c */ /* 0x000fe20003f05270 */
[----:B------:R-:W-:Y:S05]  /*b640*/  WARPSYNC.ALL ;  /* 0x0000000000007948 */ /* 0x000fea0003800000 */
[----:B------:R-:W-:Y:S01]  /*b650*/  R2UR UR4, R71 ;  /* 0x00000000470472ca */ /* 0x000fe200000e0000 */
[----:B------:R-:W-:Y:S01]  /*b660*/  IMAD.U32 R130, R82, 0x10000, RZ ;  /* 0x0001000052827824 */ /* 0x000fe200078e00ff */
[C---:B------:R-:W-:Y:S01]  /*b670*/  SHF.L.U32 R75, R80.reuse, 0x10, RZ ;  /* 0x00000010504b7819 */ /* 0x040fe200000006ff */
[----:B------:R-:W-:Y:S01]  /*b680*/  IMAD.U32 R115, R87, 0x10000, RZ ;  /* 0x0001000057737824 */ /* 0x000fe200078e00ff */
[----:B------:R-:W-:Y:S01]  /*b690*/  PRMT R73, R80, 0x8880, RZ ;  /* 0x0000888050497816 */ /* 0x000fe200000000ff */
[----:B-1----:R-:W-:Y:S01]  /*b6a0*/  IMAD.U32 R104, R96, 0x10000, RZ ;  /* 0x0001000060687824 */ /* 0x002fe200078e00ff */
[----:B------:R-:W-:Y:S01]  /*b6b0*/  SHF.L.U32 R74, R80, 0x8, RZ ;  /* 0x00000008504a7819 */ /* 0x000fe200000006ff */
[----:B------:R-:W-:Y:S01]  /*b6c0*/  IMAD.SHL.U32 R123, R84, 0x100, RZ ;  /* 0x00000100547b7824 */ /* 0x000fe200078e00ff */
[----:B------:R-:W-:Y:S01]  /*b6d0*/  SHF.R.S32.HI R75, RZ, 0x18, R75 ;  /* 0x00000018ff4b7819 */ /* 0x000fe2000001144b */
[----:B------:R-:W-:Y:S01]  /*b6e0*/  IMAD.SHL.U32 R108, R93, 0x100, RZ ;  /* 0x000001005d6c7824 */ /* 0x000fe200078e00ff */
[----:B------:R-:W-:Y:S01]  /*b6f0*/  SHF.R.S32.HI R74, RZ, 0x18, R74 ;  /* 0x00000018ff4a7819 */ /* 0x000fe2000001144a */
[----:B------:R-:W-:Y:S01]  /*b700*/  BSSY.RECONVERGENT B0, `(.L_x_157) ;  /* 0x0000121000007945 */ /* 0x000fe20003800200 */
[----:B------:R-:W-:Y:S01]  /*b710*/  SHF.R.S32.HI R76, RZ, 0x18, R80 ;  /* 0x00000018ff4c7819 */ /* 0x000fe20000011450 */
[----:B------:R-:W1:Y:S01]  /*b720*/  LDTM.x64 R4, tmem[UR4+0xc0] ;  /* 0x0000c004000479ee */ /* 0x000e620008340000 */
[----:B------:R-:W-:Y:S01]  /*b730*/  NOP ;  /* 0x0000000000007918 */ /* 0x000fe20000000000 */
[----:B------:R-:W-:Y:S02]  /*b740*/  IADD3 R147, PT, PT, R147, 0x1e0, RZ ;  /* 0x000001e093937810 */ /* 0x000fe40007ffe0ff */
[----:B------:R-:W-:Y:S02]  /*b750*/  PRMT R134, R81, 0x8880, RZ ;  /* 0x0000888051867816 */ /* 0x000fe400000000ff */
[----:B------:R-:W-:Y:S02]  /*b760*/  LOP3.LUT R147, R147, 0xfefffff8, RZ, 0xc0, !PT ;  /* 0xfefffff893937812 */ /* 0x000fe400078ec0ff */
[----:B------:R-:W-:Y:S02]  /*b770*/  SHF.L.U32 R133, R81, 0x10, RZ ;  /* 0x0000001051857819 */ /* 0x000fe400000006ff */
[----:B-1----:R1:W-:Y:S01]  /*b780*/  SYNCS.ARRIVE.TRANS64.RED.A1T0 RZ, [R147+URZ], RZ ;  /* 0x000000ff93ff79a7 */ /* 0x0023e200081004ff */
[----:B------:R-:W-:Y:S02]  /*b790*/  PRMT R131, R82, 0x8880, RZ ;  /* 0x0000888052837816 */ /* 0x000fe400000000ff */
[----:B------:R-:W-:Y:S02]  /*b7a0*/  SHF.R.S32.HI R77, RZ, 0x18, R81 ;  /* 0x00000018ff4d7819 */ /* 0x000fe40000011451 */
[C---:B------:R-:W-:Y:S02]  /*b7b0*/  PRMT R128, R83.reuse, 0x8880, RZ ;  /* 0x0000888053807816 */ /* 0x040fe400000000ff */
[----:B------:R-:W-:Y:S02]  /*b7c0*/  SHF.R.S32.HI R78, RZ, 0x18, R82 ;  /* 0x00000018ff4e7819 */ /* 0x000fe40000011452 */
[----:B------:R-:W-:Y:S02]  /*b7d0*/  SHF.L.U32 R127, R83, 0x10, RZ ;  /* 0x00000010537f7819 */ /* 0x000fe400000006ff */
[----:B------:R-:W-:Y:S02]  /*b7e0*/  PRMT R125, R84, 0x8880, RZ ;  /* 0x00008880547d7816 */ /* 0x000fe400000000ff */
[----:B------:R-:W-:Y:S01]  /*b7f0*/  SHF.R.S32.HI R79, RZ, 0x18, R83 ;  /* 0x00000018ff4f7819 */ /* 0x000fe20000011453 */
[C---:B------:R-:W-:Y:S01]  /*b800*/  IMAD R0, R70.reuse, R4, RZ ;  /* 0x0000000446007224 */ /* 0x040fe200078e02ff */
[----:B------:R-:W-:Y:S01]  /*b810*/  SHF.R.S32.HI R4, RZ, 0x18, R133 ;  /* 0x00000018ff047819 */ /* 0x000fe20000011485 */
[----:B------:R-:W-:Y:S01]  /*b820*/  IMAD R2, R70, R5, RZ ;  /* 0x0000000546027224 */ /* 0x000fe200078e02ff */
[----:B------:R-:W-:Y:S01]  /*b830*/  SHF.L.U32 R124, R84, 0x10, RZ ;  /* 0x00000010547c7819 */ /* 0x000fe200000006ff */
[C---:B------:R-:W-:Y:S01]  /*b840*/  IMAD R3, R70.reuse, R6, RZ ;  /* 0x0000000646037224 */ /* 0x040fe200078e02ff */
[----:B------:R-:W-:Y:S01]  /*b850*/  PRMT R122, R85, 0x8880, RZ ;  /* 0x00008880557a7816 */ /* 0x000fe200000000ff */
[-C--:B------:R-:W-:Y:S01]  /*b860*/  IMAD R0, R73, R72.reuse, R0 ;  /* 0x0000004849007224 */ /* 0x080fe200078e0200 */
[----:B------:R-:W-:Y:S01]  /*b870*/  SHF.L.U32 R121, R85, 0x10, RZ ;  /* 0x0000001055797819 */ /* 0x000fe200000006ff */
[----:B------:R-:W-:Y:S01]  /*b880*/  IMAD R7, R70, R7, RZ ;  /* 0x0000000746077224 */ /* 0x000fe200078e02ff */
[C---:B------:R-:W-:Y:S01]  /*b890*/  PRMT R119, R86.reuse, 0x8880, RZ ;  /* 0x0000888056777816 */ /* 0x040fe200000000ff */
[-C--:B------:R-:W-:Y:S01]  /*b8a0*/  IMAD R2, R75, R72.reuse, R2 ;  /* 0x000000484b027224 */ /* 0x080fe200078e0202 */
[----:B------:R-:W-:Y:S01]  /*b8b0*/  SHF.L.U32 R118, R86, 0x10, RZ ;  /* 0x0000001056767819 */ /* 0x000fe200000006ff */
[-C--:B------:R-:W-:Y:S01]  /*b8c0*/  IMAD R3, R74, R72.reuse, R3 ;  /* 0x000000484a037224 */ /* 0x080fe200078e0203 */
[----:B------:R-:W-:Y:S01]  /*b8d0*/  PRMT R116, R87, 0x8880, RZ ;  /* 0x0000888057747816 */ /* 0x000fe200000000ff */
[----:B------:R-:W-:Y:S01]  /*b8e0*/  IMAD R7, R76, R72, R7 ;  /* 0x000000484c077224 */ /* 0x000fe200078e0207 */
[----:B------:R-:W-:Y:S01]  /*b8f0*/  PRMT R113, R92, 0x8880, RZ ;  /* 0x000088805c717816 */ /* 0x000fe200000000ff */
[----:B------:R-:W-:Y:S01]  /*b900*/  IMAD R8, R70, R8, RZ ;  /* 0x0000000846087224 */ /* 0x000fe200078e02ff */
[----:B------:R-:W-:Y:S01]  /*b910*/  SHF.L.U32 R112, R92, 0x10, RZ ;  /* 0x000000105c707819 */ /* 0x000fe200000006ff */
[C---:B------:R-:W-:Y:S01]  /*b920*/  IMAD R9, R70.reuse, R9, RZ ;  /* 0x0000000946097224 */ /* 0x040fe200078e02ff */
[----:B------:R-:W-:Y:S01]  /*b930*/  I2IP.S8.S32.SAT R161, R7, R3, RZ ;  /* 0x0000000307a17239 */ /* 0x000fe200000014ff */
[C---:B------:R-:W-:Y:S01]  /*b940*/  IMAD R10, R70.reuse, R10, RZ ;  /* 0x0000000a460a7224 */ /* 0x040fe200078e02ff */
[----:B------:R-:W-:Y:S01]  /*b950*/  MOV R3, R134 ;  /* 0x0000008600037202 */ /* 0x000fe20000000f00 */
[C---:B------:R-:W-:Y:S01]  /*b960*/  IMAD R7, R70.reuse, R20, RZ ;  /* 0x0000001446077224 */ /* 0x040fe200078e02ff */
[----:B------:R-:W-:Y:S01]  /*b970*/  PRMT R110, R93, 0x8880, RZ ;  /* 0x000088805d6e7816 */ /* 0x000fe200000000ff */
[----:B------:R-:W-:Y:S01]  /*b980*/  IMAD R11, R70, R11, RZ ;  /* 0x0000000b460b7224 */ /* 0x000fe200078e02ff */
[----:B------:R-:W-:Y:S01]  /*b990*/  SHF.R.S32.HI R89, RZ, 0x18, R92 ;  /* 0x00000018ff597819 */ /* 0x000fe2000001145c */
[-C--:B------:R-:W-:Y:S01]  /*b9a0*/  IMAD R8, R3, R72.reuse, R8 ;  /* 0x0000004803087224 */ /* 0x080fe200078e0208 */
[----:B------:R-:W-:Y:S01]  /*b9b0*/  MOV R3, R131 ;  /* 0x0000008300037202 */ /* 0x000fe20000000f00 */
[----:B------:R-:W-:Y:S01]  /*b9c0*/  IMAD R9, R4, R72, R9 ;  /* 0x0000004804097224 */ /* 0x000fe200078e0209 */
[----:B------:R-:W-:Y:S01]  /*b9d0*/  SHF.R.S32.HI R4, RZ, 0x18, R130 ;  /* 0x00000018ff047819 */ /* 0x000fe20000011482 */
[C---:B------:R-:W-:Y:S01]  /*b9e0*/  IMAD R20, R70.reuse, R25, RZ ;  /* 0x0000001946147224 */ /* 0x040fe200078e02ff */
[----:B------:R-:W-:Y:S01]  /*b9f0*/  SHF.L.U32 R109, R93, 0x10, RZ ;  /* 0x000000105d6d7819 */ /* 0x000fe200000006ff */
[----:B------:R-:W-:Y:S01]  /*ba00*/  IMAD R25, R70, R30, RZ ;  /* 0x0000001e46197224 */ /* 0x000fe200078e02ff */
[----:B------:R-:W-:Y:S01]  /*ba10*/  PRMT R107, R94, 0x8880, RZ ;  /* 0x000088805e6b7816 */ /* 0x000fe200000000ff */
[C---:B------:R-:W-:Y:S01]  /*ba20*/  IMAD R12, R70.reuse, R12, RZ ;  /* 0x0000000c460c7224 */ /* 0x040fe200078e02ff */
[----:B------:R-:W-:Y:S01]  /*ba30*/  SHF.R.S32.HI R91, RZ, 0x18, R93 ;  /* 0x00000018ff5b7819 */ /* 0x000fe2000001145d */
[----:B------:R-:W-:Y:S01]  /*ba40*/  IMAD R6, R70, R19, RZ ;  /* 0x0000001346067224 */ /* 0x000fe200078e02ff */
[----:B------:R-:W-:Y:S01]  /*ba50*/  SHF.L.U32 R105, R94, 0x10, RZ ;  /* 0x000000105e697819 */ /* 0x000fe200000006ff */
[C---:B------:R-:W-:Y:S01]  /*ba60*/  IMAD R30, R70.reuse, R35, RZ ;  /* 0x00000023461e7224 */ /* 0x040fe200078e02ff */
[C---:B------:R-:W-:Y:S01]  /*ba70*/  PRMT R101, R95.reuse, 0x8880, RZ ;  /* 0x000088805f657816 */ /* 0x040fe200000000ff */
[C---:B------:R-:W-:Y:S01]  /*ba80*/  IMAD R19, R70.reuse, R24, RZ ;  /* 0x0000001846137224 */ /* 0x040fe200078e02ff */
[----:B------:R-:W-:Y:S01]  /*ba90*/  SHF.R.S32.HI R93, RZ, 0x18, R94 ;  /* 0x00000018ff5d7819 */ /* 0x000fe2000001145e */
[C---:B------:R-:W-:Y:S01]  /*baa0*/  IMAD R35, R70.reuse, R40, RZ ;  /* 0x0000002846237224 */ /* 0x040fe200078e02ff */
[----:B------:R-:W-:Y:S01]  /*bab0*/  SHF.L.U32 R100, R95, 0x10, RZ ;  /* 0x000000105f647819 */ /* 0x000fe200000006ff */
[----:B------:R-:W-:Y:S01]  /*bac0*/  IMAD R13, R70, R13, RZ ;  /* 0x0000000d460d7224 */ /* 0x000fe200078e02ff */
[----:B------:R-:W-:Y:S01]  /*bad0*/  PRMT R106, R96, 0x8880, RZ ;  /* 0x00008880606a7816 */ /* 0x000fe200000000ff */
[C---:B------:R-:W-:Y:S01]  /*bae0*/  IMAD R24, R70.reuse, R29, RZ ;  /* 0x0000001d46187224 */ /* 0x040fe200078e02ff */
[----:B------:R-:W-:Y:S01]  /*baf0*/  SHF.R.S32.HI R73, RZ, 0x18, R96 ;  /* 0x00000018ff497819 */ /* 0x000fe20000011460 */
[C---:B------:R-:W-:Y:S01]  /*bb00*/  IMAD R40, R70.reuse, R45, RZ ;  /* 0x0000002d46287224 */ /* 0x040fe200078e02ff */
[----:B------:R-:W-:Y:S01]  /*bb10*/  SHF.L.U32 R90, R97, 0x10, RZ ;  /* 0x00000010615a7819 */ /* 0x000fe200000006ff */
[C---:B------:R-:W-:Y:S01]  /*bb20*/  IMAD R29, R70.reuse, R34, RZ ;  /* 0x00000022461d7224 */ /* 0x040fe200078e02ff */
[----:B------:R-:W-:Y:S01]  /*bb30*/  SHF.R.S32.HI R75, RZ, 0x18, R97 ;  /* 0x00000018ff4b7819 */ /* 0x000fe20000011461 */
[C---:B------:R-:W-:Y:S01]  /*bb40*/  IMAD R45, R70.reuse, R50, RZ ;  /* 0x00000032462d7224 */ /* 0x040fe200078e02ff */
[C---:B------:R-:W-:Y:S01]  /*bb50*/  PRMT R80, R99.reuse, 0x8880, RZ ;  /* 0x0000888063507816 */ /* 0x040fe200000000ff */
[C---:B------:R-:W-:Y:S01]  /*bb60*/  IMAD R14, R70.reuse, R14, RZ ;  /* 0x0000000e460e7224 */ /* 0x040fe200078e02ff */
[----:B------:R-:W-:Y:S01]  /*bb70*/  SHF.L.U32 R76, R99, 0x10, RZ ;  /* 0x00000010634c7819 */ /* 0x000fe200000006ff */
[C---:B------:R-:W-:Y:S01]  /*bb80*/  IMAD R34, R70.reuse, R39, RZ ;  /* 0x0000002746227224 */ /* 0x040fe200078e02ff */
[----:B------:R-:W-:Y:S01]  /*bb90*/  SHF.L.U32 R132, R81, 0x8, RZ ;  /* 0x0000000851847819 */ /* 0x000fe200000006ff */
[C---:B------:R-:W-:Y:S01]  /*bba0*/  IMAD R50, R70.reuse, R55, RZ ;  /* 0x0000003746327224 */ /* 0x040fe200078e02ff */
[----:B------:R-:W-:Y:S01]  /*bbb0*/  SHF.R.S32.HI R81, RZ, 0x18, R84 ;  /* 0x00000018ff517819 */ /* 0x000fe20000011454 */
[C---:B------:R-:W-:Y:S01]  /*bbc0*/  IMAD R39, R70.reuse, R44, RZ ;  /* 0x0000002c46277224 */ /* 0x040fe200078e02ff */
[----:B------:R-:W-:Y:S01]  /*bbd0*/  SHF.R.S32.HI R5, RZ, 0x18, R132 ;  /* 0x00000018ff057819 */ /* 0x000fe20000011484 */
[----:B------:R-:W-:Y:S01]  /*bbe0*/  IMAD R55, R70, R60, RZ ;  /* 0x0000003c46377224 */ /* 0x000fe200078e02ff */
[----:B------:R-:W-:Y:S01]  /*bbf0*/  SHF.L.U32 R84, R98, 0x10, RZ ;  /* 0x0000001062547819 */ /* 0x000fe200000006ff */
[----:B------:R-:W-:Y:S01]  /*bc00*/  IMAD R15, R70, R15, RZ ;  /* 0x0000000f460f7224 */ /* 0x000fe200078e02ff */
[----:B------:R-:W-:Y:S01]  /*bc10*/  SHF.L.U32 R129, R82, 0x8, RZ ;  /* 0x0000000852817819 */ /* 0x000fe200000006ff */
[-C--:B------:R-:W-:Y:S01]  /*bc20*/  IMAD R10, R5, R72.reuse, R10 ;  /* 0x00000048050a7224 */ /* 0x080fe200078e020a */
[----:B------:R-:W-:Y:S01]  /*bc30*/  SHF.L.U32 R126, R83, 0x8, RZ ;  /* 0x00000008537e7819 */ /* 0x000fe200000006ff */
[-C--:B------:R-:W-:Y:S01]  /*bc40*/  IMAD R11, R77, R72.reuse, R11 ;  /* 0x000000484d0b7224 */ /* 0x080fe200078e020b */
[----:B------:R-:W-:Y:S01]  /*bc50*/  SHF.R.S32.HI R5, RZ, 0x18, R129 ;  /* 0x00000018ff057819 */ /* 0x000fe20000011481 */
[-C--:B------:R-:W-:Y:S01]  /*bc60*/  IMAD R12, R3, R72.reuse, R12 ;  /* 0x00000048030c7224 */ /* 0x080fe200078e020c */
[----:B------:R-:W-:Y:S01]  /*bc70*/  SHF.R.S32.HI R83, RZ, 0x18, R85 ;  /* 0x00000018ff537819 */ /* 0x000fe20000011455 */
[----:B------:R-:W-:Y:S01]  /*bc80*/  IMAD R13, R4, R72, R13 ;  /* 0x00000048040d7224 */ /* 0x000fe200078e020d */
[----:B------:R-:W-:Y:S01]  /*bc90*/  SHF.L.U32 R120, R85, 0x8, RZ ;  /* 0x0000000855787819 */ /* 0x000fe200000006ff */
[C---:B------:R-:W-:Y:S01]  /*bca0*/  IMAD R44, R70.reuse, R49, RZ ;  /* 0x00000031462c7224 */ /* 0x040fe200078e02ff */
[----:B------:R-:W-:Y:S01]  /*bcb0*/  SHF.R.S32.HI R85, RZ, 0x18, R86 ;  /* 0x00000018ff557819 */ /* 0x000fe20000011456 */
[C---:B------:R-:W-:Y:S01]  /*bcc0*/  IMAD R60, R70.reuse, R65, RZ ;  /* 0x00000041463c7224 */ /* 0x040fe200078e02ff */
[----:B------:R-:W-:Y:S01]  /*bcd0*/  I2IP.S8.S32.SAT R65, R11, R10, RZ ;  /* 0x0000000a0b417239 */ /* 0x000fe200000014ff */
[C---:B------:R-:W-:Y:S01]  /*bce0*/  IMAD R49, R70.reuse, R54, RZ ;  /* 0x0000003646317224 */ /* 0x040fe200078e02ff */
[----:B------:R-:W-:Y:S01]  /*bcf0*/  SHF.R.S32.HI R11, RZ, 0x18, R127 ;  /* 0x00000018ff0b7819 */ /* 0x000fe2000001147f */
[----:B------:R-:W-:Y:S01]  /*bd00*/  IMAD R14, R5, R72, R14 ;  /* 0x00000048050e7224 */ /* 0x000fe200078e020e */
[----:B------:R-:W-:Y:S01]  /*bd10*/  I2IP.S8.S32.SAT R65, R9, R8, R65 ;  /* 0x0000000809417239 */ /* 0x000fe20000001441 */
[C---:B------:R-:W-:Y:S01]  /*bd20*/  IMAD R3, R70.reuse, R16, RZ ;  /* 0x0000001046037224 */ /* 0x040fe200078e02ff */
[----:B------:R-:W-:Y:S01]  /*bd30*/  SHF.R.S32.HI R9, RZ, 0x18, R124 ;  /* 0x00000018ff097819 */ /* 0x000fe2000001147c */
[----:B------:R-:W-:Y:S01]  /*bd40*/  IMAD R54, R70, R59, RZ ;  /* 0x0000003b46367224 */ /* 0x000fe200078e02ff */
[----:B------:R-:W-:Y:S01]  /*bd50*/  SHF.R.S32.HI R8, RZ, 0x18, R123 ;  /* 0x00000018ff087819 */ /* 0x000fe2000001147b */
[----:B------:R-:W-:Y:S01]  /*bd60*/  IMAD.MOV.U32 R10, RZ, RZ, R128 ;  /* 0x000000ffff0a7224 */ /* 0x000fe200078e0080 */
[----:B------:R-:W-:Y:S01]  /*bd70*/  SHF.L.U32 R117, R86, 0x8, RZ ;  /* 0x0000000856757819 */ /* 0x000fe200000006ff */
[----:B------:R-:W-:Y:S01]  /*bd80*/  IMAD R59, R70, R64, RZ ;  /* 0x00000040463b7224 */ /* 0x000fe200078e02ff */
[----:B------:R-:W-:Y:S01]  /*bd90*/  I2IP.S8.S32.SAT R64, R2, R0, R161 ;  /* 0x0000000002407239 */ /* 0x000fe200000014a1 */
[----:B------:R-:W-:Y:S01]  /*bda0*/  IMAD R15, R78, R72, R15 ;  /* 0x000000484e0f7224 */ /* 0x000fe200078e020f */
[----:B------:R-:W-:Y:S01]  /*bdb0*/  MOV R2, R125 ;  /* 0x0000007d00027202 */ /* 0x000fe20000000f00 */
[C---:B------:R-:W-:Y:S01]  /*bdc0*/  IMAD R4, R70.reuse, R17, RZ ;  /* 0x0000001146047224 */ /* 0x040fe200078e02ff */
        /* <DEDUP_REMOVED lines=8> */
[----:B------:R-:W-:Y:S01]  /*be50*/  MOV R0, R122 ;  /* 0x0000007a00007202 */ /* 0x000fe20000000f00 */
[----:B------:R-:W-:Y:S01]  /*be60*/  IMAD R16, R70, R21, RZ ;  /* 0x0000001546107224 */ /* 0x000fe200078e02ff */
[----:B------:R-:W-:Y:S01]  /*be70*/  SHF.R.S32.HI R87, RZ, 0x18, R87 ;  /* 0x00000018ff577819 */ /* 0x000fe20000011457 */
[----:B------:R-:W-:Y:S01]  /*be80*/  IMAD R6, R79, R72, R6 ;  /* 0x000000484f067224 */ /* 0x000fe200078e0206 */
[----:B------:R-:W-:Y:S01]  /*be90*/  SHF.L.U32 R111, R92, 0x8, RZ ;  /* 0x000000085c6f7819 */ /* 0x000fe200000006ff */
[----:B------:R-:W-:Y:S01]  /*bea0*/  IMAD R17, R70, R22, RZ ;  /* 0x0000001646117224 */ /* 0x000fe200078e02ff */
[----:B------:R-:W-:Y:S01]  /*beb0*/  PRMT R92, R97, 0x8880, RZ ;  /* 0x00008880615c7816 */ /* 0x000fe200000000ff */
[-C--:B------:R-:W-:Y:S01]  /*bec0*/  IMAD R7, R2, R72.reuse, R7 ;  /* 0x0000004802077224 */ /* 0x080fe200078e0207 */
[----:B------:R-:W-:Y:S01]  /*bed0*/  I2IP.S8.S32.SAT R5, R6, R5, RZ ;  /* 0x0000000506057239 */ /* 0x000fe200000014ff */
[----:B------:R-:W-:Y:S01]  /*bee0*/  IMAD R18, R70, R23, RZ ;  /* 0x0000001746127224 */ /* 0x000fe200078e02ff */
[----:B------:R-:W-:Y:S01]  /*bef0*/  SHF.R.S32.HI R2, RZ, 0x18, R120 ;  /* 0x00000018ff027819 */ /* 0x000fe20000011478 */
[-C--:B------:R-:W-:Y:S01]  /*bf00*/  IMAD R16, R9, R72.reuse, R16 ;  /* 0x0000004809107224 */ /* 0x080fe200078e0210 */
[----:B------:R-:W-:Y:S01]  /*bf10*/  SHF.R.S32.HI R9, RZ, 0x18, R121 ;  /* 0x00000018ff097819 */ /* 0x000fe20000011479 */
[----:B------:R-:W-:Y:S01]  /*bf20*/  IMAD R17, R8, R72, R17 ;  /* 0x0000004808117224 */ /* 0x000fe200078e0211 */
[----:B------:R-:W-:Y:S01]  /*bf30*/  SHF.L.U32 R102, R94, 0x8, RZ ;  /* 0x000000085e667819 */ /* 0x000fe200000006ff */
[C---:B------:R-:W-:Y:S01]  /*bf40*/  IMAD R22, R70.reuse, R27, RZ ;  /* 0x0000001b46167224 */ /* 0x040fe200078e02ff */
[----:B------:R-:W-:Y:S01]  /*bf50*/  SHF.L.U32 R94, R95, 0x8, RZ ;  /* 0x000000085f5e7819 */ /* 0x000fe200000006ff */
[----:B------:R-:W-:Y:S01]  /*bf60*/  IMAD R27, R70, R32, RZ ;  /* 0x00000020461b7224 */ /* 0x000fe200078e02ff */
[----:B------:R-:W-:Y:S01]  /*bf70*/  SHF.R.S32.HI R95, RZ, 0x18, R95 ;  /* 0x00000018ff5f7819 */ /* 0x000fe2000001145f */
[----:B------:R-:W-:Y:S01]  /*bf80*/  IMAD R18, R81, R72, R18 ;  /* 0x0000004851127224 */ /* 0x000fe200078e0212 */
[----:B------:R-:W-:Y:S01]  /*bf90*/  SHF.L.U32 R103, R96, 0x8, RZ ;  /* 0x0000000860677819 */ /* 0x000fe200000006ff */
[C---:B------:R-:W-:Y:S01]  /*bfa0*/  IMAD R32, R70.reuse, R37, RZ ;  /* 0x0000002546207224 */ /* 0x040fe200078e02ff */
[----:B------:R-:W-:Y:S01]  /*bfb0*/  SHF.L.U32 R88, R97, 0x8, RZ ;  /* 0x0000000861587819 */ /* 0x000fe200000006ff */
[----:B------:R-:W-:Y:S01]  /*bfc0*/  IMAD R21, R70, R26, RZ ;  /* 0x0000001a46157224 */ /* 0x000fe200078e02ff */
[----:B------:R-:W-:Y:S01]  /*bfd0*/  I2IP.S8.S32.SAT R17, R18, R17, RZ ;  /* 0x0000001112117239 */ /* 0x000fe200000014ff */
[----:B------:R-:W-:Y:S01]  /*bfe0*/  IMAD R37, R70, R42, RZ ;  /* 0x0000002a46257224 */ /* 0x000fe200078e02ff */
[----:B------:R-:W-:Y:S01]  /*bff0*/  SHF.R.S32.HI R97, RZ, 0x18, R98 ;  /* 0x00000018ff617819 */ /* 0x000fe20000011462 */
[----:B------:R-:W-:Y:S01]  /*c000*/  IMAD R19, R0, R72, R19 ;  /* 0x0000004800137224 */ /* 0x000fe200078e0213 */
[----:B------:R-:W-:Y:S01]  /*c010*/  I2IP.S8.S32.SAT R16, R16, R7, R17 ;  /* 0x0000000710107239 */ /* 0x000fe20000001411 */
[C---:B------:R-:W-:Y:S01]  /*c020*/  IMAD R42, R70.reuse, R47, RZ ;  /* 0x0000002f462a7224 */ /* 0x040fe200078e02ff */
[----:B------:R-:W-:Y:S01]  /*c030*/  MOV R0, R119 ;  /* 0x0000007700007202 */ /* 0x000fe20000000f00 */
[C---:B------:R-:W-:Y:S01]  /*c040*/  IMAD R47, R70.reuse, R52, RZ ;  /* 0x00000034462f7224 */ /* 0x040fe200078e02ff */
[----:B------:R-:W-:Y:S01]  /*c050*/  SHF.L.U32 R74, R99, 0x8, RZ ;  /* 0x00000008634a7819 */ /* 0x000fe200000006ff */
[----:B------:R-:W-:Y:S01]  /*c060*/  IMAD R20, R9, R72, R20 ;  /* 0x0000004809147224 */ /* 0x000fe200078e0214 */
[----:B------:R-:W-:Y:S01]  /*c070*/  SHF.R.S32.HI R99, RZ, 0x18, R99 ;  /* 0x00000018ff637819 */ /* 0x000fe20000011463 */
[----:B------:R-:W-:Y:S01]  /*c080*/  IMAD R52, R70, R57, RZ ;  /* 0x0000003946347224 */ /* 0x000fe200078e02ff */
[----:B------:R-:W-:Y:S01]  /*c090*/  IADD3 R68, PT, PT, R68, 0x1, RZ ;  /* 0x0000000144447810 */ /* 0x000fe20007ffe0ff */
[C---:B------:R-:W-:Y:S02]  /*c0a0*/  IMAD R23, R70.reuse, R28, RZ ;  /* 0x0000001c46177224 */ /* 0x040fe400078e02ff */
[----:B------:R-:W-:Y:S02]  /*c0b0*/  IMAD R57, R70, R62, RZ ;  /* 0x0000003e46397224 */ /* 0x000fe400078e02ff */
[----:B------:R-:W-:Y:S01]  /*c0c0*/  IMAD R21, R2, R72, R21 ;  /* 0x0000004802157224 */ /* 0x000fe200078e0215 */
[----:B------:R-:W-:Y:S01]  /*c0d0*/  MOV R2, R116 ;  /* 0x0000007400027202 */ /* 0x000fe20000000f00 */
[----:B------:R-:W-:Y:S01]  /*c0e0*/  IMAD R62, R70, R67, RZ ;  /* 0x00000043463e7224 */ /* 0x000fe200078e02ff */
[----:B------:R-:W-:Y:S01]  /*c0f0*/  I2IP.S8.S32.SAT R67, R4, R3, R5 ;  /* 0x0000000304437239 */ /* 0x000fe20000001405 */
[-C--:B------:R-:W-:Y:S01]  /*c100*/  IMAD R22, R83, R72.reuse, R22 ;  /* 0x0000004853167224 */ /* 0x080fe200078e0216 */
[----:B------:R-:W-:Y:S01]  /*c110*/  SHF.R.S32.HI R3, RZ, 0x18, R118 ;  /* 0x00000018ff037819 */ /* 0x000fe20000011476 */
[-C--:B------:R-:W-:Y:S01]  /*c120*/  IMAD R23, R0, R72.reuse, R23 ;  /* 0x0000004800177224 */ /* 0x080fe200078e0217 */
[----:B------:R-:W-:Y:S01]  /*c130*/  SHF.R.S32.HI R0, RZ, 0x18, R117 ;  /* 0x00000018ff007819 */ /* 0x000fe20000011475 */
[----:B------:R-:W-:Y:S01]  /*c140*/  IMAD R26, R70, R31, RZ ;  /* 0x0000001f461a7224 */ /* 0x000fe200078e02ff */
[----:B------:R-:W-:Y:S01]  /*c150*/  I2IP.S8.S32.SAT R17, R22, R21, RZ ;  /* 0x0000001516117239 */ /* 0x000fe200000014ff */
[-C--:B------:R-:W-:Y:S01]  /*c160*/  IMAD R24, R3, R72.reuse, R24 ;  /* 0x0000004803187224 */ /* 0x080fe200078e0218 */
[----:B------:R-:W-:Y:S01]  /*c170*/  SHF.R.S32.HI R3, RZ, 0x18, R115 ;  /* 0x00000018ff037819 */ /* 0x000fe20000011473 */
[-C--:B------:R-:W-:Y:S01]  /*c180*/  IMAD R25, R0, R72.reuse, R25 ;  /* 0x0000004800197224 */ /* 0x080fe200078e0219 */
[----:B------:R-:W-:Y:S01]  /*c190*/  I2IP.S8.S32.SAT R17, R20, R19, R17 ;  /* 0x0000001314117239 */ /* 0x000fe20000001411 */
[----:B------:R-:W-:Y:S01]  /*c1a0*/  IMAD R28, R70, R33, RZ ;  /* 0x00000021461c7224 */ /* 0x000fe200078e02ff */
[----:B------:R-:W-:Y:S01]  /*c1b0*/  SHF.R.S32.HI R4, RZ, 0x18, R114 ;  /* 0x00000018ff047819 */ /* 0x000fe20000011472 */
[-C--:B------:R-:W-:Y:S02]  /*c1c0*/  IMAD R26, R85, R72.reuse, R26 ;  /* 0x00000048551a7224 */ /* 0x080fe400078e021a */
[----:B------:R-:W-:Y:S01]  /*c1d0*/  IMAD R27, R2, R72, R27 ;  /* 0x00000048021b7224 */ /* 0x000fe200078e021b */
[----:B------:R-:W-:Y:S01]  /*c1e0*/  MOV R2, R110 ;  /* 0x0000006e00027202 */ /* 0x000fe20000000f00 */
[----:B------:R-:W-:Y:S01]  /*c1f0*/  IMAD R28, R3, R72, R28 ;  /* 0x00000048031c7224 */ /* 0x000fe200078e021c */
[----:B------:R-:W-:Y:S01]  /*c200*/  I2IP.S8.S32.SAT R18, R26, R25, RZ ;  /* 0x000000191a127239 */ /* 0x000fe200000014ff */
[----:B------:R-:W-:Y:S01]  /*c210*/  IMAD R31, R70, R36, RZ ;  /* 0x00000024461f7224 */ /* 0x000fe200078e02ff */
[----:B------:R-:W-:Y:S01]  /*c220*/  SHF.R.S32.HI R3, RZ, 0x18, R112 ;  /* 0x00000018ff037819 */ /* 0x000fe20000011470 */
[-C--:B------:R-:W-:Y:S01]  /*c230*/  IMAD R29, R4, R72.reuse, R29 ;  /* 0x00000048041d7224 */ /* 0x080fe200078e021d */
[----:B------:R-:W-:Y:S01]  /*c240*/  I2IP.S8.S32.SAT R18, R24, R23, R18 ;  /* 0x0000001718127239 */ /* 0x000fe20000001412 */
[----:B------:R-:W-:Y:S01]  /*c250*/  IMAD.MOV.U32 R0, RZ, RZ, R113 ;  /* 0x000000ffff007224 */ /* 0x000fe200078e0071 */
[----:B------:R-:W-:Y:S01]  /*c260*/  SHF.R.S32.HI R4, RZ, 0x18, R108 ;  /* 0x00000018ff047819 */ /* 0x000fe2000001146c */
[-C--:B------:R-:W-:Y:S02]  /*c270*/  IMAD R30, R87, R72.reuse, R30 ;  /* 0x00000048571e7224 */ /* 0x080fe400078e021e */
[----:B------:R-:W-:Y:S01]  /*c280*/  IMAD R31, R0, R72, R31 ;  /* 0x00000048001f7224 */ /* 0x000fe200078e021f */
        /* <DEDUP_REMOVED lines=8> */
[----:B------:R-:W-:Y:S01]  /*c310*/  MOV R0, R107 ;  /* 0x0000006b00007202 */ /* 0x000fe20000000f00 */
[-C--:B------:R-:W-:Y:S02]  /*c320*/  IMAD R34, R89, R72.reuse, R34 ;  /* 0x0000004859227224 */ /* 0x080fe400078e0222 */
[-C--:B------:R-:W-:Y:S01]  /*c330*/  IMAD R35, R2, R72.reuse, R35 ;  /* 0x0000004802237224 */ /* 0x080fe200078e0223 */
[----:B------:R-:W-:Y:S01]  /*c340*/  MOV R2, R101 ;  /* 0x0000006500027202 */ /* 0x000fe20000000f00 */
[----:B------:R-:W-:Y:S01]  /*c350*/  IMAD R38, R70, R43, RZ ;  /* 0x0000002b46267224 */ /* 0x000fe200078e02ff */
[----:B------:R-:W-:Y:S01]  /*c360*/  I2IP.S8.S32.SAT R33, R34, R33, RZ ;  /* 0x0000002122217239 */ /* 0x000fe200000014ff */
[-C--:B------:R-:W-:Y:S01]  /*c370*/  IMAD R36, R3, R72.reuse, R36 ;  /* 0x0000004803247224 */ /* 0x080fe200078e0224 */
[----:B------:R-:W-:Y:S01]  /*c380*/  SHF.R.S32.HI R3, RZ, 0x18, R105 ;  /* 0x00000018ff037819 */ /* 0x000fe20000011469 */
[-C--:B------:R-:W-:Y:S01]  /*c390*/  IMAD R37, R4, R72.reuse, R37 ;  /* 0x0000004804257224 */ /* 0x080fe200078e0225 */
[----:B------:R-:W-:Y:S01]  /*c3a0*/  I2IP.S8.S32.SAT R32, R32, R31, R33 ;  /* 0x0000001f20207239 */ /* 0x000fe20000001421 */
        /* <DEDUP_REMOVED lines=8> */
[----:B------:R-:W-:Y:S01]  /*c430*/  IMAD R43, R70, R48, RZ ;  /* 0x00000030462b7224 */ /* 0x000fe200078e02ff */
[----:B------:R-:W-:Y:S01]  /*c440*/  I2IP.S8.S32.SAT R33, R36, R35, R37 ;  /* 0x0000002324217239 */ /* 0x000fe20000001425 */
[----:B------:R-:W-:Y:S01]  /*c450*/  IMAD R41, R0, R72, R41 ;  /* 0x0000004800297224 */ /* 0x000fe200078e0229 */
[----:B------:R-:W-:Y:S01]  /*c460*/  MOV R0, R106 ;  /* 0x0000006a00007202 */ /* 0x000fe20000000f00 */
[-C--:B------:R-:W-:Y:S02]  /*c470*/  IMAD R42, R93, R72.reuse, R42 ;  /* 0x000000485d2a7224 */ /* 0x080fe400078e022a */
        /* <DEDUP_REMOVED lines=11> */
[-C--:B------:R-:W-:Y:S02]  /*c530*/  IMAD R47, R0, R72.reuse, R47 ;  /* 0x00000048002f7224 */ /* 0x080fe400078e022f */
[----:B------:R-:W-:Y:S01]  /*c540*/  IMAD R48, R3, R72, R48 ;  /* 0x0000004803307224 */ /* 0x000fe200078e0230 */
[----:B------:R-:W-:Y:S01]  /*c550*/  SHF.R.S32.HI R3, RZ, 0x18, R90 ;  /* 0x00000018ff037819 */ /* 0x000fe2000001145a */
[----:B------:R-:W-:Y:S01]  /*c560*/  IMAD R51, R70, R56, RZ ;  /* 0x0000003846337224 */ /* 0x000fe200078e02ff */
[----:B------:R-:W-:Y:S01]  /*c570*/  I2IP.S8.S32.SAT R35, R46, R45, RZ ;  /* 0x0000002d2e237239 */ /* 0x000fe200000014ff */
[-C--:B------:R-:W-:Y:S01]  /*c580*/  IMAD R49, R2, R72.reuse, R49 ;  /* 0x0000004802317224 */ /* 0x080fe200078e0231 */
[----:B------:R-:W-:Y:S01]  /*c590*/  SHF.R.S32.HI R2, RZ, 0x18, R88 ;  /* 0x00000018ff027819 */ /* 0x000fe20000011458 */
[----:B------:R-:W-:Y:S01]  /*c5a0*/  IMAD.MOV.U32 R0, RZ, RZ, R92 ;  /* 0x000000ffff007224 */ /* 0x000fe200078e005c */
[----:B------:R-:W-:Y:S01]  /*c5b0*/  I2IP.S8.S32.SAT R35, R44, R43, R35 ;  /* 0x0000002b2c237239 */ /* 0x000fe20000001423 */
[-C--:B------:R-:W-:Y:S02]  /*c5c0*/  IMAD R50, R73, R72.reuse, R50 ;  /* 0x0000004849327224 */ /* 0x080fe400078e0232 */
[----:B------:R-:W-:Y:S01]  /*c5d0*/  IMAD R51, R0, R72, R51 ;  /* 0x0000004800337224 */ /* 0x000fe200078e0233 */
[----:B------:R-:W-:Y:S01]  /*c5e0*/  MOV R0, R86 ;  /* 0x0000005600007202 */ /* 0x000fe20000000f00 */
[----:B------:R-:W-:Y:S01]  /*c5f0*/  IMAD R53, R70, R58, RZ ;  /* 0x0000003a46357224 */ /* 0x000fe200078e02ff */
[----:B------:R-:W-:Y:S01]  /*c600*/  I2IP.S8.S32.SAT R49, R50, R49, RZ ;  /* 0x0000003132317239 */ /* 0x000fe200000014ff */
[-C--:B------:R-:W-:Y:S01]  /*c610*/  IMAD R52, R3, R72.reuse, R52 ;  /* 0x0000004803347224 */ /* 0x080fe200078e0234 */
[----:B------:R-:W-:Y:S01]  /*c620*/  SHF.R.S32.HI R3, RZ, 0x18, R84 ;  /* 0x00000018ff037819 */ /* 0x000fe20000011454 */
[----:B------:R-:W-:Y:S01]  /*c630*/  IMAD R53, R2, R72, R53 ;  /* 0x0000004802357224 */ /* 0x000fe200078e0235 */
[----:B------:R-:W-:Y:S01]  /*c640*/  MOV R2, R80 ;  /* 0x0000005000027202 */ /* 0x000fe20000000f00 */
[----:B------:R-:W-:Y:S01]  /*c650*/  IMAD.SHL.U32 R82, R98, 0x100, RZ ;  /* 0x0000010062527824 */ /* 0x000fe200078e00ff */
[----:B------:R-:W-:Y:S01]  /*c660*/  I2IP.S8.S32.SAT R48, R48, R47, R49 ;  /* 0x0000002f30307239 */ /* 0x000fe20000001431 */
[----:B------:R-:W-:Y:S02]  /*c670*/  IMAD R54, R75, R72, R54 ;  /* 0x000000484b367224 */ /* 0x000fe400078e0236 */
[C---:B------:R-:W-:Y:S02]  /*c680*/  IMAD R56, R70.reuse, R61, RZ ;  /* 0x0000003d46387224 */ /* 0x040fe400078e02ff */
[----:B------:R-:W-:Y:S01]  /*c690*/  IMAD R61, R70, R66, RZ ;  /* 0x00000042463d7224 */ /* 0x000fe200078e02ff */
[----:B------:R-:W-:Y:S01]  /*c6a0*/  I2IP.S8.S32.SAT R66, R13, R12, R14 ;  /* 0x0000000c0d427239 */ /* 0x000fe2000000140e */
[-C--:B------:R-:W-:Y:S01]  /*c6b0*/  IMAD R55, R0, R72.reuse, R55 ;  /* 0x0000004800377224 */ /* 0x080fe200078e0237 */
[----:B------:R-:W-:Y:S01]  /*c6c0*/  SHF.R.S32.HI R0, RZ, 0x18, R82 ;  /* 0x00000018ff007819 */ /* 0x000fe20000011452 */
[-C--:B------:R-:W-:Y:S01]  /*c6d0*/  IMAD R56, R3, R72.reuse, R56 ;  /* 0x0000004803387224 */ /* 0x080fe200078e0238 */
[----:B------:R-:W-:Y:S01]  /*c6e0*/  I2IP.S8.S32.SAT R49, R54, R53, RZ ;  /* 0x0000003536317239 */ /* 0x000fe200000014ff */
[----:B------:R1:W-:Y:S01]  /*c6f0*/  STS.128 [R135+UR44+0xa400], R64 ;  /* 0x00a4004087007988 */ /* 0x0003e20008000c2c */
[----:B------:R-:W-:Y:S01]  /*c700*/  IMAD R58, R70, R63, RZ ;  /* 0x0000003f463a7224 */ /* 0x000fe200078e02ff */
[----:B------:R-:W-:Y:S01]  /*c710*/  SHF.R.S32.HI R3, RZ, 0x18, R76 ;  /* 0x00000018ff037819 */ /* 0x000fe2000001144c */
[-C--:B------:R-:W-:Y:S01]  /*c720*/  IMAD R57, R0, R72.reuse, R57 ;  /* 0x0000004800397224 */ /* 0x080fe200078e0239 */
[----:B------:R-:W-:Y:S01]  /*c730*/  I2IP.S8.S32.SAT R49, R52, R51, R49 ;  /* 0x0000003334317239 */ /* 0x000fe20000001431 */
[-C--:B------:R-:W-:Y:S02]  /*c740*/  IMAD R58, R97, R72.reuse, R58 ;  /* 0x00000048613a7224 */ /* 0x080fe400078e023a */
[-C--:B------:R-:W-:Y:S01]  /*c750*/  IMAD R59, R2, R72.reuse, R59 ;  /* 0x00000048023b7224 */ /* 0x080fe200078e023b */
[----:B------:R1:W-:Y:S01]  /*c760*/  STS.128 [R160+0xa400], R16 ;  /* 0x00a40010a0007388 */ /* 0x0003e20000000c00 */
[-C--:B------:R-:W-:Y:S01]  /*c770*/  IMAD R60, R3, R72.reuse, R60 ;  /* 0x00000048033c7224 */ /* 0x080fe200078e023c */
[----:B------:R-:W-:Y:S01]  /*c780*/  I2IP.S8.S32.SAT R50, R58, R57, RZ ;  /* 0x000000393a327239 */ /* 0x000fe200000014ff */
[-C--:B------:R-:W-:Y:S02]  /*c790*/  IMAD R61, R4, R72.reuse, R61 ;  /* 0x00000048043d7224 */ /* 0x080fe400078e023d */
[----:B------:R-:W-:Y:S01]  /*c7a0*/  IMAD R62, R99, R72, R62 ;  /* 0x00000048633e7224 */ /* 0x000fe200078e023e */
[----:B------:R-:W-:Y:S02]  /*c7b0*/  I2IP.S8.S32.SAT R50, R56, R55, R50 ;  /* 0x0000003738327239 */ /* 0x000fe40000001432 */
[----:B------:R1:W-:Y:S02]  /*c7c0*/  STS.128 [R159+0xa400], R32 ;  /* 0x00a400209f007388 */ /* 0x0003e40000000c00 */
        /* <DEDUP_REMOVED lines=20> */
.L_x_158:
[----:B------:R-:W-:Y:S05]  /*c910*/  BSYNC.RECONVERGENT B0 ;  /* 0x0000000000007941 */ /* 0x000fea0003800200 */
.L_x_157:
[----:B------:R-:W-:Y:S01]  /*c920*/  R2UR UR4, R146 ;  /* 0x00000000920472ca */ /* 0x000fe200000e0000 */
[----:B------:R-:W-:Y:S01]  /*c930*/  BAR.SYNC.DEFER_BLOCKING 0x1, 0x80 ;  /* 0x0042000000007b1d */ /* 0x000fe20000010000 */
[----:B------:R-:W-:Y:S01]  /*c940*/  ISETP.NE.AND P0, PT, R148, 0x2, PT ;  /* 0x000000029400780c */ /* 0x000fe20003f05270 */
[----:B------:R-:W-:Y:S01]  /*c950*/  UISETP.NE.AND UP0, UPT, UR46, URZ, UPT ;  /* 0x000000ff2e00728c */ /* 0x000fe2000bf05270 */
[----:B------:R-:W-:Y:S01]  /*c960*/  ISETP.NE.AND P1, PT, R68, 0x2, PT ;  /* 0x000000024400780c */ /* 0x000fe20003f25270 */
[----:B------:R-:W-:Y:S01]  /*c970*/  UIADD3 UR16, UPT, UPT, UR38, UR61, URZ ;  /* 0x0000003d26107290 */ /* 0x000fe2000fffe0ff */
[----:B------:R-:W-:Y:S02]  /*c980*/  SEL R0, RZ, 0x1, P0 ;  /* 0x00000001ff007807 */ /* 0x000fe40000000000 */
[----:B------:R-:W-:Y:S02]  /*c990*/  SEL R3, RZ, 0x1, P1 ;  /* 0x00000001ff037807 */ /* 0x000fe40000800000 */
[----:B------:R-:W-:Y:S02]  /*c9a0*/  LOP3.LUT R151, R151, R0, RZ, 0x3c, !PT ;  /* 0x0000000097977212 */ /* 0x000fe400078e3cff */
[----:B------:R-:W-:Y:S01]  /*c9b0*/  LOP3.LUT R152, R152, R3, RZ, 0x3c, !PT ;  /* 0x0000000398987212 */ /* 0x000fe200078e3cff */
[----:B------:R-:W-:Y:S01]  /*c9c0*/  UIADD3 UR20, UPT, UPT, UR37, UR4, URZ ;  /* 0x0000000425147290 */ /* 0x000fe2000fffe0ff */
[----:B------:R-:W-:Y:S02]  /*c9d0*/  SEL R148, R148, RZ, P0 ;  /* 0x000000ff94947207 */ /* 0x000fe40000000000 */
[----:B------:R-:W-:Y:S01]  /*c9e0*/  SEL R68, R68, RZ, P1 ;  /* 0x000000ff44447207 */ /* 0x000fe20000800000 */
[----:B------:R-:W-:Y:S01]  /*c9f0*/  UMOV UR36, UR59 ;  /* 0x0000003b00247c82 */ /* 0x000fe20008000000 */
[----:B------:R-:W-:Y:S07]  /*ca00*/  BRA.U UP0, `(.L_x_159) ;  /* 0xffffff9900607547 */ /* 0x000fee000b83ffff */
[----:B------:R-:W-:Y:S05]  /*ca10*/  EXIT ;  /* 0x000000000000794d */ /* 0x000fea0003800000 */
.L_x_25:
[----:B---3--:R3:W4:Y:S02]  /*ca20*/  SYNCS.PHASECHK.TRANS64.TRYWAIT P0, [R3+URZ+0x200], R2 ;  /* 0x00020002030075a7 */ /* 0x00872400080011ff */
[----:B----4-:R-:W-:Y:S05]  /*ca30*/  @!P0 NANOSLEEP.SYNCS 0x989680 ;  /* 0x009896800000895d */ /* 0x010fea0003900000 */
[----:B------:R-:W4:Y:S02]  /*ca40*/  @!P0 SYNCS.PHASECHK.TRANS64 P0, [R3+URZ+0x200], R2 ;  /* 0x00020002030085a7 */ /* 0x000f2400080010ff */
[----:B----4-:R-:W-:Y:S05]  /*ca50*/  @!P0 BRA `(.L_x_25) ;  /* 0xfffffffc00f08947 */ /* 0x010fea000383ffff */
[----:B------:R-:W-:Y:S05]  /*ca60*/  BRA `(.L_x_160) ;  /* 0xffffff5000d87947 */ /* 0x000fea000383ffff */
.L_x_28:
[----:B--2---:R-:W-:-:S07]  /*ca70*/  MOV R0, UR33 ;  /* 0x0000002100007c02 */ /* 0x004fce0008000f00 */
.L_x_161:
[----:B--2---:R2:W3:Y:S02]  /*ca80*/  SYNCS.PHASECHK.TRANS64.TRYWAIT P0, [R0+URZ+0xb0], R3 ;  /* 0x0000b003000075a7 */ /* 0x0044e400080011ff */
[----:B---3--:R-:W-:Y:S05]  /*ca90*/  @!P0 NANOSLEEP.SYNCS 0x989680 ;  /* 0x009896800000895d */ /* 0x008fea0003900000 */
[----:B------:R-:W3:Y:S02]  /*caa0*/  @!P0 SYNCS.PHASECHK.TRANS64 P0, [R0+URZ+0xb0], R3 ;  /* 0x0000b003000085a7 */ /* 0x000ee400080010ff */
[----:B---3--:R-:W-:Y:S05]  /*cab0*/  @!P0 BRA `(.L_x_161) ;  /* 0xfffffffc00f08947 */ /* 0x008fea000383ffff */
[----:B------:R-:W-:Y:S05]  /*cac0*/  BRA `(.L_x_27) ;  /* 0xffffff5400307947 */ /* 0x000fea000383ffff */
.L_x_35:
[----:B-1----:R-:W-:-:S07]  /*cad0*/  MOV R0, UR17 ;  /* 0x0000001100007c02 */ /* 0x002fce0008000f00 */
.L_x_162:
[----:B-1----:R1:W2:Y:S02]  /*cae0*/  SYNCS.PHASECHK.TRANS64.TRYWAIT P0, [R0+URZ+0xb0], R3 ;  /* 0x0000b003000075a7 */ /* 0x0022a400080011ff */
[----:B--2---:R-:W-:Y:S05]  /*caf0*/  @!P0 NANOSLEEP.SYNCS 0x989680 ;  /* 0x009896800000895d */ /* 0x004fea0003900000 */
[----:B------:R-:W2:Y:S02]  /*cb00*/  @!P0 SYNCS.PHASECHK.TRANS64 P0, [R0+URZ+0xb0], R3 ;  /* 0x0000b003000085a7 */ /* 0x000ea400080010ff */
[----:B--2---:R-:W-:Y:S05]  /*cb10*/  @!P0 BRA `(.L_x_162) ;  /* 0xfffffffc00f08947 */ /* 0x004fea000383ffff */
[----:B------:R-:W-:Y:S05]  /*cb20*/  BRA `(.L_x_34) ;  /* 0xffffff5400f87947 */ /* 0x000fea000383ffff */
.L_x_40:
[----:B-1----:R1:W2:Y:S02]  /*cb30*/  SYNCS.PHASECHK.TRANS64.TRYWAIT P0, [R3+URZ+0x1b0], R0 ;  /* 0x0001b000030075a7 */ /* 0x0022a400080011ff */
[----:B--2---:R-:W-:Y:S05]  /*cb40*/  @!P0 NANOSLEEP.SYNCS 0x989680 ;  /* 0x009896800000895d */ /* 0x004fea0003900000 */
[----:B------:R-:W2:Y:S02]  /*cb50*/  @!P0 SYNCS.PHASECHK.TRANS64 P0, [R3+URZ+0x1b0], R0 ;  /* 0x0001b000030085a7 */ /* 0x000ea400080010ff */
[----:B--2---:R-:W-:Y:S05]  /*cb60*/  @!P0 BRA `(.L_x_40) ;  /* 0xfffffffc00f08947 */ /* 0x004fea000383ffff */
[----:B------:R-:W-:Y:S05]  /*cb70*/  BRA `(.L_x_163) ;  /* 0xffffff5800a87947 */ /* 0x000fea000383ffff */
.L_x_44:
[----:B-1----:R-:W-:-:S07]  /*cb80*/  MOV R0, UR4 ;  /* 0x0000000400007c02 */ /* 0x002fce0008000f00 */
.L_x_164:
[----:B-1----:R1:W2:Y:S02]  /*cb90*/  SYNCS.PHASECHK.TRANS64.TRYWAIT P0, [R0+URZ], R3 ;  /* 0x00000003000075a7 */ /* 0x0022a400080011ff */
[----:B--2---:R-:W-:Y:S05]  /*cba0*/  @!P0 NANOSLEEP.SYNCS 0x989680 ;  /* 0x009896800000895d */ /* 0x004fea0003900000 */
[----:B------:R-:W2:Y:S02]  /*cbb0*/  @!P0 SYNCS.PHASECHK.TRANS64 P0, [R0+URZ], R3 ;  /* 0x00000003000085a7 */ /* 0x000ea400080010ff */
[----:B--2---:R-:W-:Y:S05]  /*cbc0*/  @!P0 BRA `(.L_x_164) ;  /* 0xfffffffc00f08947 */ /* 0x004fea000383ffff */
[----:B------:R-:W-:Y:S05]  /*cbd0*/  BRA `(.L_x_165) ;  /* 0xffffff6000507947 */ /* 0x000fea000383ffff */
.L_x_45:
[----:B------:R-:W-:-:S07]  /*cbe0*/  MOV R0, UR5 ;  /* 0x0000000500007c02 */ /* 0x000fce0008000f00 */
.L_x_166:
[----:B-1----:R1:W2:Y:S02]  /*cbf0*/  SYNCS.PHASECHK.TRANS64.TRYWAIT P0, [R0+URZ], R3 ;  /* 0x00000003000075a7 */ /* 0x0022a400080011ff */
[----:B--2---:R-:W-:Y:S05]  /*cc00*/  @!P0 NANOSLEEP.SYNCS 0x989680 ;  /* 0x009896800000895d */ /* 0x004fea0003900000 */
[----:B------:R-:W2:Y:S02]  /*cc10*/  @!P0 SYNCS.PHASECHK.TRANS64 P0, [R0+URZ], R3 ;  /* 0x00000003000085a7 */ /* 0x000ea400080010ff */
[----:B--2---:R-:W-:Y:S05]  /*cc20*/  @!P0 BRA `(.L_x_166) ;  /* 0xfffffffc00f08947 */ /* 0x004fea000383ffff */
[----:B------:R-:W-:Y:S05]  /*cc30*/  BRA `(.L_x_167) ;  /* 0xffffff60005c7947 */ /* 0x000fea000383ffff */
.L_x_46:
[----:B------:R-:W-:-:S07]  /*cc40*/  MOV R0, UR5 ;  /* 0x0000000500007c02 */ /* 0x000fce0008000f00 */
.L_x_168:
[----:B-1----:R1:W2:Y:S02]  /*cc50*/  SYNCS.PHASECHK.TRANS64.TRYWAIT P0, [R0+URZ], R3 ;  /* 0x00000003000075a7 */ /* 0x0022a400080011ff */
[----:B--2---:R-:W-:Y:S05]  /*cc60*/  @!P0 NANOSLEEP.SYNCS 0x989680 ;  /* 0x009896800000895d */ /* 0x004fea0003900000 */
[----:B------:R-:W2:Y:S02]  /*cc70*/  @!P0 SYNCS.PHASECHK.TRANS64 P0, [R0+URZ], R3 ;  /* 0x00000003000085a7 */ /* 0x000ea400080010ff */
[----:B--2---:R-:W-:Y:S05]  /*cc80*/  @!P0 BRA `(.L_x_168) ;  /* 0xfffffffc00f08947 */ /* 0x004fea000383ffff */
[----:B------:R-:W-:Y:S05]  /*cc90*/  BRA `(.L_x_169) ;  /* 0xffffff6000687947 */ /* 0x000fea000383ffff */
.L_x_47:
[----:B------:R-:W-:-:S07]  /*cca0*/  MOV R0, UR5 ;  /* 0x0000000500007c02 */ /* 0x000fce0008000f00 */
.L_x_170:
[----:B-1----:R1:W2:Y:S02]  /*ccb0*/  SYNCS.PHASECHK.TRANS64.TRYWAIT P0, [R0+URZ], R3 ;  /* 0x00000003000075a7 */ /* 0x0022a400080011ff */
[----:B--2---:R-:W-:Y:S05]  /*ccc0*/  @!P0 NANOSLEEP.SYNCS 0x989680 ;  /* 0x009896800000895d */ /* 0x004fea0003900000 */
[----:B------:R-:W2:Y:S02]  /*ccd0*/  @!P0 SYNCS.PHASECHK.TRANS64 P0, [R0+URZ], R3 ;  /* 0x00000003000085a7 */ /* 0x000ea400080010ff */
[----:B--2---:R-:W-:Y:S05]  /*cce0*/  @!P0 BRA `(.L_x_170) ;  /* 0xfffffffc00f08947 */ /* 0x004fea000383ffff */
[----:B------:R-:W-:Y:S05]  /*ccf0*/  BRA `(.L_x_171) ;  /* 0xffffff6000747947 */ /* 0x000fea000383ffff */
.L_x_48:
[----:B------:R-:W-:-:S07]  /*cd00*/  MOV R0, UR5 ;  /* 0x0000000500007c02 */ /* 0x000fce0008000f00 */
.L_x_172:
[----:B-1----:R1:W2:Y:S02]  /*cd10*/  SYNCS.PHASECHK.TRANS64.TRYWAIT P0, [R0+URZ], R3 ;  /* 0x00000003000075a7 */ /* 0x0022a400080011ff */
[----:B--2---:R-:W-:Y:S05]  /*cd20*/  @!P0 NANOSLEEP.SYNCS 0x989680 ;  /* 0x009896800000895d */ /* 0x004fea0003900000 */
[----:B------:R-:W2:Y:S02]  /*cd30*/  @!P0 SYNCS.PHASECHK.TRANS64 P0, [R0+URZ], R3 ;  /* 0x00000003000085a7 */ /* 0x000ea400080010ff */
[----:B--2---:R-:W-:Y:S05]  /*cd40*/  @!P0 BRA `(.L_x_172) ;  /* 0xfffffffc00f08947 */ /* 0x004fea000383ffff */
[----:B------:R-:W-:Y:S05]  /*cd50*/  BRA `(.L_x_173) ;  /* 0xffffff6000807947 */ /* 0x000fea000383ffff */
.L_x_49:
[----:B------:R-:W-:-:S07]  /*cd60*/  MOV R0, UR5 ;  /* 0x0000000500007c02 */ /* 0x000fce0008000f00 */
.L_x_174:
[----:B-1----:R1:W2:Y:S02]  /*cd70*/  SYNCS.PHASECHK.TRANS64.TRYWAIT P0, [R0+URZ], R3 ;  /* 0x00000003000075a7 */ /* 0x0022a400080011ff */
[----:B--2---:R-:W-:Y:S05]  /*cd80*/  @!P0 NANOSLEEP.SYNCS 0x989680 ;  /* 0x009896800000895d */ /* 0x004fea0003900000 */
[----:B------:R-:W2:Y:S02]  /*cd90*/  @!P0 SYNCS.PHASECHK.TRANS64 P0, [R0+URZ], R3 ;  /* 0x00000003000085a7 */ /* 0x000ea400080010ff */
[----:B--2---:R-:W-:Y:S05]  /*cda0*/  @!P0 BRA `(.L_x_174) ;  /* 0xfffffffc00f08947 */ /* 0x004fea000383ffff */
[----:B------:R-:W-:Y:S05]  /*cdb0*/  BRA `(.L_x_175) ;  /* 0xffffff60008c7947 */ /* 0x000fea000383ffff */
.L_x_50:
[----:B------:R-:W-:-:S07]  /*cdc0*/  MOV R0, UR5 ;  /* 0x0000000500007c02 */ /* 0x000fce0008000f00 */
.L_x_176:
[----:B-1----:R1:W2:Y:S02]  /*cdd0*/  SYNCS.PHASECHK.TRANS64.TRYWAIT P0, [R0+URZ], R3 ;  /* 0x00000003000075a7 */ /* 0x0022a400080011ff */
[----:B--2---:R-:W-:Y:S05]  /*cde0*/  @!P0 NANOSLEEP.SYNCS 0x989680 ;  /* 0x009896800000895d */ /* 0x004fea0003900000 */
[----:B------:R-:W2:Y:S02]  /*cdf0*/  @!P0 SYNCS.PHASECHK.TRANS64 P0, [R0+URZ], R3 ;  /* 0x00000003000085a7 */ /* 0x000ea400080010ff */
[----:B--2---:R-:W-:Y:S05]  /*ce00*/  @!P0 BRA `(.L_x_176) ;  /* 0xfffffffc00f08947 */ /* 0x004fea000383ffff */
[----:B------:R-:W-:Y:S05]  /*ce10*/  BRA `(.L_x_177) ;  /* 0xffffff6000987947 */ /* 0x000fea000383ffff */
.L_x_51:
[----:B------:R-:W-:-:S07]  /*ce20*/  MOV R0, UR5 ;  /* 0x0000000500007c02 */ /* 0x000fce0008000f00 */
.L_x_178:
[----:B-1----:R1:W2:Y:S02]  /*ce30*/  SYNCS.PHASECHK.TRANS64.TRYWAIT P0, [R0+URZ], R3 ;  /* 0x00000003000075a7 */ /* 0x0022a400080011ff */
[----:B--2---:R-:W-:Y:S05]  /*ce40*/  @!P0 NANOSLEEP.SYNCS 0x989680 ;  /* 0x009896800000895d */ /* 0x004fea0003900000 */
[----:B------:R-:W2:Y:S02]  /*ce50*/  @!P0 SYNCS.PHASECHK.TRANS64 P0, [R0+URZ], R3 ;  /* 0x00000003000085a7 */ /* 0x000ea400080010ff */
[----:B--2---:R-:W-:Y:S05]  /*ce60*/  @!P0 BRA `(.L_x_178) ;  /* 0xfffffffc00f08947 */ /* 0x004fea000383ffff */
[----:B------:R-:W-:Y:S05]  /*ce70*/  BRA `(.L_x_179) ;  /* 0xffffff6000a47947 */ /* 0x000fea000383ffff */
.L_x_52:
[----:B------:R-:W-:-:S07]  /*ce80*/  MOV R0, UR5 ;  /* 0x0000000500007c02 */ /* 0x000fce0008000f00 */
.L_x_180:
[----:B-1----:R1:W2:Y:S02]  /*ce90*/  SYNCS.PHASECHK.TRANS64.TRYWAIT P0, [R0+URZ], R3 ;  /* 0x00000003000075a7 */ /* 0x0022a400080011ff */
[----:B--2---:R-:W-:Y:S05]  /*cea0*/  @!P0 NANOSLEEP.SYNCS 0x989680 ;  /* 0x009896800000895d */ /* 0x004fea0003900000 */
[----:B------:R-:W2:Y:S02]  /*ceb0*/  @!P0 SYNCS.PHASECHK.TRANS64 P0, [R0+URZ], R3 ;  /* 0x00000003000085a7 */ /* 0x000ea400080010ff */
[----:B--2---:R-:W-:Y:S05]  /*cec0*/  @!P0 BRA `(.L_x_180) ;  /* 0xfffffffc00f08947 */ /* 0x004fea000383ffff */
[----:B------:R-:W-:Y:S05]  /*ced0*/  BRA `(.L_x_181) ;  /* 0xffffff6000b07947 */ /* 0x000fea000383ffff */
.L_x_53:
[----:B------:R-:W-:-:S07]  /*cee0*/  MOV R0, UR5 ;  /* 0x0000000500007c02 */ /* 0x000fce0008000f00 */
.L_x_182:
[----:B-1----:R1:W2:Y:S02]  /*cef0*/  SYNCS.PHASECHK.TRANS64.TRYWAIT P0, [R0+URZ], R3 ;  /* 0x00000003000075a7 */ /* 0x0022a400080011ff */
[----:B--2---:R-:W-:Y:S05]  /*cf00*/  @!P0 NANOSLEEP.SYNCS 0x989680 ;  /* 0x009896800000895d */ /* 0x004fea0003900000 */
[----:B------:R-:W2:Y:S02]  /*cf10*/  @!P0 SYNCS.PHASECHK.TRANS64 P0, [R0+URZ], R3 ;  /* 0x00000003000085a7 */ /* 0x000ea400080010ff */
[----:B--2---:R-:W-:Y:S05]  /*cf20*/  @!P0 BRA `(.L_x_182) ;  /* 0xfffffffc00f08947 */ /* 0x004fea000383ffff */
[----:B------:R-:W-:Y:S05]  /*cf30*/  BRA `(.L_x_183) ;  /* 0xffffff6000bc7947 */ /* 0x000fea000383ffff */
.L_x_54:
[----:B------:R-:W-:-:S07]  /*cf40*/  MOV R0, UR5 ;  /* 0x0000000500007c02 */ /* 0x000fce0008000f00 */
.L_x_184:
[----:B-1----:R1:W2:Y:S02]  /*cf50*/  SYNCS.PHASECHK.TRANS64.TRYWAIT P0, [R0+URZ], R3 ;  /* 0x00000003000075a7 */ /* 0x0022a400080011ff */
[----:B--2---:R-:W-:Y:S05]  /*cf60*/  @!P0 NANOSLEEP.SYNCS 0x989680 ;  /* 0x009896800000895d */ /* 0x004fea0003900000 */
[----:B------:R-:W2:Y:S02]  /*cf70*/  @!P0 SYNCS.PHASECHK.TRANS64 P0, [R0+URZ], R3 ;  /* 0x00000003000085a7 */ /* 0x000ea400080010ff */
[----:B--2---:R-:W-:Y:S05]  /*cf80*/  @!P0 BRA `(.L_x_184) ;  /* 0xfffffffc00f08947 */ /* 0x004fea000383ffff */
[----:B------:R-:W-:Y:S05]  /*cf90*/  BRA `(.L_x_185) ;  /* 0xffffff6000c87947 */ /* 0x000fea000383ffff */
.L_x_55:
[----:B------:R-:W-:-:S07]  /*cfa0*/  MOV R0, UR5 ;  /* 0x0000000500007c02 */ /* 0x000fce0008000f00 */
.L_x_186:
[----:B-1----:R1:W2:Y:S02]  /*cfb0*/  SYNCS.PHASECHK.TRANS64.TRYWAIT P0, [R0+URZ], R3 ;  /* 0x00000003000075a7 */ /* 0x0022a400080011ff */
[----:B--2---:R-:W-:Y:S05]  /*cfc0*/  @!P0 NANOSLEEP.SYNCS 0x989680 ;  /* 0x009896800000895d */ /* 0x004fea0003900000 */
[----:B------:R-:W2:Y:S02]  /*cfd0*/  @!P0 SYNCS.PHASECHK.TRANS64 P0, [R0+URZ], R3 ;  /* 0x00000003000085a7 */ /* 0x000ea400080010ff */
[----:B--2---:R-:W-:Y:S05]  /*cfe0*/  @!P0 BRA `(.L_x_186) ;  /* 0xfffffffc00f08947 */ /* 0x004fea000383ffff */
[----:B------:R-:W-:Y:S05]  /*cff0*/  BRA `(.L_x_187) ;  /* 0xffffff6000d47947 */ /* 0x000fea000383ffff */
.L_x_56:
[----:B------:R-:W-:-:S07]  /*d000*/  MOV R0, UR5 ;  /* 0x0000000500007c02 */ /* 0x000fce0008000f00 */
.L_x_188:
[----:B-1----:R1:W2:Y:S02]  /*d010*/  SYNCS.PHASECHK.TRANS64.TRYWAIT P0, [R0+URZ], R3 ;  /* 0x00000003000075a7 */ /* 0x0022a400080011ff */
[----:B--2---:R-:W-:Y:S05]  /*d020*/  @!P0 NANOSLEEP.SYNCS 0x989680 ;  /* 0x009896800000895d */ /* 0x004fea0003900000 */
[----:B------:R-:W2:Y:S02]  /*d030*/  @!P0 SYNCS.PHASECHK.TRANS64 P0, [R0+URZ], R3 ;  /* 0x00000003000085a7 */ /* 0x000ea400080010ff */
[----:B--2---:R-:W-:Y:S05]  /*d040*/  @!P0 BRA `(.L_x_188) ;  /* 0xfffffffc00f08947 */ /* 0x004fea000383ffff */
[----:B------:R-:W-:Y:S05]  /*d050*/  BRA `(.L_x_189) ;  /* 0xffffff6000e07947 */ /* 0x000fea000383ffff */
.L_x_57:
[----:B------:R-:W-:-:S07]  /*d060*/  MOV R0, UR5 ;  /* 0x0000000500007c02 */ /* 0x000fce0008000f00 */
.L_x_190:
[----:B-1----:R1:W2:Y:S02]  /*d070*/  SYNCS.PHASECHK.TRANS64.TRYWAIT P0, [R0+URZ], R3 ;  /* 0x00000003000075a7 */ /* 0x0022a400080011ff */
[----:B--2---:R-:W-:Y:S05]  /*d080*/  @!P0 NANOSLEEP.SYNCS 0x989680 ;  /* 0x009896800000895d */ /* 0x004fea0003900000 */
[----:B------:R-:W2:Y:S02]  /*d090*/  @!P0 SYNCS.PHASECHK.TRANS64 P0, [R0+URZ], R3 ;  /* 0x00000003000085a7 */ /* 0x000ea400080010ff */
[----:B--2---:R-:W-:Y:S05]  /*d0a0*/  @!P0 BRA `(.L_x_190) ;  /* 0xfffffffc00f08947 */ /* 0x004fea000383ffff */
[----:B------:R-:W-:Y:S05]  /*d0b0*/  BRA `(.L_x_191) ;  /* 0xffffff6000ec7947 */ /* 0x000fea000383ffff */
.L_x_58:
[----:B------:R-:W-:-:S07]  /*d0c0*/  MOV R0, UR5 ;  /* 0x0000000500007c02 */ /* 0x000fce0008000f00 */
.L_x_192:
[----:B-1----:R1:W2:Y:S02]  /*d0d0*/  SYNCS.PHASECHK.TRANS64.TRYWAIT P0, [R0+URZ], R3 ;  /* 0x00000003000075a7 */ /* 0x0022a400080011ff */
[----:B--2---:R-:W-:Y:S05]  /*d0e0*/  @!P0 NANOSLEEP.SYNCS 0x989680 ;  /* 0x009896800000895d */ /* 0x004fea0003900000 */
[----:B------:R-:W2:Y:S02]  /*d0f0*/  @!P0 SYNCS.PHASECHK.TRANS64 P0, [R0+URZ], R3 ;  /* 0x00000003000085a7 */ /* 0x000ea400080010ff */
[----:B--2---:R-:W-:Y:S05]  /*d100*/  @!P0 BRA `(.L_x_192) ;  /* 0xfffffffc00f08947 */ /* 0x004fea000383ffff */
[----:B------:R-:W-:Y:S05]  /*d110*/  BRA `(.L_x_193) ;  /* 0xffffff6000f87947 */ /* 0x000fea000383ffff */
.L_x_59:
[----:B------:R-:W-:-:S07]  /*d120*/  MOV R0, UR5 ;  /* 0x0000000500007c02 */ /* 0x000fce0008000f00 */
.L_x_194:
[----:B-1----:R1:W2:Y:S02]  /*d130*/  SYNCS.PHASECHK.TRANS64.TRYWAIT P0, [R0+URZ], R3 ;  /* 0x00000003000075a7 */ /* 0x0022a400080011ff */
[----:B--2---:R-:W-:Y:S05]  /*d140*/  @!P0 NANOSLEEP.SYNCS 0x989680 ;  /* 0x009896800000895d */ /* 0x004fea0003900000 */
[----:B------:R-:W2:Y:S02]  /*d150*/  @!P0 SYNCS.PHASECHK.TRANS64 P0, [R0+URZ], R3 ;  /* 0x00000003000085a7 */ /* 0x000ea400080010ff */
[----:B--2---:R-:W-:Y:S05]  /*d160*/  @!P0 BRA `(.L_x_194) ;  /* 0xfffffffc00f08947 */ /* 0x004fea000383ffff */
[----:B------:R-:W-:Y:S05]  /*d170*/  BRA `(.L_x_195) ;  /* 0xffffff6400047947 */ /* 0x000fea000383ffff */
.L_x_60:
[----:B------:R-:W-:-:S07]  /*d180*/  MOV R0, UR5 ;  /* 0x0000000500007c02 */ /* 0x000fce0008000f00 */
.L_x_196:
[----:B-1----:R1:W2:Y:S02]  /*d190*/  SYNCS.PHASECHK.TRANS64.TRYWAIT P0, [R0+URZ], R3 ;  /* 0x00000003000075a7 */ /* 0x0022a400080011ff */
[----:B--2---:R-:W-:Y:S05]  /*d1a0*/  @!P0 NANOSLEEP.SYNCS 0x989680 ;  /* 0x009896800000895d */ /* 0x004fea0003900000 */
[----:B------:R-:W2:Y:S02]  /*d1b0*/  @!P0 SYNCS.PHASECHK.TRANS64 P0, [R0+URZ], R3 ;  /* 0x00000003000085a7 */ /* 0x000ea400080010ff */
[----:B--2---:R-:W-:Y:S05]  /*d1c0*/  @!P0 BRA `(.L_x_196) ;  /* 0xfffffffc00f08947 */ /* 0x004fea000383ffff */
[----:B------:R-:W-:Y:S05]  /*d1d0*/  BRA `(.L_x_197) ;  /* 0xffffff6400107947 */ /* 0x000fea000383ffff */
.L_x_61:
[----:B------:R-:W-:-:S07]  /*d1e0*/  MOV R0, UR5 ;  /* 0x0000000500007c02 */ /* 0x000fce0008000f00 */
.L_x_198:
[----:B-1----:R1:W2:Y:S02]  /*d1f0*/  SYNCS.PHASECHK.TRANS64.TRYWAIT P0, [R0+URZ], R3 ;  /* 0x00000003000075a7 */ /* 0x0022a400080011ff */
[----:B--2---:R-:W-:Y:S05]  /*d200*/  @!P0 NANOSLEEP.SYNCS 0x989680 ;  /* 0x009896800000895d */ /* 0x004fea0003900000 */
[----:B------:R-:W2:Y:S02]  /*d210*/  @!P0 SYNCS.PHASECHK.TRANS64 P0, [R0+URZ], R3 ;  /* 0x00000003000085a7 */ /* 0x000ea400080010ff */
[----:B--2---:R-:W-:Y:S05]  /*d220*/  @!P0 BRA `(.L_x_198) ;  /* 0xfffffffc00f08947 */ /* 0x004fea000383ffff */
[----:B------:R-:W-:Y:S05]  /*d230*/  BRA `(.L_x_199) ;  /* 0xffffff64001c7947 */ /* 0x000fea000383ffff */
.L_x_62:
[----:B------:R-:W-:-:S07]  /*d240*/  MOV R0, UR5 ;  /* 0x0000000500007c02 */ /* 0x000fce0008000f00 */
.L_x_200:
[----:B-1----:R1:W2:Y:S02]  /*d250*/  SYNCS.PHASECHK.TRANS64.TRYWAIT P0, [R0+URZ], R3 ;  /* 0x00000003000075a7 */ /* 0x0022a400080011ff */
[----:B--2---:R-:W-:Y:S05]  /*d260*/  @!P0 NANOSLEEP.SYNCS 0x989680 ;  /* 0x009896800000895d */ /* 0x004fea0003900000 */
[----:B------:R-:W2:Y:S02]  /*d270*/  @!P0 SYNCS.PHASECHK.TRANS64 P0, [R0+URZ], R3 ;  /* 0x00000003000085a7 */ /* 0x000ea400080010ff */
[----:B--2---:R-:W-:Y:S05]  /*d280*/  @!P0 BRA `(.L_x_200) ;  /* 0xfffffffc00f08947 */ /* 0x004fea000383ffff */
[----:B------:R-:W-:Y:S05]  /*d290*/  BRA `(.L_x_201) ;  /* 0xffffff6400287947 */ /* 0x000fea000383ffff */
.L_x_63:
[----:B------:R-:W-:-:S07]  /*d2a0*/  MOV R0, UR5 ;  /* 0x0000000500007c02 */ /* 0x000fce0008000f00 */
.L_x_202:
[----:B-1----:R1:W2:Y:S02]  /*d2b0*/  SYNCS.PHASECHK.TRANS64.TRYWAIT P0, [R0+URZ], R3 ;  /* 0x00000003000075a7 */ /* 0x0022a400080011ff */
[----:B--2---:R-:W-:Y:S05]  /*d2c0*/  @!P0 NANOSLEEP.SYNCS 0x989680 ;  /* 0x009896800000895d */ /* 0x004fea0003900000 */
[----:B------:R-:W2:Y:S02]  /*d2d0*/  @!P0 SYNCS.PHASECHK.TRANS64 P0, [R0+URZ], R3 ;  /* 0x00000003000085a7 */ /* 0x000ea400080010ff */
[----:B--2---:R-:W-:Y:S05]  /*d2e0*/  @!P0 BRA `(.L_x_202) ;  /* 0xfffffffc00f08947 */ /* 0x004fea000383ffff */
[----:B------:R-:W-:Y:S05]  /*d2f0*/  BRA `(.L_x_203) ;  /* 0xffffff6400347947 */ /* 0x000fea000383ffff */
.L_x_64:
[----:B------:R-:W-:-:S07]  /*d300*/  MOV R0, UR5 ;  /* 0x0000000500007c02 */ /* 0x000fce0008000f00 */
.L_x_204:
[----:B-1----:R1:W2:Y:S02]  /*d310*/  SYNCS.PHASECHK.TRANS64.TRYWAIT P0, [R0+URZ], R3 ;  /* 0x00000003000075a7 */ /* 0x0022a400080011ff */
[----:B--2---:R-:W-:Y:S05]  /*d320*/  @!P0 NANOSLEEP.SYNCS 0x989680 ;  /* 0x009896800000895d */ /* 0x004fea0003900000 */
[----:B------:R-:W2:Y:S02]  /*d330*/  @!P0 SYNCS.PHASECHK.TRANS64 P0, [R0+URZ], R3 ;  /* 0x00000003000085a7 */ /* 0x000ea400080010ff */
[----:B--2---:R-:W-:Y:S05]  /*d340*/  @!P0 BRA `(.L_x_204) ;  /* 0xfffffffc00f08947 */ /* 0x004fea000383ffff */
[----:B------:R-:W-:Y:S05]  /*d350*/  BRA `(.L_x_205) ;  /* 0xffffff6400407947 */ /* 0x000fea000383ffff */
.L_x_67:
[----:B--2---:R2:W3:Y:S02]  /*d360*/  SYNCS.PHASECHK.TRANS64.TRYWAIT P0, [R2+URZ+0x1f0], R5 ;  /* 0x0001f005020075a7 */ /* 0x0044e400080011ff */
[----:B---3--:R-:W-:Y:S05]  /*d370*/  @!P0 NANOSLEEP.SYNCS 0x989680 ;  /* 0x009896800000895d */ /* 0x008fea0003900000 */
[----:B------:R-:W3:Y:S02]  /*d380*/  @!P0 SYNCS.PHASECHK.TRANS64 P0, [R2+URZ+0x1f0], R5 ;  /* 0x0001f005020085a7 */ /* 0x000ee400080010ff */
[----:B---3--:R-:W-:Y:S05]  /*d390*/  @!P0 BRA `(.L_x_67) ;  /* 0xfffffffc00f08947 */ /* 0x008fea000383ffff */
[----:B------:R-:W-:Y:S05]  /*d3a0*/  BRA `(.L_x_206) ;  /* 0xffffff64009c7947 */ /* 0x000fea000383ffff */
.L_x_68:
[----:B------:R-:W-:-:S07]  /*d3b0*/  MOV R2, UR4 ;  /* 0x0000000400027c02 */ /* 0x000fce0008000f00 */
.L_x_207:
[----:B--2---:R2:W3:Y:S02]  /*d3c0*/  SYNCS.PHASECHK.TRANS64.TRYWAIT P0, [R2+URZ+0x1c0], R5 ;  /* 0x0001c005020075a7 */ /* 0x0044e400080011ff */
[----:B---3--:R-:W-:Y:S05]  /*d3d0*/  @!P0 NANOSLEEP.SYNCS 0x989680 ;  /* 0x009896800000895d */ /* 0x008fea0003900000 */
[----:B------:R-:W3:Y:S02]  /*d3e0*/  @!P0 SYNCS.PHASECHK.TRANS64 P0, [R2+URZ+0x1c0], R5 ;  /* 0x0001c005020085a7 */ /* 0x000ee400080010ff */
[----:B---3--:R-:W-:Y:S05]  /*d3f0*/  @!P0 BRA `(.L_x_207) ;  /* 0xfffffffc00f08947 */ /* 0x008fea000383ffff */
[----:B------:R-:W-:Y:S05]  /*d400*/  BRA `(.L_x_208) ;  /* 0xffffff6400ac7947 */ /* 0x000fea000383ffff */
.L_x_69:
[----:B--2---:R2:W3:Y:S02]  /*d410*/  SYNCS.PHASECHK.TRANS64.TRYWAIT P1, [R2+URZ+0x1b0], R5 ;  /* 0x0001b005020075a7 */ /* 0x0044e400080211ff */
[----:B---3--:R-:W-:Y:S05]  /*d420*/  @!P1 NANOSLEEP.SYNCS 0x989680 ;  /* 0x009896800000995d */ /* 0x008fea0003900000 */
[----:B------:R-:W3:Y:S02]  /*d430*/  @!P1 SYNCS.PHASECHK.TRANS64 P1, [R2+URZ+0x1b0], R5 ;  /* 0x0001b005020095a7 */ /* 0x000ee400080210ff */
[----:B---3--:R-:W-:Y:S05]  /*d440*/  @!P1 BRA `(.L_x_69) ;  /* 0xfffffffc00f09947 */ /* 0x008fea000383ffff */
[----:B------:R-:W-:Y:S05]  /*d450*/  BRA `(.L_x_209) ;  /* 0xffffff6400dc7947 */ /* 0x000fea000383ffff */
.L_x_72:
[----:B------:R-:W-:-:S07]  /*d460*/  MOV R0, UR4 ;  /* 0x0000000400007c02 */ /* 0x000fce0008000f00 */
.L_x_210:
[----:B--2---:R2:W3:Y:S02]  /*d470*/  SYNCS.PHASECHK.TRANS64.TRYWAIT P0, [R0+URZ+0x1c0], R3 ;  /* 0x0001c003000075a7 */ /* 0x0044e400080011ff */
[----:B---3--:R-:W-:Y:S05]  /*d480*/  @!P0 NANOSLEEP.SYNCS 0x989680 ;  /* 0x009896800000895d */ /* 0x008fea0003900000 */
[----:B------:R-:W3:Y:S02]  /*d490*/  @!P0 SYNCS.PHASECHK.TRANS64 P0, [R0+URZ+0x1c0], R3 ;  /* 0x0001c003000085a7 */ /* 0x000ee400080010ff */
[----:B---3--:R-:W-:Y:S05]  /*d4a0*/  @!P0 BRA `(.L_x_210) ;  /* 0xfffffffc00f08947 */ /* 0x008fea000383ffff */
[----:B------:R-:W-:Y:S05]  /*d4b0*/  BRA `(.L_x_71) ;  /* 0xffffff6800307947 */ /* 0x000fea000383ffff */
.L_x_81:
[----:B--2---:R-:W-:-:S04]  /*d4c0*/  MOV R0, UR5 ;  /* 0x0000000500007c02 */ /* 0x004fc80008000f00 */
[----:B------:R2:W3:Y:S03]  /*d4d0*/  SYNCS.PHASECHK.TRANS64.TRYWAIT P0, [R0+URZ+0x8], R7 ;  /* 0x00000807000075a7 */ /* 0x0004e600080011ff */
[----:B---3--:R-:W-:Y:S05]  /*d4e0*/  @!P0 NANOSLEEP.SYNCS 0x989680 ;  /* 0x009896800000895d */ /* 0x008fea0003900000 */
[----:B------:R-:W3:Y:S02]  /*d4f0*/  @!P0 SYNCS.PHASECHK.TRANS64 P0, [R0+URZ+0x8], R7 ;  /* 0x00000807000085a7 */ /* 0x000ee400080010ff */
[----:B---3--:R-:W-:Y:S05]  /*d500*/  @!P0 BRA `(.L_x_81) ;  /* 0xfffffffc00ec8947 */ /* 0x008fea000383ffff */
[----:B------:R-:W-:Y:S05]  /*d510*/  BRA `(.L_x_80) ;  /* 0xffffff6800e47947 */ /* 0x000fea000383ffff */
.L_x_83:
[----:B------:R-:W-:Y:S01]  /*d520*/  BSSY B0, `(.L_x_211) ;  /* 0x0000006000007945 */ /* 0x000fe20003800000 */
[----:B------:R-:W-:-:S07]  /*d530*/  MOV R15, 0xffffffff ;  /* 0xffffffff000f7802 */ /* 0x000fce0000000f00 */
[----:B-12--5:R-:W-:Y:S05]  /*d540*/  WARPSYNC.COLLECTIVE R15, `(.L_x_212) ;  /* 0x000000000f0c7348 */ /* 0x026fea0003c00000 */
[----:B------:R-:W-:Y:S02]  /*d550*/  ELECT P6, UR79, PT ;  /* 0x00000000004f782f */ /* 0x000fe400038c0000 */
[----:B------:R-:W-:Y:S01]  /*d560*/  MOV R14, UR79 ;  /* 0x0000004f000e7c02 */ /* 0x000fe20008000f00 */
[----:B-12--5:R-:W-:Y:S10]  /*d570*/  ENDCOLLECTIVE ;  /* 0x000000000000791b */ /* 0x026ff40003800000 */
.L_x_212:
[----:B------:R-:W-:Y:S05]  /*d580*/  BSYNC B0 ;  /* 0x0000000000007941 */ /* 0x000fea0003800000 */
.L_x_211:
[----:B------:R-:W-:Y:S01]  /*d590*/  PLOP3.LUT P0, PT, P6, PT, PT, 0x80, 0x8 ;  /* 0x000000000008781c */ /* 0x000fe2000370f070 */
[----:B------:R-:W-:-:S12]  /*d5a0*/  BRA `(.L_x_213) ;  /* 0xffffff6c00107947 */ /* 0x000fd8000383ffff */
.L_x_85:
[----:B--2---:R-:W-:-:S04]  /*d5b0*/  MOV R0, UR5 ;  /* 0x0000000500007c02 */ /* 0x004fc80008000f00 */
[----:B------:R2:W3:Y:S03]  /*d5c0*/  SYNCS.PHASECHK.TRANS64.TRYWAIT P0, [R0+URZ+0x8], R5 ;  /* 0x00000805000075a7 */ /* 0x0004e600080011ff */
[----:B---3--:R-:W-:Y:S05]  /*d5d0*/  @!P0 NANOSLEEP.SYNCS 0x989680 ;  /* 0x009896800000895d */ /* 0x008fea0003900000 */
[----:B------:R-:W3:Y:S02]  /*d5e0*/  @!P0 SYNCS.PHASECHK.TRANS64 P0, [R0+URZ+0x8], R5 ;  /* 0x00000805000085a7 */ /* 0x000ee400080010ff */
[----:B---3--:R-:W-:Y:S05]  /*d5f0*/  @!P0 BRA `(.L_x_85) ;  /* 0xfffffffc00ec8947 */ /* 0x008fea000383ffff */
[----:B------:R-:W-:Y:S05]  /*d600*/  BRA `(.L_x_84) ;  /* 0xffffff6c00147947 */ /* 0x000fea000383ffff */
.L_x_86:
[----:B-1----:R1:W2:Y:S02]  /*d610*/  SYNCS.PHASECHK.TRANS64.TRYWAIT P0, [R0+URZ+0x1b0], R5 ;  /* 0x0001b005000075a7 */ /* 0x0022a400080011ff */
[----:B--2---:R-:W-:Y:S05]  /*d620*/  @!P0 NANOSLEEP.SYNCS 0x989680 ;  /* 0x009896800000895d */ /* 0x004fea0003900000 */
[----:B------:R-:W2:Y:S02]  /*d630*/  @!P0 SYNCS.PHASECHK.TRANS64 P0, [R0+URZ+0x1b0], R5 ;  /* 0x0001b005000085a7 */ /* 0x000ea400080010ff */
[----:B--2---:R-:W-:Y:S05]  /*d640*/  @!P0 BRA `(.L_x_86) ;  /* 0xfffffffc00f08947 */ /* 0x004fea000383ffff */
[----:B------:R-:W-:Y:S05]  /*d650*/  BRA `(.L_x_214) ;  /* 0xffffff6c00e87947 */ /* 0x000fea000383ffff */
.L_x_88:
[----:B------:R-:W-:-:S07]  /*d660*/  MOV R0, UR19 ;  /* 0x0000001300007c02 */ /* 0x000fce0008000f00 */
.L_x_215:
[----:B-1----:R1:W2:Y:S02]  /*d670*/  SYNCS.PHASECHK.TRANS64.TRYWAIT P0, [R0+URZ+0x1e0], R5 ;  /* 0x0001e005000075a7 */ /* 0x0022a400080011ff */
[----:B--2---:R-:W-:Y:S05]  /*d680*/  @!P0 NANOSLEEP.SYNCS 0x989680 ;  /* 0x009896800000895d */ /* 0x004fea0003900000 */
[----:B------:R-:W2:Y:S02]  /*d690*/  @!P0 SYNCS.PHASECHK.TRANS64 P0, [R0+URZ+0x1e0], R5 ;  /* 0x0001e005000085a7 */ /* 0x000ea400080010ff */
[----:B--2---:R-:W-:Y:S05]  /*d6a0*/  @!P0 BRA `(.L_x_215) ;  /* 0xfffffffc00f08947 */ /* 0x004fea000383ffff */
[----:B------:R-:W-:Y:S05]  /*d6b0*/  BRA `(.L_x_216) ;  /* 0xffffff7000307947 */ /* 0x000fea000383ffff */
.L_x_91:
[----:B------:R-:W-:Y:S07]  /*d6c0*/  MOV R0, UR6 ;  /* 0x0000000600007c02 */ /* 0x000fee0008000f00 */
.L_x_217:
[----:B-1----:R1:W2:Y:S02]  /*d6d0*/  SYNCS.PHASECHK.TRANS64.TRYWAIT P0, [R0+URZ], R5 ;  /* 0x00000005000075a7 */ /* 0x0022a400080011ff */
[----:B--2---:R-:W-:Y:S05]  /*d6e0*/  @!P0 NANOSLEEP.SYNCS 0x989680 ;  /* 0x009896800000895d */ /* 0x004fea0003900000 */
[----:B------:R-:W2:Y:S02]  /*d6f0*/  @!P0 SYNCS.PHASECHK.TRANS64 P0, [R0+URZ], R5 ;  /* 0x00000005000085a7 */ /* 0x000ea400080010ff */
[----:B--2---:R-:W-:Y:S05]  /*d700*/  @!P0 BRA `(.L_x_217) ;  /* 0xfffffffc00f08947 */ /* 0x004fea000383ffff */
[----:B------:R-:W-:Y:S05]  /*d710*/  BRA `(.L_x_90) ;  /* 0xffffff7000487947 */ /* 0x000fea000383ffff */
.L_x_95:
[----:B-1----:R-:W-:-:S07]  /*d720*/  MOV R0, UR4 ;  /* 0x0000000400007c02 */ /* 0x002fce0008000f00 */
.L_x_218:
[----:B-1----:R1:W2:Y:S02]  /*d730*/  SYNCS.PHASECHK.TRANS64.TRYWAIT P0, [R0+URZ], R3 ;  /* 0x00000003000075a7 */ /* 0x0022a400080011ff */
[----:B--2---:R-:W-:Y:S05]  /*d740*/  @!P0 NANOSLEEP.SYNCS 0x989680 ;  /* 0x009896800000895d */ /* 0x004fea0003900000 */
[----:B------:R-:W2:Y:S02]  /*d750*/  @!P0 SYNCS.PHASECHK.TRANS64 P0, [R0+URZ], R3 ;  /* 0x00000003000085a7 */ /* 0x000ea400080010ff */
[----:B--2---:R-:W-:Y:S05]  /*d760*/  @!P0 BRA `(.L_x_218) ;  /* 0xfffffffc00f08947 */ /* 0x004fea000383ffff */
[----:B------:R-:W-:Y:S05]  /*d770*/  BRA `(.L_x_219) ;  /* 0xffffff7400007947 */ /* 0x000fea000383ffff */
.L_x_98:
[----:B------:R-:W-:-:S07]  /*d780*/  MOV R0, UR13 ;  /* 0x0000000d00007c02 */ /* 0x000fce0008000f00 */
.L_x_220:
[----:B-1----:R1:W2:Y:S02]  /*d790*/  SYNCS.PHASECHK.TRANS64.TRYWAIT P1, [R0+URZ+0x210], R3 ;  /* 0x00021003000075a7 */ /* 0x0022a400080211ff */
[----:B--2---:R-:W-:Y:S05]  /*d7a0*/  @!P1 NANOSLEEP.SYNCS 0x989680 ;  /* 0x009896800000995d */ /* 0x004fea0003900000 */
[----:B------:R-:W2:Y:S02]  /*d7b0*/  @!P1 SYNCS.PHASECHK.TRANS64 P1, [R0+URZ+0x210], R3 ;  /* 0x00021003000095a7 */ /* 0x000ea400080210ff */
[----:B--2---:R-:W-:Y:S05]  /*d7c0*/  @!P1 BRA `(.L_x_220) ;  /* 0xfffffffc00f09947 */ /* 0x004fea000383ffff */
[----:B------:R-:W-:Y:S05]  /*d7d0*/  BRA `(.L_x_221) ;  /* 0xffffff74004c7947 */ /* 0x000fea000383ffff */
.L_x_103:
[----:B---3--:R3:W4:Y:S02]  /*d7e0*/  SYNCS.PHASECHK.TRANS64.TRYWAIT P0, [R12+URZ+0x1b0], R9 ;  /* 0x0001b0090c0075a7 */ /* 0x00872400080011ff */
[----:B----4-:R-:W-:Y:S05]  /*d7f0*/  @!P0 NANOSLEEP.SYNCS 0x989680 ;  /* 0x009896800000895d */ /* 0x010fea0003900000 */
[----:B------:R-:W4:Y:S02]  /*d800*/  @!P0 SYNCS.PHASECHK.TRANS64 P0, [R12+URZ+0x1b0], R9 ;  /* 0x0001b0090c0085a7 */ /* 0x000f2400080010ff */
[----:B----4-:R-:W-:Y:S05]  /*d810*/  @!P0 BRA `(.L_x_103) ;  /* 0xfffffffc00f08947 */ /* 0x010fea000383ffff */
[----:B------:R-:W-:Y:S05]  /*d820*/  BRA `(.L_x_222) ;  /* 0xffffff7800747947 */ /* 0x000fea000383ffff */
.L_x_106:
[----:B------:R-:W-:Y:S07]  /*d830*/  MOV R0, UR21 ;  /* 0x0000001500007c02 */ /* 0x000fee0008000f00 */
.L_x_223:
[----:B-1----:R1:W3:Y:S02]  /*d840*/  SYNCS.PHASECHK.TRANS64.TRYWAIT P2, [R0+URZ+0x1a8], R11 ;  /* 0x0001a80b000075a7 */ /* 0x0022e400080411ff */
[----:B---3--:R-:W-:Y:S05]  /*d850*/  @!P2 NANOSLEEP.SYNCS 0x989680 ;  /* 0x009896800000a95d */ /* 0x008fea0003900000 */
[----:B------:R-:W3:Y:S02]  /*d860*/  @!P2 SYNCS.PHASECHK.TRANS64 P2, [R0+URZ+0x1a8], R11 ;  /* 0x0001a80b0000a5a7 */ /* 0x000ee400080410ff */
[----:B---3--:R-:W-:Y:S05]  /*d870*/  @!P2 BRA `(.L_x_223) ;  /* 0xfffffffc00f0a947 */ /* 0x008fea000383ffff */
[----:B------:R-:W-:Y:S05]  /*d880*/  BRA `(.L_x_105) ;  /* 0xffffff7c00dc7947 */ /* 0x000fea000383ffff */
.L_x_109:
[----:B---3--:R-:W-:Y:S07]  /*d890*/  MOV R0, UR21 ;  /* 0x0000001500007c02 */ /* 0x008fee0008000f00 */
.L_x_224:
[----:B-1----:R1:W3:Y:S02]  /*d8a0*/  SYNCS.PHASECHK.TRANS64.TRYWAIT P0, [R0+URZ+0x180], R9 ;  /* 0x00018009000075a7 */ /* 0x0022e400080011ff */
[----:B---3--:R-:W-:Y:S05]  /*d8b0*/  @!P0 NANOSLEEP.SYNCS 0x989680 ;  /* 0x009896800000895d */ /* 0x008fea0003900000 */
[----:B------:R-:W3:Y:S02]  /*d8c0*/  @!P0 SYNCS.PHASECHK.TRANS64 P0, [R0+URZ+0x180], R9 ;  /* 0x00018009000085a7 */ /* 0x000ee400080010ff */
[----:B---3--:R-:W-:Y:S05]  /*d8d0*/  @!P0 BRA `(.L_x_224) ;  /* 0xfffffffc00f08947 */ /* 0x008fea000383ffff */
[----:B------:R-:W-:Y:S05]  /*d8e0*/  BRA `(.L_x_225) ;  /* 0xffffff8000387947 */ /* 0x000fea000383ffff */
.L_x_110:
[----:B------:R-:W-:Y:S07]  /*d8f0*/  MOV R0, UR21 ;  /* 0x0000001500007c02 */ /* 0x000fee0008000f00 */
.L_x_226:
[----:B-1----:R1:W3:Y:S02]  /*d900*/  SYNCS.PHASECHK.TRANS64.TRYWAIT P0, [R0+URZ+0x188], R9 ;  /* 0x00018809000075a7 */ /* 0x0022e400080011ff */
[----:B---3--:R-:W-:Y:S05]  /*d910*/  @!P0 NANOSLEEP.SYNCS 0x989680 ;  /* 0x009896800000895d */ /* 0x008fea0003900000 */
[----:B------:R-:W3:Y:S02]  /*d920*/  @!P0 SYNCS.PHASECHK.TRANS64 P0, [R0+URZ+0x188], R9 ;  /* 0x00018809000085a7 */ /* 0x000ee400080010ff */
[----:B---3--:R-:W-:Y:S05]  /*d930*/  @!P0 BRA `(.L_x_226) ;  /* 0xfffffffc00f08947 */ /* 0x008fea000383ffff */
[----:B------:R-:W-:Y:S05]  /*d940*/  BRA `(.L_x_227) ;  /* 0xffffff8000747947 */ /* 0x000fea000383ffff */
.L_x_111:
[----:B------:R-:W-:Y:S07]  /*d950*/  MOV R0, UR21 ;  /* 0x0000001500007c02 */ /* 0x000fee0008000f00 */
.L_x_228:
[----:B-1----:R1:W3:Y:S02]  /*d960*/  SYNCS.PHASECHK.TRANS64.TRYWAIT P0, [R0+URZ+0x190], R9 ;  /* 0x00019009000075a7 */ /* 0x0022e400080011ff */
[----:B---3--:R-:W-:Y:S05]  /*d970*/  @!P0 NANOSLEEP.SYNCS 0x989680 ;  /* 0x009896800000895d */ /* 0x008fea0003900000 */
[----:B------:R-:W3:Y:S02]  /*d980*/  @!P0 SYNCS.PHASECHK.TRANS64 P0, [R0+URZ+0x190], R9 ;  /* 0x00019009000085a7 */ /* 0x000ee400080010ff */
[----:B---3--:R-:W-:Y:S05]  /*d990*/  @!P0 BRA `(.L_x_228) ;  /* 0xfffffffc00f08947 */ /* 0x008fea000383ffff */
[----:B------:R-:W-:Y:S05]  /*d9a0*/  BRA `(.L_x_229) ;  /* 0xffffff8000bc7947 */ /* 0x000fea000383ffff */
.L_x_112:
[----:B------:R-:W-:Y:S07]  /*d9b0*/  MOV R0, UR21 ;  /* 0x0000001500007c02 */ /* 0x000fee0008000f00 */
.L_x_230:
[----:B-1----:R1:W3:Y:S02]  /*d9c0*/  SYNCS.PHASECHK.TRANS64.TRYWAIT P0, [R0+URZ+0x198], R9 ;  /* 0x00019809000075a7 */ /* 0x0022e400080011ff */
[----:B---3--:R-:W-:Y:S05]  /*d9d0*/  @!P0 NANOSLEEP.SYNCS 0x989680 ;  /* 0x009896800000895d */ /* 0x008fea0003900000 */
[----:B------:R-:W3:Y:S02]  /*d9e0*/  @!P0 SYNCS.PHASECHK.TRANS64 P0, [R0+URZ+0x198], R9 ;  /* 0x00019809000085a7 */ /* 0x000ee400080010ff */
[----:B---3--:R-:W-:Y:S05]  /*d9f0*/  @!P0 BRA `(.L_x_230) ;  /* 0xfffffffc00f08947 */ /* 0x008fea000383ffff */
[----:B------:R-:W-:Y:S05]  /*da00*/  BRA `(.L_x_231) ;  /* 0xffffff8400007947 */ /* 0x000fea000383ffff */
.L_x_114:
[----:B------:R-:W-:-:S07]  /*da10*/  MOV R0, UR21 ;  /* 0x0000001500007c02 */ /* 0x000fce0008000f00 */
.L_x_232:
[----:B-1----:R1:W4:Y:S02]  /*da20*/  SYNCS.PHASECHK.TRANS64.TRYWAIT P0, [R0+URZ+0x180], R3 ;  /* 0x00018003000075a7 */ /* 0x00232400080011ff */
[----:B----4-:R-:W-:Y:S05]  /*da30*/  @!P0 NANOSLEEP.SYNCS 0x989680 ;  /* 0x009896800000895d */ /* 0x010fea0003900000 */
[----:B------:R-:W4:Y:S02]  /*da40*/  @!P0 SYNCS.PHASECHK.TRANS64 P0, [R0+URZ+0x180], R3 ;  /* 0x00018003000085a7 */ /* 0x000f2400080010ff */
[----:B----4-:R-:W-:Y:S05]  /*da50*/  @!P0 BRA `(.L_x_232) ;  /* 0xfffffffc00f08947 */ /* 0x010fea000383ffff */
[----:B------:R-:W-:Y:S05]  /*da60*/  BRA `(.L_x_233) ;  /* 0xffffff8400747947 */ /* 0x000fea000383ffff */
.L_x_115:
[----:B-1----:R-:W-:-:S07]  /*da70*/  MOV R0, UR21 ;  /* 0x0000001500007c02 */ /* 0x002fce0008000f00 */
.L_x_234:
[----:B-1----:R1:W4:Y:S02]  /*da80*/  SYNCS.PHASECHK.TRANS64.TRYWAIT P0, [R0+URZ+0x188], R3 ;  /* 0x00018803000075a7 */ /* 0x00232400080011ff */
[----:B----4-:R-:W-:Y:S05]  /*da90*/  @!P0 NANOSLEEP.SYNCS 0x989680 ;  /* 0x009896800000895d */ /* 0x010fea0003900000 */
[----:B------:R-:W4:Y:S02]  /*daa0*/  @!P0 SYNCS.PHASECHK.TRANS64 P0, [R0+URZ+0x188], R3 ;  /* 0x00018803000085a7 */ /* 0x000f2400080010ff */
[----:B----4-:R-:W-:Y:S05]  /*dab0*/  @!P0 BRA `(.L_x_234) ;  /* 0xfffffffc00f08947 */ /* 0x010fea000383ffff */
[----:B------:R-:W-:Y:S05]  /*dac0*/  BRA `(.L_x_235) ;  /* 0xffffff8400647947 */ /* 0x000fea000383ffff */
.L_x_116:
[----:B-1----:R-:W-:-:S07]  /*dad0*/  MOV R0, UR21 ;  /* 0x0000001500007c02 */ /* 0x002fce0008000f00 */
.L_x_236:
[----:B-1----:R1:W4:Y:S02]  /*dae0*/  SYNCS.PHASECHK.TRANS64.TRYWAIT P0, [R0+URZ+0x190], R3 ;  /* 0x00019003000075a7 */ /* 0x00232400080011ff */
[----:B----4-:R-:W-:Y:S05]  /*daf0*/  @!P0 NANOSLEEP.SYNCS 0x989680 ;  /* 0x009896800000895d */ /* 0x010fea0003900000 */
[----:B------:R-:W4:Y:S02]  /*db00*/  @!P0 SYNCS.PHASECHK.TRANS64 P0, [R0+URZ+0x190], R3 ;  /* 0x00019003000085a7 */ /* 0x000f2400080010ff */
[----:B----4-:R-:W-:Y:S05]  /*db10*/  @!P0 BRA `(.L_x_236) ;  /* 0xfffffffc00f08947 */ /* 0x010fea000383ffff */
[----:B------:R-:W-:Y:S05]  /*db20*/  BRA `(.L_x_237) ;  /* 0xffffff8400547947 */ /* 0x000fea000383ffff */
.L_x_118:
[----:B--2---:R2:W4:Y:S02]  /*db30*/  SYNCS.PHASECHK.TRANS64.TRYWAIT P0, [R3+URZ+0x1b0], R0 ;  /* 0x0001b000030075a7 */ /* 0x00452400080011ff */
[----:B----4-:R-:W-:Y:S05]  /*db40*/  @!P0 NANOSLEEP.SYNCS 0x989680 ;  /* 0x009896800000895d */ /* 0x010fea0003900000 */
[----:B------:R-:W4:Y:S02]  /*db50*/  @!P0 SYNCS.PHASECHK.TRANS64 P0, [R3+URZ+0x1b0], R0 ;  /* 0x0001b000030085a7 */ /* 0x000f2400080010ff */
[----:B----4-:R-:W-:Y:S05]  /*db60*/  @!P0 BRA `(.L_x_118) ;  /* 0xfffffffc00f08947 */ /* 0x010fea000383ffff */
[----:B------:R-:W-:Y:S05]  /*db70*/  BRA `(.L_x_238) ;  /* 0xffffff8800187947 */ /* 0x000fea000383ffff */
.L_x_129:
[----:B-1----:R1:W2:Y:S02]  /*db80*/  SYNCS.PHASECHK.TRANS64.TRYWAIT P1, [R3+URZ+0x160], R0 ;  /* 0x00016000030075a7 */ /* 0x0022a400080211ff */
[----:B--2---:R-:W-:Y:S05]  /*db90*/  @!P1 NANOSLEEP.SYNCS 0x989680 ;  /* 0x009896800000995d */ /* 0x004fea0003900000 */
[----:B------:R-:W2:Y:S02]  /*dba0*/  @!P1 SYNCS.PHASECHK.TRANS64 P1, [R3+URZ+0x160], R0 ;  /* 0x00016000030095a7 */ /* 0x000ea400080210ff */
[----:B--2---:R-:W-:Y:S05]  /*dbb0*/  @!P1 BRA `(.L_x_129) ;  /* 0xfffffffc00f09947 */ /* 0x004fea000383ffff */
[----:B------:R-:W-:Y:S05]  /*dbc0*/  BRA `(.L_x_128) ;  /* 0xffffff9400887947 */ /* 0x000fea000383ffff */
.L_x_131:
[----:B--2---:R2:W3:Y:S02]  /*dbd0*/  SYNCS.PHASECHK.TRANS64.TRYWAIT P0, [R147+URZ+0x1d0], R2 ;  /* 0x0001d002930075a7 */ /* 0x0044e400080011ff */
[----:B---3--:R-:W-:Y:S05]  /*dbe0*/  @!P0 NANOSLEEP.SYNCS 0x989680 ;  /* 0x009896800000895d */ /* 0x008fea0003900000 */
[----:B------:R-:W3:Y:S02]  /*dbf0*/  @!P0 SYNCS.PHASECHK.TRANS64 P0, [R147+URZ+0x1d0], R2 ;  /* 0x0001d002930085a7 */ /* 0x000ee400080010ff */
[----:B---3--:R-:W-:Y:S05]  /*dc00*/  @!P0 BRA `(.L_x_131) ;  /* 0xfffffffc00f08947 */ /* 0x008fea000383ffff */
[----:B------:R-:W-:Y:S05]  /*dc10*/  BRA `(.L_x_130) ;  /* 0xffffff9400e47947 */ /* 0x000fea000383ffff */
.L_x_139:
[----:B--2---:R2:W3:Y:S02]  /*dc20*/  SYNCS.PHASECHK.TRANS64.TRYWAIT P0, [R107+URZ+0x160], R0 ;  /* 0x000160006b0075a7 */ /* 0x0044e400080011ff */
[----:B---3--:R-:W-:Y:S05]  /*dc30*/  @!P0 NANOSLEEP.SYNCS 0x989680 ;  /* 0x009896800000895d */ /* 0x008fea0003900000 */
[----:B------:R-:W3:Y:S02]  /*dc40*/  @!P0 SYNCS.PHASECHK.TRANS64 P0, [R107+URZ+0x160], R0 ;  /* 0x000160006b0085a7 */ /* 0x000ee400080010ff */
[----:B---3--:R-:W-:Y:S05]  /*dc50*/  @!P0 BRA `(.L_x_139) ;  /* 0xfffffffc00f08947 */ /* 0x008fea000383ffff */
[----:B------:R-:W-:Y:S05]  /*dc60*/  BRA `(.L_x_138) ;  /* 0xffffffa800e87947 */ /* 0x000fea000383ffff */
.L_x_147:
[----:B--2---:R2:W3:Y:S02]  /*dc70*/  SYNCS.PHASECHK.TRANS64.TRYWAIT P0, [R0+URZ+0x160], R7 ;  /* 0x00016007000075a7 */ /* 0x0044e400080011ff */
[----:B---3--:R-:W-:Y:S05]  /*dc80*/  @!P0 NANOSLEEP.SYNCS 0x989680 ;  /* 0x009896800000895d */ /* 0x008fea0003900000 */
[----:B------:R-:W3:Y:S02]  /*dc90*/  @!P0 SYNCS.PHASECHK.TRANS64 P0, [R0+URZ+0x160], R7 ;  /* 0x00016007000085a7 */ /* 0x000ee400080010ff */
[----:B---3--:R-:W-:Y:S05]  /*dca0*/  @!P0 BRA `(.L_x_147) ;  /* 0xfffffffc00f08947 */ /* 0x008fea000383ffff */
[----:B------:R-:W-:Y:S05]  /*dcb0*/  BRA `(.L_x_146) ;  /* 0xffffffc0003c7947 */ /* 0x000fea000383ffff */
.L_x_155:
[----:B--2---:R2:W3:Y:S02]  /*dcc0*/  SYNCS.PHASECHK.TRANS64.TRYWAIT P0, [R0+URZ+0x160], R5 ;  /* 0x00016005000075a7 */ /* 0x0044e400080011ff */
[----:B---3--:R-:W-:Y:S05]  /*dcd0*/  @!P0 NANOSLEEP.SYNCS 0x989680 ;  /* 0x009896800000895d */ /* 0x008fea0003900000 */
[----:B------:R-:W3:Y:S02]  /*dce0*/  @!P0 SYNCS.PHASECHK.TRANS64 P0, [R0+URZ+0x160], R5 ;  /* 0x00016005000085a7 */ /* 0x000ee400080010ff */
[----:B---3--:R-:W-:Y:S05]  /*dcf0*/  @!P0 BRA `(.L_x_155) ;  /* 0xfffffffc00f08947 */ /* 0x008fea000383ffff */
[----:B------:R-:W-:Y:S05]  /*dd00*/  BRA `(.L_x_154) ;  /* 0xffffffd4009c7947 */ /* 0x000fea000383ffff */
        .weak           $__internal_0_$__cuda_sm10x_tcgen05_guardrail_trap_col_being_dealloced_not_returned_by_alloc
        .type           $__internal_0_$__cuda_sm10x_tcgen05_guardrail_trap_col_being_dealloced_not_returned_by_alloc,@function
        .size           $__internal_0_$__cuda_sm10x_tcgen05_guardrail_trap_col_being_dealloced_not_returned_by_alloc,($__internal_1_$__cuda_sm10x_tcgen05_guardrail_trap_phase_invalid_during_alloc - $__internal_0_$__cuda_sm10x_tcgen05_guardrail_trap_col_being_dealloced_not_returned_by_alloc)
$__internal_0_$__cuda_sm10x_tcgen05_guardrail_trap_col_being_dealloced_not_returned_by_alloc:
[----:B------:R-:W-:Y:S05]  /*dd10*/  BPT.TRAP 0x1 ;  /* 0x000000040000795c */ /* 0x000fea0000300000 */
[----:B------:R-:W-:-:S04]  /*dd20*/  HFMA2 R3, -RZ, RZ, 0, 0 ;  /* 0x00000000ff037431 */ /* 0x000fc800000001ff */
[----:B------:R-:W-:Y:S05]  /*dd30*/  RET.REL.NODEC R2 `(_ZN7cutlass13device_kernelINS_4gemm6kernel13GemmUniversalIN4cute5tupleIJiiiiEEENS1_10collective13CollectiveMmaINS1_35MainloopSm100TmaUmmaWarpSpecializedILi22ELi2ELi2ENS5_IJNS4_1CILi4EEENSA_ILi2EEENSA_ILi1EEEEEEEENS5_IJNSA_ILi256EEESG_NSA_ILi32EEEEEEaNS5_IJlSD_lEEEaSJ_NS4_8TiledMMAINS4_8MMA_AtomIJNS4_21SM100_MMA_S8_2x1SM_SSIaaiLi256ELi256ELNS4_4UMMA5MajorE0ELSO_0ELNSN_8SaturateE0EEEEEENS4_6LayoutINS5_IJSD_SD_SD_EEENS5_IJNSA_ILi0EEESU_SU_EEEEENS5_IJNS4_10UnderscoreESX_SX_EEEEENS4_28SM100_TMA_2SM_LOAD_MULTICASTENS4_14ComposedLayoutINS4_7SwizzleILi1ELi4ELi3EEENS4_18smem_ptr_flag_bitsILi8EEENSS_INS5_IJNSA_ILi8EEESH_EEENS5_IJSH_SD_EEEEEEEvNS4_8identityES10_S1A_vS1B_EENS_8epilogue10collective18CollectiveEpilogueINS1D_23Sm100TmaWarpSpecializedILi4ELi2ELi64ELb0ELb0EEEJNS5_IJNSA_ILi128EEESG_SH_EEENS5_IJNSS_IS1I_SD_EENSS_INSA_ILi64EEESD_EEEEEaSJ_aSJ_NS1D_6fusion15FusionCallbacksIS1H_NS1O_17LinearCombinationIaiaiLNS_15FloatRoundStyleE2EEES1J_S1N_JEEENS4_5SM1004TMEM4LOAD26SM100_TMEM_LOAD_32dp32b64xENS4_13SM90_TMA_LOADENS11_INS12_ILi2ELi4ELi3EEES15_NSS_INS5_IJS16_S1L_EEENS5_IJS1L_SD_EEEEEEENS4_39AutoVectorizingCopyWithAssumedAlignmentILi128EEENS4_14SM90_TMA_STOREES23_S25_S25_EEEvvEEEEvNT_6ParamsE) ;  /* 0xffffff2002b07950 */ /* 0x000fea0003c3ffff */
        .weak           $__internal_1_$__cuda_sm10x_tcgen05_guardrail_trap_phase_invalid_during_alloc
        .type           $__internal_1_$__cuda_sm10x_tcgen05_guardrail_trap_phase_invalid_during_alloc,@function
        .size           $__internal_1_$__cuda_sm10x_tcgen05_guardrail_trap_phase_invalid_during_alloc,($__internal_2_$__cuda_sm10x_tcgen05_guardrail_trap_unallocated_columns_being_dealloced - $__internal_1_$__cuda_sm10x_tcgen05_guardrail_trap_phase_invalid_during_alloc)
$__internal_1_$__cuda_sm10x_tcgen05_guardrail_trap_phase_invalid_during_alloc:
[----:B------:R-:W-:Y:S05]  /*dd40*/  BPT.TRAP 0x1 ;  /* 0x000000040000795c */ /* 0x000fea0000300000 */
[----:B------:R-:W-:-:S04]  /*dd50*/  MOV R5, 0x0 ;  /* 0x0000000000057802 */ /* 0x000fc80000000f00 */
[----:B------:R-:W-:Y:S05]  /*dd60*/  RET.REL.NODEC R4 `(_ZN7cutlass13device_kernelINS_4gemm6kernel13GemmUniversalIN4cute5tupleIJiiiiEEENS1_10collective13CollectiveMmaINS1_35MainloopSm100TmaUmmaWarpSpecializedILi22ELi2ELi2ENS5_IJNS4_1CILi4EEENSA_ILi2EEENSA_ILi1EEEEEEEENS5_IJNSA_ILi256EEESG_NSA_ILi32EEEEEEaNS5_IJlSD_lEEEaSJ_NS4_8TiledMMAINS4_8MMA_AtomIJNS4_21SM100_MMA_S8_2x1SM_SSIaaiLi256ELi256ELNS4_4UMMA5MajorE0ELSO_0ELNSN_8SaturateE0EEEEEENS4_6LayoutINS5_IJSD_SD_SD_EEENS5_IJNSA_ILi0EEESU_SU_EEEEENS5_IJNS4_10UnderscoreESX_SX_EEEEENS4_28SM100_TMA_2SM_LOAD_MULTICASTENS4_14ComposedLayoutINS4_7SwizzleILi1ELi4ELi3EEENS4_18smem_ptr_flag_bitsILi8EEENSS_INS5_IJNSA_ILi8EEESH_EEENS5_IJSH_SD_EEEEEEEvNS4_8identityES10_S1A_vS1B_EENS_8epilogue10collective18CollectiveEpilogueINS1D_23Sm100TmaWarpSpecializedILi4ELi2ELi64ELb0ELb0EEEJNS5_IJNSA_ILi128EEESG_SH_EEENS5_IJNSS_IS1I_SD_EENSS_INSA_ILi64EEESD_EEEEEaSJ_aSJ_NS1D_6fusion15FusionCallbacksIS1H_NS1O_17LinearCombinationIaiaiLNS_15FloatRoundStyleE2EEES1J_S1N_JEEENS4_5SM1004TMEM4LOAD26SM100_TMEM_LOAD_32dp32b64xENS4_13SM90_TMA_LOADENS11_INS12_ILi2ELi4ELi3EEES15_NSS_INS5_IJS16_S1L_EEENS5_IJS1L_SD_EEEEEEENS4_39AutoVectorizingCopyWithAssumedAlignmentILi128EEENS4_14SM90_TMA_STOREES23_S25_S25_EEEvvEEEEvNT_6ParamsE) ;  /* 0xffffff2004a47950 */ /* 0x000fea0003c3ffff */
        .weak           $__internal_2_$__cuda_sm10x_tcgen05_guardrail_trap_unallocated_columns_being_dealloced
        .type           $__internal_2_$__cuda_sm10x_tcgen05_guardrail_trap_unallocated_columns_being_dealloced,@function
        .size           $__internal_2_$__cuda_sm10x_tcgen05_guardrail_trap_unallocated_columns_being_dealloced,(.L_x_240 - $__internal_2_$__cuda_sm10x_tcgen05_guardrail_trap_unallocated_columns_being_dealloced)
$__internal_2_$__cuda_sm10x_tcgen05_guardrail_trap_unallocated_columns_being_dealloced:
[----:B------:R-:W-:Y:S05]  /*dd70*/  BPT.TRAP 0x1 ;  /* 0x000000040000795c */ /* 0x000fea0000300000 */
[----:B------:R-:W-:-:S04]  /*dd80*/  HFMA2 R3, -RZ, RZ, 0, 0 ;  /* 0x00000000ff037431 */ /* 0x000fc800000001ff */
[----:B------:R-:W-:Y:S05]  /*dd90*/  RET.REL.NODEC R2 `(_ZN7cutlass13device_kernelINS_4gemm6kernel13GemmUniversalIN4cute5tupleIJiiiiEEENS1_10collective13CollectiveMmaINS1_35MainloopSm100TmaUmmaWarpSpecializedILi22ELi2ELi2ENS5_IJNS4_1CILi4EEENSA_ILi2EEENSA_ILi1EEEEEEEENS5_IJNSA_ILi256EEESG_NSA_ILi32EEEEEEaNS5_IJlSD_lEEEaSJ_NS4_8TiledMMAINS4_8MMA_AtomIJNS4_21SM100_MMA_S8_2x1SM_SSIaaiLi256ELi256ELNS4_4UMMA5MajorE0ELSO_0ELNSN_8SaturateE0EEEEEENS4_6LayoutINS5_IJSD_SD_SD_EEENS5_IJNSA_ILi0EEESU_SU_EEEEENS5_IJNS4_10UnderscoreESX_SX_EEEEENS4_28SM100_TMA_2SM_LOAD_MULTICASTENS4_14ComposedLayoutINS4_7SwizzleILi1ELi4ELi3EEENS4_18smem_ptr_flag_bitsILi8EEENSS_INS5_IJNSA_ILi8EEESH_EEENS5_IJSH_SD_EEEEEEEvNS4_8identityES10_S1A_vS1B_EENS_8epilogue10collective18CollectiveEpilogueINS1D_23Sm100TmaWarpSpecializedILi4ELi2ELi64ELb0ELb0EEEJNS5_IJNSA_ILi128EEESG_SH_EEENS5_IJNSS_IS1I_SD_EENSS_INSA_ILi64EEESD_EEEEEaSJ_aSJ_NS1D_6fusion15FusionCallbacksIS1H_NS1O_17LinearCombinationIaiaiLNS_15FloatRoundStyleE2EEES1J_S1N_JEEENS4_5SM1004TMEM4LOAD26SM100_TMEM_LOAD_32dp32b64xENS4_13SM90_TMA_LOADENS11_INS12_ILi2ELi4ELi3EEES15_NSS_INS5_IJS16_S1L_EEENS5_IJS1L_SD_EEEEEEENS4_39AutoVectorizingCopyWithAssumedAlignmentILi128EEENS4_14SM90_TMA_STOREES23_S25_S25_EEEvvEEEEvNT_6ParamsE) ;  /* 0xffffff2002987950 */ /* 0x000fea0003c3ffff */
.L_x_239:
[----:B------:R-:W-:-:S00]  /*dda0*/  BRA `(.L_x_239) ;  /* 0xfffffffc00fc7947 */ /* 0x000fc0000383ffff */
[----:B------:R-:W-:-:S00]  /*ddb0*/  NOP ;  /* 0x0000000000007918 */ /* 0x000fc00000000000 */
        /* <DEDUP_REMOVED lines=12> */
.L_x_240:


//--------------------- .nv.global.init           --------------------------
	.section	.nv.global.init,"aw",@progbits
.nv.global.init:
	.type		$str$27,@object
	.size		$str$27,($str$28 - $str$27)
$str$27:
        /*0000*/ 	.byte	0x28, 0x61, 0x64, 0x64, 0x72, 0x65, 0x73, 0x73, 0x20, 0x26, 0x20, 0x6d, 0x61, 0x73, 0x6b, 0x29
        /*0010*/ 	.byte	0x20, 0x3d, 0x3d, 0x20, 0x30, 0x00
	.type		$str$28,@object
	.size		$str$28,($str$26 - $str$28)
$str$28:
        /*0016*/ 	.byte	0x2f, 0x74, 0x6d, 0x70, 0x2f, 0x63, 0x75, 0x74, 0x6c, 0x61, 0x73, 0x73, 0x5f, 0x73, 0x77, 0x65
        /*0026*/ 	.byte	0x65, 0x70, 0x5f, 0x73, 0x72, 0x63, 0x2f, 0x69, 0x6e, 0x63, 0x6c, 0x75, 0x64, 0x65, 0x2f, 0x63
        /*0036*/ 	.byte	0x75, 0x74, 0x65, 0x2f, 0x70, 0x6f, 0x69, 0x6e, 0x74, 0x65, 0x72, 0x5f, 0x66, 0x6c, 0x61, 0x67
        /*0046*/ 	.byte	0x67, 0x65, 0x64, 0x2e, 0x68, 0x70, 0x70, 0x00
	.type		$str$26,@object
	.size		$str$26,($str$25 - $str$26)
$str$26:
        /*004e*/ 	.byte	0x2f, 0x74, 0x6d, 0x70, 0x2f, 0x63, 0x75, 0x74, 0x6c, 0x61, 0x73, 0x73, 0x5f, 0x73, 0x77, 0x65
        /*005e*/ 	.byte	0x65, 0x70, 0x5f, 0x73, 0x72, 0x63, 0x2f, 0x69, 0x6e, 0x63, 0x6c, 0x75, 0x64, 0x65, 0x2f, 0x63
        /*006e*/ 	.byte	0x75, 0x74, 0x65, 0x2f, 0x61, 0x74, 0x6f, 0x6d, 0x2f, 0x63, 0x6f, 0x70, 0x79, 0x5f, 0x74, 0x72
        /*007e*/ 	.byte	0x61, 0x69, 0x74, 0x73, 0x5f, 0x73, 0x6d, 0x31, 0x30, 0x30, 0x2e, 0x68, 0x70, 0x70, 0x00
	.type		$str$25,@object
	.size		$str$25,(__unnamed_1 - $str$25)
$str$25:
        /*008d*/ 	.byte	0x28, 0x28, 0x75, 0x69, 0x6e, 0x74, 0x33, 0x32, 0x5f, 0x74, 0x28, 0x74, 0x68, 0x72, 0x65, 0x61
        /*009d*/ 	.byte	0x64, 0x49, 0x64, 0x78, 0x2e, 0x78, 0x29, 0x20, 0x2f, 0x20, 0x33, 0x32, 0x29, 0x20, 0x25, 0x20
        /*00ad*/ 	.byte	0x34, 0x29, 0x20, 0x3d, 0x3d, 0x20, 0x28, 0x28, 0x28, 0x74, 0x6d, 0x65, 0x6d, 0x5f, 0x61, 0x64
        /*00bd*/ 	.byte	0x64, 0x72, 0x20, 0x3e, 0x3e, 0x20, 0x31, 0x36, 0x29, 0x20, 0x2f, 0x20, 0x33, 0x32, 0x29, 0x20
        /*00cd*/ 	.byte	0x25, 0x20, 0x34, 0x29, 0x00
	.type		__unnamed_1,@object
	.size		__unnamed_1,(__unnamed_2 - __unnamed_1)
__unnamed_1:
        /*00d2*/ 	.byte	0x61, 0x75, 0x74, 0x6f, 0x20, 0x63, 0x75, 0x74, 0x65, 0x3a, 0x3a, 0x61, 0x73, 0x5f, 0x70, 0x6f
        /* <DEDUP_REMOVED lines=24> */
        /*0262*/ 	.byte	0x5d, 0x00
	.type		__unnamed_2,@object
	.size		__unnamed_2,(__unnamed_3 - __unnamed_2)
__unnamed_2:
        /* <DEDUP_REMOVED lines=26> */
	.type		__unnamed_3,@object
	.size		__unnamed_3,(.L_3 - __unnamed_3)
__unnamed_3:
        /* <DEDUP_REMOVED lines=42> */
        /*0696*/ 	.byte	0x43, 0x3c, 0x30, 0x3e, 0x3e, 0x3e, 0x3e, 0x5d, 0x00
.L_3:


//--------------------- .nv.shared._ZN7cutlass13device_kernelINS_4gemm6kernel13GemmUniversalIN4cute5tupleIJiiiiEEENS1_10collective13CollectiveMmaINS1_35MainloopSm100TmaUmmaWarpSpecializedILi22ELi2ELi2ENS5_IJNS4_1CILi4EEENSA_ILi2EEENSA_ILi1EEEEEEEENS5_IJNSA_ILi256EEESG_NSA_ILi32EEEEEEaNS5_IJlSD_lEEEaSJ_NS4_8TiledMMAINS4_8MMA_AtomIJNS4_21SM100_MMA_S8_2x1SM_SSIaaiLi256ELi256ELNS4_4UMMA5MajorE0ELSO_0ELNSN_8SaturateE0EEEEEENS4_6LayoutINS5_IJSD_SD_SD_EEENS5_IJNSA_ILi0EEESU_SU_EEEEENS5_IJNS4_10UnderscoreESX_SX_EEEEENS4_28SM100_TMA_2SM_LOAD_MULTICASTENS4_14ComposedLayoutINS4_7SwizzleILi1ELi4ELi3EEENS4_18smem_ptr_flag_bitsILi8EEENSS_INS5_IJNSA_ILi8EEESH_EEENS5_IJSH_SD_EEEEEEEvNS4_8identityES10_S1A_vS1B_EENS_8epilogue10collective18CollectiveEpilogueINS1D_23Sm100TmaWarpSpecializedILi4ELi2ELi64ELb0ELb0EEEJNS5_IJNSA_ILi128EEESG_SH_EEENS5_IJNSS_IS1I_SD_EENSS_INSA_ILi64EEESD_EEEEEaSJ_aSJ_NS1D_6fusion15FusionCallbacksIS1H_NS1O_17LinearCombinationIaiaiLNS_15FloatRoundStyleE2EEES1J_S1N_JEEENS4_5SM1004TMEM4LOAD26SM100_TMEM_LOAD_32dp32b64xENS4_13SM90_TMA_LOADENS11_INS12_ILi2ELi4ELi3EEES15_NSS_INS5_IJS16_S1L_EEENS5_IJS1L_SD_EEEEEEENS4_39AutoVectorizingCopyWithAssumedAlignmentILi128EEENS4_14SM90_TMA_STOREES23_S25_S25_EEEvvEEEEvNT_6ParamsE --------------------------
	.section	.nv.shared._ZN7cutlass13device_kernelINS_4gemm6kernel13GemmUniversalIN4cute5tupleIJiiiiEEENS1_10collective13CollectiveMmaINS1_35MainloopSm100TmaUmmaWarpSpecializedILi22ELi2ELi2ENS5_IJNS4_1CILi4EEENSA_ILi2EEENSA_ILi1EEEEEEEENS5_IJNSA_ILi256EEESG_NSA_ILi32EEEEEEaNS5_IJlSD_lEEEaSJ_NS4_8TiledMMAINS4_8MMA_AtomIJNS4_21SM100_MMA_S8_2x1SM_SSIaaiLi256ELi256ELNS4_4UMMA5MajorE0ELSO_0ELNSN_8SaturateE0EEEEEENS4_6LayoutINS5_IJSD_SD_SD_EEENS5_IJNSA_ILi0EEESU_SU_EEEEENS5_IJNS4_10UnderscoreESX_SX_EEEEENS4_28SM100_TMA_2SM_LOAD_MULTICASTENS4_14ComposedLayoutINS4_7SwizzleILi1ELi4ELi3EEENS4_18smem_ptr_flag_bitsILi8EEENSS_INS5_IJNSA_ILi8EEESH_EEENS5_IJSH_SD_EEEEEEEvNS4_8identityES10_S1A_vS1B_EENS_8epilogue10collective18CollectiveEpilogueINS1D_23Sm100TmaWarpSpecializedILi4ELi2ELi64ELb0ELb0EEEJNS5_IJNSA_ILi128EEESG_SH_EEENS5_IJNSS_IS1I_SD_EENSS_INSA_ILi64EEESD_EEEEEaSJ_aSJ_NS1D_6fusion15FusionCallbacksIS1H_NS1O_17LinearCombinationIaiaiLNS_15FloatRoundStyleE2EEES1J_S1N_JEEENS4_5SM1004TMEM4LOAD26SM100_TMEM_LOAD_32dp32b64xENS4_13SM90_TMA_LOADENS11_INS12_ILi2ELi4ELi3EEES15_NSS_INS5_IJS16_S1L_EEENS5_IJS1L_SD_EEEEEEENS4_39AutoVectorizingCopyWithAssumedAlignmentILi128EEENS4_14SM90_TMA_STOREES23_S25_S25_EEEvvEEEEvNT_6ParamsE,"aw",@nobits
	.sectionflags	@""
	.align	16
	.zero		1024


//--------------------- .nv.shared.reserved.0     --------------------------
	.section	.nv.shared.reserved.0,"aw",@nobits
	.weak		__nv_reservedSMEM_offset_0_alias
	.size		__nv_reservedSMEM_offset_0_alias, 0, 64
	.other		__nv_reservedSMEM_offset_0_alias,@"STO_CUDA_RESERVED_SHARED STV_DEFAULT"
__nv_reservedSMEM_offset_0_alias:
	.zero		0
.nv.shared.reserved.0:
	.zero		64
	.weak		__nv_reservedSMEM_tcgen05_partition
	.type		__nv_reservedSMEM_tcgen05_partition,@object
	.size		__nv_reservedSMEM_tcgen05_partition,(.L_0 - __nv_reservedSMEM_tcgen05_partition)
__nv_reservedSMEM_tcgen05_partition:
	.zero		32
.L_0:


//--------------------- .nv.global                --------------------------
	.section	.nv.global,"aw",@nobits
.nv.global:
	.type		_ZN40_INTERNAL_51e70010_4_k_cu_3f9145dd_274454cute1_E,@object
	.size		_ZN40_INTERNAL_51e70010_4_k_cu_3f9145dd_274454cute1_E,(_ZN40_INTERNAL_51e70010_4_k_cu_3f9145dd_274454cuda3std3__45__cpo6cbeginE - _ZN40_INTERNAL_51e70010_4_k_cu_3f9145dd_274454cute1_E)
_ZN40_INTERNAL_51e70010_4_k_cu_3f9145dd_274454cute1_E:
	.zero		1
	.type		_ZN40_INTERNAL_51e70010_4_k_cu_3f9145dd_274454cuda3std3__45__cpo6cbeginE,@object
	.size		_ZN40_INTERNAL_51e70010_4_k_cu_3f9145dd_274454cuda3std3__45__cpo6cbeginE,(_ZN40_INTERNAL_51e70010_4_k_cu_3f9145dd_274454cuda3std3__48in_placeE - _ZN40_INTERNAL_51e70010_4_k_cu_3f9145dd_274454cuda3std3__45__cpo6cbeginE)
_ZN40_INTERNAL_51e70010_4_k_cu_3f9145dd_274454cuda3std3__45__cpo6cbeginE:
	.zero		1
	.type		_ZN40_INTERNAL_51e70010_4_k_cu_3f9145dd_274454cuda3std3__48in_placeE,@object
	.size		_ZN40_INTERNAL_51e70010_4_k_cu_3f9145dd_274454cuda3std3__48in_placeE,(_ZN40_INTERNAL_51e70010_4_k_cu_3f9145dd_274454cuda3std6ranges3__45__cpo9iter_moveE - _ZN40_INTERNAL_51e70010_4_k_cu_3f9145dd_274454cuda3std3__48in_placeE)
_ZN40_INTERNAL_51e70010_4_k_cu_3f9145dd_274454cuda3std3__48in_placeE:
	.zero		1
	.type		_ZN40_INTERNAL_51e70010_4_k_cu_3f9145dd_274454cuda3std6ranges3__45__cpo9iter_moveE,@object
	.size		_ZN40_INTERNAL_51e70010_4_k_cu_3f9145dd_274454cuda3std6ranges3__45__cpo9iter_moveE,(_ZN40_INTERNAL_51e70010_4_k_cu_3f9145dd_274454cuda3std3__45__cpo5beginE - _ZN40_INTERNAL_51e70010_4_k_cu_3f9145dd_274454cuda3std6ranges3__45__cpo9iter_moveE)
_ZN40_INTERNAL_51e70010_4_k_cu_3f9145dd_274454cuda3std6ranges3__45__cpo9iter_moveE:
	.zero		1
	.type		_ZN40_INTERNAL_51e70010_4_k_cu_3f9145dd_274454cuda3std3__45__cpo5beginE,@object
	.size		_ZN40_INTERNAL_51e70010_4_k_cu_3f9145dd_274454cuda3std3__45__cpo5beginE,(_ZN40_INTERNAL_51e70010_4_k_cu_3f9145dd_274454cuda3std3__442_GLOBAL__N__51e70010_4_k_cu_3f9145dd_274456ignoreE - _ZN40_INTERNAL_51e70010_4_k_cu_3f9145dd_274454cuda3std3__45__cpo5beginE)
_ZN40_INTERNAL_51e70010_4_k_cu_3f9145dd_274454cuda3std3__45__cpo5beginE:
	.zero		1
	.type		_ZN40_INTERNAL_51e70010_4_k_cu_3f9145dd_274454cuda3std3__442_GLOBAL__N__51e70010_4_k_cu_3f9145dd_274456ignoreE,@object
	.size		_ZN40_INTERNAL_51e70010_4_k_cu_3f9145dd_274454cuda3std3__442_GLOBAL__N__51e70010_4_k_cu_3f9145dd_274456ignoreE,(_ZN40_INTERNAL_51e70010_4_k_cu_3f9145dd_274454cute7productE - _ZN40_INTERNAL_51e70010_4_k_cu_3f9145dd_274454cuda3std3__442_GLOBAL__N__51e70010_4_k_cu_3f9145dd_274456ignoreE)
_ZN40_INTERNAL_51e70010_4_k_cu_3f9145dd_274454cuda3std3__442_GLOBAL__N__51e70010_4_k_cu_3f9145dd_274456ignoreE:
	.zero		1
	.type		_ZN40_INTERNAL_51e70010_4_k_cu_3f9145dd_274454cute7productE,@object
	.size		_ZN40_INTERNAL_51e70010_4_k_cu_3f9145dd_274454cute7productE,(_ZN40_INTERNAL_51e70010_4_k_cu_3f9145dd_274454cuda3std3__45__cpo3endE - _ZN40_INTERNAL_51e70010_4_k_cu_3f9145dd_274454cute7productE)
_ZN40_INTERNAL_51e70010_4_k_cu_3f9145dd_274454cute7productE:
	.zero		1
	.type		_ZN40_INTERNAL_51e70010_4_k_cu_3f9145dd_274454cuda3std3__45__cpo3endE,@object
	.size		_ZN40_INTERNAL_51e70010_4_k_cu_3f9145dd_274454cuda3std3__45__cpo3endE,(_ZN40_INTERNAL_51e70010_4_k_cu_3f9145dd_274454cuda3std3__419piecewise_constructE - _ZN40_INTERNAL_51e70010_4_k_cu_3f9145dd_274454cuda3std3__45__cpo3endE)
_ZN40_INTERNAL_51e70010_4_k_cu_3f9145dd_274454cuda3std3__45__cpo3endE:
	.zero		1
	.type		_ZN40_INTERNAL_51e70010_4_k_cu_3f9145dd_274454cuda3std3__419piecewise_constructE,@object
	.size		_ZN40_INTERNAL_51e70010_4_k_cu_3f9145dd_274454cuda3std3__419piecewise_constructE,(_ZN40_INTERNAL_51e70010_4_k_cu_3f9145dd_274454cuda3std3__45__cpo4cendE - _ZN40_INTERNAL_51e70010_4_k_cu_3f9145dd_274454cuda3std3__419piecewise_constructE)
_ZN40_INTERNAL_51e70010_4_k_cu_3f9145dd_274454cuda3std3__419piecewise_constructE:
	.zero		1
	.type		_ZN40_INTERNAL_51e70010_4_k_cu_3f9145dd_274454cuda3std3__45__cpo4cendE,@object
	.size		_ZN40_INTERNAL_51e70010_4_k_cu_3f9145dd_274454cuda3std3__45__cpo4cendE,(_ZN40_INTERNAL_51e70010_4_k_cu_3f9145dd_274454cuda3std6ranges3__45__cpo4swapE - _ZN40_INTERNAL_51e70010_4_k_cu_3f9145dd_274454cuda3std3__45__cpo4cendE)
_ZN40_INTERNAL_51e70010_4_k_cu_3f9145dd_274454cuda3std3__45__cpo4cendE:
	.zero		1
	.type		_ZN40_INTERNAL_51e70010_4_k_cu_3f9145dd_274454cuda3std6ranges3__45__cpo4swapE,@object
	.size		_ZN40_INTERNAL_51e70010_4_k_cu_3f9145dd_274454cuda3std6ranges3__45__cpo4swapE,(.L_11 - _ZN40_INTERNAL_51e70010_4_k_cu_3f9145dd_274454cuda3std6ranges3__45__cpo4swapE)
_ZN40_INTERNAL_51e70010_4_k_cu_3f9145dd_274454cuda3std6ranges3__45__cpo4swapE:
	.zero		1
.L_11:


//--------------------- .nv.constant0._ZN7cutlass13device_kernelINS_4gemm6kernel13GemmUniversalIN4cute5tupleIJiiiiEEENS1_10collective13CollectiveMmaINS1_35MainloopSm100TmaUmmaWarpSpecializedILi22ELi2ELi2ENS5_IJNS4_1CILi4EEENSA_ILi2EEENSA_ILi1EEEEEEEENS5_IJNSA_ILi256EEESG_NSA_ILi32EEEEEEaNS5_IJlSD_lEEEaSJ_NS4_8TiledMMAINS4_8MMA_AtomIJNS4_21SM100_MMA_S8_2x1SM_SSIaaiLi256ELi256ELNS4_4UMMA5MajorE0ELSO_0ELNSN_8SaturateE0EEEEEENS4_6LayoutINS5_IJSD_SD_SD_EEENS5_IJNSA_ILi0EEESU_SU_EEEEENS5_IJNS4_10UnderscoreESX_SX_EEEEENS4_28SM100_TMA_2SM_LOAD_MULTICASTENS4_14ComposedLayoutINS4_7SwizzleILi1ELi4ELi3EEENS4_18smem_ptr_flag_bitsILi8EEENSS_INS5_IJNSA_ILi8EEESH_EEENS5_IJSH_SD_EEEEEEEvNS4_8identityES10_S1A_vS1B_EENS_8epilogue10collective18CollectiveEpilogueINS1D_23Sm100TmaWarpSpecializedILi4ELi2ELi64ELb0ELb0EEEJNS5_IJNSA_ILi128EEESG_SH_EEENS5_IJNSS_IS1I_SD_EENSS_INSA_ILi64EEESD_EEEEEaSJ_aSJ_NS1D_6fusion15FusionCallbacksIS1H_NS1O_17LinearCombinationIaiaiLNS_15FloatRoundStyleE2EEES1J_S1N_JEEENS4_5SM1004TMEM4LOAD26SM100_TMEM_LOAD_32dp32b64xENS4_13SM90_TMA_LOADENS11_INS12_ILi2ELi4ELi3EEES15_NSS_INS5_IJS16_S1L_EEENS5_IJS1L_SD_EEEEEEENS4_39AutoVectorizingCopyWithAssumedAlignmentILi128EEENS4_14SM90_TMA_STOREES23_S25_S25_EEEvvEEEEvNT_6ParamsE --------------------------
	.section	.nv.constant0._ZN7cutlass13device_kernelINS_4gemm6kernel13GemmUniversalIN4cute5tupleIJiiiiEEENS1_10collective13CollectiveMmaINS1_35MainloopSm100TmaUmmaWarpSpecializedILi22ELi2ELi2ENS5_IJNS4_1CILi4EEENSA_ILi2EEENSA_ILi1EEEEEEEENS5_IJNSA_ILi256EEESG_NSA_ILi32EEEEEEaNS5_IJlSD_lEEEaSJ_NS4_8TiledMMAINS4_8MMA_AtomIJNS4_21SM100_MMA_S8_2x1SM_SSIaaiLi256ELi256ELNS4_4UMMA5MajorE0ELSO_0ELNSN_8SaturateE0EEEEEENS4_6LayoutINS5_IJSD_SD_SD_EEENS5_IJNSA_ILi0EEESU_SU_EEEEENS5_IJNS4_10UnderscoreESX_SX_EEEEENS4_28SM100_TMA_2SM_LOAD_MULTICASTENS4_14ComposedLayoutINS4_7SwizzleILi1ELi4ELi3EEENS4_18smem_ptr_flag_bitsILi8EEENSS_INS5_IJNSA_ILi8EEESH_EEENS5_IJSH_SD_EEEEEEEvNS4_8identityES10_S1A_vS1B_EENS_8epilogue10collective18CollectiveEpilogueINS1D_23Sm100TmaWarpSpecializedILi4ELi2ELi64ELb0ELb0EEEJNS5_IJNSA_ILi128EEESG_SH_EEENS5_IJNSS_IS1I_SD_EENSS_INSA_ILi64EEESD_EEEEEaSJ_aSJ_NS1D_6fusion15FusionCallbacksIS1H_NS1O_17LinearCombinationIaiaiLNS_15FloatRoundStyleE2EEES1J_S1N_JEEENS4_5SM1004TMEM4LOAD26SM100_TMEM_LOAD_32dp32b64xENS4_13SM90_TMA_LOADENS11_INS12_ILi2ELi4ELi3EEES15_NSS_INS5_IJS16_S1L_EEENS5_IJS1L_SD_EEEEEEENS4_39AutoVectorizingCopyWithAssumedAlignmentILi128EEENS4_14SM90_TMA_STOREES23_S25_S25_EEEvvEEEEvNT_6ParamsE,"a",@progbits
	.sectionflags	@""
	.align	4
.nv.constant0._ZN7cutlass13device_kernelINS_4gemm6kernel13GemmUniversalIN4cute5tupleIJiiiiEEENS1_10collective13CollectiveMmaINS1_35MainloopSm100TmaUmmaWarpSpecializedILi22ELi2ELi2ENS5_IJNS4_1CILi4EEENSA_ILi2EEENSA_ILi1EEEEEEEENS5_IJNSA_ILi256EEESG_NSA_ILi32EEEEEEaNS5_IJlSD_lEEEaSJ_NS4_8TiledMMAINS4_8MMA_AtomIJNS4_21SM100_MMA_S8_2x1SM_SSIaaiLi256ELi256ELNS4_4UMMA5MajorE0ELSO_0ELNSN_8SaturateE0EEEEEENS4_6LayoutINS5_IJSD_SD_SD_EEENS5_IJNSA_ILi0EEESU_SU_EEEEENS5_IJNS4_10UnderscoreESX_SX_EEEEENS4_28SM100_TMA_2SM_LOAD_MULTICASTENS4_14ComposedLayoutINS4_7SwizzleILi1ELi4ELi3EEENS4_18smem_ptr_flag_bitsILi8EEENSS_INS5_IJNSA_ILi8EEESH_EEENS5_IJSH_SD_EEEEEEEvNS4_8identityES10_S1A_vS1B_EENS_8epilogue10collective18CollectiveEpilogueINS1D_23Sm100TmaWarpSpecializedILi4ELi2ELi64ELb0ELb0EEEJNS5_IJNSA_ILi128EEESG_SH_EEENS5_IJNSS_IS1I_SD_EENSS_INSA_ILi64EEESD_EEEEEaSJ_aSJ_NS1D_6fusion15FusionCallbacksIS1H_NS1O_17LinearCombinationIaiaiLNS_15FloatRoundStyleE2EEES1J_S1N_JEEENS4_5SM1004TMEM4LOAD26SM100_TMEM_LOAD_32dp32b64xENS4_13SM90_TMA_LOADENS11_INS12_ILi2ELi4ELi3EEES15_NSS_INS5_IJS16_S1L_EEENS5_IJS1L_SD_EEEEEEENS4_39AutoVectorizingCopyWithAssumedAlignmentILi128EEENS4_14SM90_TMA_STOREES23_S25_S25_EEEvvEEEEvNT_6ParamsE:
	.zero		2944


//--------------------- SYMBOLS --------------------------

	.type		.nv.reservedSmem.offset0,@object
	.size		.nv.reservedSmem.offset0,0x4
	.type		.nv.reservedSmem.cap,@object
	.size		.nv.reservedSmem.cap,0x4
	.type		__assertfail,@function
